//
// Generated by NVIDIA NVVM Compiler
//
// Compiler Build ID: CL-36424714
// Cuda compilation tools, release 13.0, V13.0.88
// Based on NVVM 20.0.0
//

.version 9.0
.target sm_100
.address_size 64

	// .globl	_Z9swap_rowsPdiii
.global .align 1 .b8 _ZN34_INTERNAL_e380b37b_4_k_cu_b12e8d694cuda3std3__45__cpo5beginE[1];
.global .align 1 .b8 _ZN34_INTERNAL_e380b37b_4_k_cu_b12e8d694cuda3std3__45__cpo3endE[1];
.global .align 1 .b8 _ZN34_INTERNAL_e380b37b_4_k_cu_b12e8d694cuda3std3__45__cpo6cbeginE[1];
.global .align 1 .b8 _ZN34_INTERNAL_e380b37b_4_k_cu_b12e8d694cuda3std3__45__cpo4cendE[1];
.global .align 1 .b8 _ZN34_INTERNAL_e380b37b_4_k_cu_b12e8d694cuda3std3__45__cpo6rbeginE[1];
.global .align 1 .b8 _ZN34_INTERNAL_e380b37b_4_k_cu_b12e8d694cuda3std3__45__cpo4rendE[1];
.global .align 1 .b8 _ZN34_INTERNAL_e380b37b_4_k_cu_b12e8d694cuda3std3__45__cpo7crbeginE[1];
.global .align 1 .b8 _ZN34_INTERNAL_e380b37b_4_k_cu_b12e8d694cuda3std3__45__cpo5crendE[1];
.global .align 1 .b8 _ZN34_INTERNAL_e380b37b_4_k_cu_b12e8d694cuda3std3__436_GLOBAL__N__e380b37b_4_k_cu_b12e8d696ignoreE[1];
.global .align 1 .b8 _ZN34_INTERNAL_e380b37b_4_k_cu_b12e8d694cuda3std3__419piecewise_constructE[1];
.global .align 1 .b8 _ZN34_INTERNAL_e380b37b_4_k_cu_b12e8d694cuda3std3__48in_placeE[1];
.global .align 1 .b8 _ZN34_INTERNAL_e380b37b_4_k_cu_b12e8d694cuda3std3__420unreachable_sentinelE[1];
.global .align 1 .b8 _ZN34_INTERNAL_e380b37b_4_k_cu_b12e8d694cuda3std3__47nulloptE[1];
.global .align 1 .b8 _ZN34_INTERNAL_e380b37b_4_k_cu_b12e8d694cuda3std3__48unexpectE[1];
.global .align 1 .b8 _ZN34_INTERNAL_e380b37b_4_k_cu_b12e8d694cuda3std6ranges3__45__cpo4swapE[1];
.global .align 1 .b8 _ZN34_INTERNAL_e380b37b_4_k_cu_b12e8d694cuda3std6ranges3__45__cpo9iter_moveE[1];
.global .align 1 .b8 _ZN34_INTERNAL_e380b37b_4_k_cu_b12e8d694cuda3std6ranges3__45__cpo5beginE[1];
.global .align 1 .b8 _ZN34_INTERNAL_e380b37b_4_k_cu_b12e8d694cuda3std6ranges3__45__cpo3endE[1];
.global .align 1 .b8 _ZN34_INTERNAL_e380b37b_4_k_cu_b12e8d694cuda3std6ranges3__45__cpo6cbeginE[1];
.global .align 1 .b8 _ZN34_INTERNAL_e380b37b_4_k_cu_b12e8d694cuda3std6ranges3__45__cpo4cendE[1];
.global .align 1 .b8 _ZN34_INTERNAL_e380b37b_4_k_cu_b12e8d694cuda3std6ranges3__45__cpo7advanceE[1];
.global .align 1 .b8 _ZN34_INTERNAL_e380b37b_4_k_cu_b12e8d694cuda3std6ranges3__45__cpo9iter_swapE[1];
.global .align 1 .b8 _ZN34_INTERNAL_e380b37b_4_k_cu_b12e8d694cuda3std6ranges3__45__cpo4nextE[1];
.global .align 1 .b8 _ZN34_INTERNAL_e380b37b_4_k_cu_b12e8d694cuda3std6ranges3__45__cpo4prevE[1];
.global .align 1 .b8 _ZN34_INTERNAL_e380b37b_4_k_cu_b12e8d694cuda3std6ranges3__45__cpo4dataE[1];
.global .align 1 .b8 _ZN34_INTERNAL_e380b37b_4_k_cu_b12e8d694cuda3std6ranges3__45__cpo5cdataE[1];
.global .align 1 .b8 _ZN34_INTERNAL_e380b37b_4_k_cu_b12e8d694cuda3std6ranges3__45__cpo4sizeE[1];
.global .align 1 .b8 _ZN34_INTERNAL_e380b37b_4_k_cu_b12e8d694cuda3std6ranges3__45__cpo5ssizeE[1];
.global .align 1 .b8 _ZN34_INTERNAL_e380b37b_4_k_cu_b12e8d694cuda3std6ranges3__45__cpo8distanceE[1];
.global .align 1 .b8 _ZN34_INTERNAL_e380b37b_4_k_cu_b12e8d696thrust24THRUST_300001_SM_1000_NS8cuda_cub3parE[1];
.global .align 1 .b8 _ZN34_INTERNAL_e380b37b_4_k_cu_b12e8d696thrust24THRUST_300001_SM_1000_NS8cuda_cub10par_nosyncE[1];
.global .align 1 .b8 _ZN34_INTERNAL_e380b37b_4_k_cu_b12e8d696thrust24THRUST_300001_SM_1000_NS6system6detail10sequential3seqE[1];
.global .align 1 .b8 _ZN34_INTERNAL_e380b37b_4_k_cu_b12e8d696thrust24THRUST_300001_SM_1000_NS6system3cpp3parE[1];
.global .align 1 .b8 _ZN34_INTERNAL_e380b37b_4_k_cu_b12e8d696thrust24THRUST_300001_SM_1000_NS12placeholders2_1E[1];
.global .align 1 .b8 _ZN34_INTERNAL_e380b37b_4_k_cu_b12e8d696thrust24THRUST_300001_SM_1000_NS12placeholders2_2E[1];
.global .align 1 .b8 _ZN34_INTERNAL_e380b37b_4_k_cu_b12e8d696thrust24THRUST_300001_SM_1000_NS12placeholders2_3E[1];
.global .align 1 .b8 _ZN34_INTERNAL_e380b37b_4_k_cu_b12e8d696thrust24THRUST_300001_SM_1000_NS12placeholders2_4E[1];
.global .align 1 .b8 _ZN34_INTERNAL_e380b37b_4_k_cu_b12e8d696thrust24THRUST_300001_SM_1000_NS12placeholders2_5E[1];
.global .align 1 .b8 _ZN34_INTERNAL_e380b37b_4_k_cu_b12e8d696thrust24THRUST_300001_SM_1000_NS12placeholders2_6E[1];
.global .align 1 .b8 _ZN34_INTERNAL_e380b37b_4_k_cu_b12e8d696thrust24THRUST_300001_SM_1000_NS12placeholders2_7E[1];
.global .align 1 .b8 _ZN34_INTERNAL_e380b37b_4_k_cu_b12e8d696thrust24THRUST_300001_SM_1000_NS12placeholders2_8E[1];
.global .align 1 .b8 _ZN34_INTERNAL_e380b37b_4_k_cu_b12e8d696thrust24THRUST_300001_SM_1000_NS12placeholders2_9E[1];
.global .align 1 .b8 _ZN34_INTERNAL_e380b37b_4_k_cu_b12e8d696thrust24THRUST_300001_SM_1000_NS12placeholders3_10E[1];
.global .align 1 .b8 _ZN34_INTERNAL_e380b37b_4_k_cu_b12e8d696thrust24THRUST_300001_SM_1000_NS3seqE[1];
.global .align 1 .b8 _ZN34_INTERNAL_e380b37b_4_k_cu_b12e8d696thrust24THRUST_300001_SM_1000_NS6deviceE[1];
.extern .shared .align 16 .b8 _ZN6thrust24THRUST_300001_SM_1000_NS8cuda_cub4core6detail5shmemE[];

.visible .entry _Z9swap_rowsPdiii(
	.param .u64 .ptr .align 1 _Z9swap_rowsPdiii_param_0,
	.param .u32 _Z9swap_rowsPdiii_param_1,
	.param .u32 _Z9swap_rowsPdiii_param_2,
	.param .u32 _Z9swap_rowsPdiii_param_3
)
{
	.reg .pred 	%p<7>;
	.reg .b32 	%r<57>;
	.reg .b64 	%rd<23>;
	.reg .b64 	%fd<11>;

	ld.param.u64 	%rd2, [_Z9swap_rowsPdiii_param_0];
	ld.param.u32 	%r19, [_Z9swap_rowsPdiii_param_1];
	ld.param.u32 	%r20, [_Z9swap_rowsPdiii_param_2];
	ld.param.u32 	%r21, [_Z9swap_rowsPdiii_param_3];
	cvta.to.global.u64 	%rd1, %rd2;
	mov.u32 	%r22, %ntid.x;
	mov.u32 	%r23, %ctaid.x;
	mov.u32 	%r24, %tid.x;
	mad.lo.s32 	%r55, %r22, %r23, %r24;
	mov.u32 	%r25, %nctaid.x;
	mul.lo.s32 	%r2, %r22, %r25;
	setp.ge.s32 	%p1, %r55, %r19;
	@%p1 bra 	$L__BB0_6;
	add.s32 	%r26, %r55, %r2;
	max.s32 	%r27, %r19, %r26;
	setp.lt.s32 	%p2, %r26, %r19;
	selp.u32 	%r28, 1, 0, %p2;
	add.s32 	%r29, %r26, %r28;
	sub.s32 	%r30, %r27, %r29;
	div.u32 	%r31, %r30, %r2;
	add.s32 	%r3, %r31, %r28;
	and.b32  	%r32, %r3, 3;
	setp.eq.s32 	%p3, %r32, 3;
	@%p3 bra 	$L__BB0_4;
	mul.lo.s32 	%r33, %r19, %r55;
	add.s32 	%r53, %r21, %r33;
	mul.lo.s32 	%r5, %r2, %r19;
	add.s32 	%r52, %r20, %r33;
	add.s32 	%r34, %r3, 1;
	and.b32  	%r35, %r34, 3;
	neg.s32 	%r51, %r35;
$L__BB0_3:
	.pragma "nounroll";
	mul.wide.s32 	%rd3, %r52, 8;
	add.s64 	%rd4, %rd1, %rd3;
	ld.global.f64 	%fd1, [%rd4];
	mul.wide.s32 	%rd5, %r53, 8;
	add.s64 	%rd6, %rd1, %rd5;
	ld.global.f64 	%fd2, [%rd6];
	st.global.f64 	[%rd4], %fd2;
	st.global.f64 	[%rd6], %fd1;
	add.s32 	%r55, %r55, %r2;
	add.s32 	%r53, %r53, %r5;
	add.s32 	%r52, %r52, %r5;
	add.s32 	%r51, %r51, 1;
	setp.ne.s32 	%p4, %r51, 0;
	@%p4 bra 	$L__BB0_3;
$L__BB0_4:
	setp.lt.u32 	%p5, %r3, 3;
	@%p5 bra 	$L__BB0_6;
$L__BB0_5:
	mul.lo.s32 	%r36, %r55, %r19;
	add.s32 	%r37, %r36, %r20;
	mul.wide.s32 	%rd7, %r37, 8;
	add.s64 	%rd8, %rd1, %rd7;
	ld.global.f64 	%fd3, [%rd8];
	add.s32 	%r38, %r36, %r21;
	mul.wide.s32 	%rd9, %r38, 8;
	add.s64 	%rd10, %rd1, %rd9;
	ld.global.f64 	%fd4, [%rd10];
	st.global.f64 	[%rd8], %fd4;
	st.global.f64 	[%rd10], %fd3;
	add.s32 	%r39, %r55, %r2;
	mul.lo.s32 	%r40, %r39, %r19;
	add.s32 	%r41, %r40, %r20;
	mul.wide.s32 	%rd11, %r41, 8;
	add.s64 	%rd12, %rd1, %rd11;
	ld.global.f64 	%fd5, [%rd12];
	add.s32 	%r42, %r40, %r21;
	mul.wide.s32 	%rd13, %r42, 8;
	add.s64 	%rd14, %rd1, %rd13;
	ld.global.f64 	%fd6, [%rd14];
	st.global.f64 	[%rd12], %fd6;
	st.global.f64 	[%rd14], %fd5;
	add.s32 	%r43, %r39, %r2;
	mul.lo.s32 	%r44, %r43, %r19;
	add.s32 	%r45, %r44, %r20;
	mul.wide.s32 	%rd15, %r45, 8;
	add.s64 	%rd16, %rd1, %rd15;
	ld.global.f64 	%fd7, [%rd16];
	add.s32 	%r46, %r44, %r21;
	mul.wide.s32 	%rd17, %r46, 8;
	add.s64 	%rd18, %rd1, %rd17;
	ld.global.f64 	%fd8, [%rd18];
	st.global.f64 	[%rd16], %fd8;
	st.global.f64 	[%rd18], %fd7;
	add.s32 	%r47, %r43, %r2;
	mul.lo.s32 	%r48, %r47, %r19;
	add.s32 	%r49, %r48, %r20;
	mul.wide.s32 	%rd19, %r49, 8;
	add.s64 	%rd20, %rd1, %rd19;
	ld.global.f64 	%fd9, [%rd20];
	add.s32 	%r50, %r48, %r21;
	mul.wide.s32 	%rd21, %r50, 8;
	add.s64 	%rd22, %rd1, %rd21;
	ld.global.f64 	%fd10, [%rd22];
	st.global.f64 	[%rd20], %fd10;
	st.global.f64 	[%rd22], %fd9;
	add.s32 	%r55, %r47, %r2;
	setp.lt.s32 	%p6, %r55, %r19;
	@%p6 bra 	$L__BB0_5;
$L__BB0_6:
	ret;

}
	// .globl	_Z6dividePdii
.visible .entry _Z6dividePdii(
	.param .u64 .ptr .align 1 _Z6dividePdii_param_0,
	.param .u32 _Z6dividePdii_param_1,
	.param .u32 _Z6dividePdii_param_2
)
{
	.reg .pred 	%p<7>;
	.reg .b32 	%r<53>;
	.reg .b64 	%rd<13>;
	.reg .b64 	%fd<16>;

	ld.param.u64 	%rd3, [_Z6dividePdii_param_0];
	ld.param.u32 	%r21, [_Z6dividePdii_param_1];
	ld.param.u32 	%r22, [_Z6dividePdii_param_2];
	cvta.to.global.u64 	%rd1, %rd3;
	mov.u32 	%r23, %ntid.x;
	mov.u32 	%r24, %ctaid.x;
	mul.lo.s32 	%r1, %r23, %r24;
	mov.u32 	%r2, %tid.x;
	mov.u32 	%r25, %nctaid.x;
	mul.lo.s32 	%r3, %r23, %r25;
	add.s32 	%r26, %r2, %r1;
	add.s32 	%r27, %r26, %r22;
	add.s32 	%r52, %r27, 1;
	setp.ge.s32 	%p1, %r52, %r21;
	@%p1 bra 	$L__BB1_8;
	mul.lo.s32 	%r5, %r22, %r21;
	add.s32 	%r28, %r5, %r22;
	mul.wide.s32 	%rd4, %r28, 8;
	add.s64 	%rd2, %rd1, %rd4;
	add.s32 	%r6, %r2, %r22;
	add.s32 	%r29, %r3, %r1;
	add.s32 	%r30, %r6, %r29;
	add.s32 	%r31, %r30, 1;
	max.s32 	%r32, %r21, %r31;
	not.b32 	%r33, %r29;
	add.s32 	%r34, %r32, %r33;
	sub.s32 	%r35, %r34, %r6;
	setp.ne.s32 	%p2, %r35, 0;
	selp.u32 	%r36, 1, 0, %p2;
	selp.s32 	%r37, -1, 0, %p2;
	add.s32 	%r38, %r35, %r37;
	div.u32 	%r39, %r38, %r3;
	add.s32 	%r7, %r39, %r36;
	and.b32  	%r40, %r7, 3;
	setp.eq.s32 	%p3, %r40, 3;
	@%p3 bra 	$L__BB1_5;
	add.s32 	%r50, %r6, %r1;
	mad.lo.s32 	%r42, %r22, %r21, %r22;
	add.s32 	%r43, %r26, %r42;
	add.s32 	%r49, %r43, 1;
	add.s32 	%r44, %r7, 1;
	and.b32  	%r45, %r44, 3;
	neg.s32 	%r48, %r45;
$L__BB1_3:
	.pragma "nounroll";
	mul.wide.s32 	%rd5, %r49, 8;
	add.s64 	%rd6, %rd1, %rd5;
	ld.global.f64 	%fd1, [%rd2];
	ld.global.f64 	%fd2, [%rd6];
	div.rn.f64 	%fd3, %fd2, %fd1;
	st.global.f64 	[%rd6], %fd3;
	add.s32 	%r50, %r50, %r3;
	add.s32 	%r49, %r49, %r3;
	add.s32 	%r48, %r48, 1;
	setp.ne.s32 	%p4, %r48, 0;
	@%p4 bra 	$L__BB1_3;
	add.s32 	%r52, %r50, 1;
$L__BB1_5:
	setp.lt.u32 	%p5, %r7, 3;
	@%p5 bra 	$L__BB1_8;
	mul.wide.s32 	%rd9, %r3, 8;
	shl.b32 	%r47, %r3, 2;
$L__BB1_7:
	ld.global.f64 	%fd4, [%rd2];
	add.s32 	%r46, %r52, %r5;
	mul.wide.s32 	%rd7, %r46, 8;
	add.s64 	%rd8, %rd1, %rd7;
	ld.global.f64 	%fd5, [%rd8];
	div.rn.f64 	%fd6, %fd5, %fd4;
	st.global.f64 	[%rd8], %fd6;
	ld.global.f64 	%fd7, [%rd2];
	add.s64 	%rd10, %rd8, %rd9;
	ld.global.f64 	%fd8, [%rd10];
	div.rn.f64 	%fd9, %fd8, %fd7;
	st.global.f64 	[%rd10], %fd9;
	ld.global.f64 	%fd10, [%rd2];
	add.s64 	%rd11, %rd10, %rd9;
	ld.global.f64 	%fd11, [%rd11];
	div.rn.f64 	%fd12, %fd11, %fd10;
	st.global.f64 	[%rd11], %fd12;
	ld.global.f64 	%fd13, [%rd2];
	add.s64 	%rd12, %rd11, %rd9;
	ld.global.f64 	%fd14, [%rd12];
	div.rn.f64 	%fd15, %fd14, %fd13;
	st.global.f64 	[%rd12], %fd15;
	add.s32 	%r52, %r47, %r52;
	setp.lt.s32 	%p6, %r52, %r21;
	@%p6 bra 	$L__BB1_7;
$L__BB1_8:
	ret;

}
	// .globl	_Z6kernelPdii
.visible .entry _Z6kernelPdii(
	.param .u64 .ptr .align 1 _Z6kernelPdii_param_0,
	.param .u32 _Z6kernelPdii_param_1,
	.param .u32 _Z6kernelPdii_param_2
)
{
	.reg .pred 	%p<10>;
	.reg .b32 	%r<52>;
	.reg .b64 	%rd<28>;
	.reg .b64 	%fd<30>;

	ld.param.u64 	%rd8, [_Z6kernelPdii_param_0];
	ld.param.u32 	%r20, [_Z6kernelPdii_param_1];
	ld.param.u32 	%r21, [_Z6kernelPdii_param_2];
	cvta.to.global.u64 	%rd1, %rd8;
	mov.u32 	%r1, %ntid.x;
	mov.u32 	%r22, %ntid.y;
	mov.u32 	%r23, %ctaid.y;
	mov.u32 	%r24, %tid.y;
	mov.u32 	%r25, %nctaid.x;
	mul.lo.s32 	%r2, %r1, %r25;
	mad.lo.s32 	%r26, %r22, %r23, %r24;
	add.s32 	%r27, %r26, %r21;
	add.s32 	%r49, %r27, 1;
	setp.ge.s32 	%p1, %r49, %r20;
	@%p1 bra 	$L__BB2_10;
	mov.u32 	%r28, %ctaid.x;
	mul.lo.s32 	%r29, %r1, %r28;
	mov.u32 	%r30, %tid.x;
	add.s32 	%r31, %r30, %r29;
	add.s32 	%r4, %r31, 1;
	add.s32 	%r5, %r4, %r21;
	mul.lo.s32 	%r6, %r21, %r20;
	add.s32 	%r32, %r30, %r21;
	add.s32 	%r33, %r2, %r29;
	add.s32 	%r34, %r32, %r33;
	add.s32 	%r35, %r34, 1;
	max.s32 	%r36, %r20, %r35;
	not.b32 	%r37, %r33;
	add.s32 	%r38, %r36, %r37;
	sub.s32 	%r39, %r38, %r32;
	setp.ne.s32 	%p2, %r39, 0;
	selp.u32 	%r7, 1, 0, %p2;
	selp.s32 	%r40, -1, 0, %p2;
	add.s32 	%r8, %r39, %r40;
	add.s32 	%r41, %r5, %r6;
	mul.wide.s32 	%rd9, %r41, 8;
	add.s64 	%rd2, %rd1, %rd9;
	add.s32 	%r9, %r5, %r2;
	mul.wide.s32 	%rd3, %r2, 8;
	add.s64 	%rd4, %rd2, %rd3;
	add.s32 	%r10, %r9, %r2;
	div.u32 	%r43, %r8, %r2;
	add.s32 	%r13, %r43, %r7;
$L__BB2_2:
	ld.param.u64 	%rd26, [_Z6kernelPdii_param_0];
	setp.ge.s32 	%p3, %r5, %r20;
	mul.lo.s32 	%r12, %r49, %r20;
	add.s32 	%r42, %r12, %r21;
	cvta.to.global.u64 	%rd10, %rd26;
	mul.wide.s32 	%rd11, %r42, 8;
	add.s64 	%rd5, %rd10, %rd11;
	ld.global.f64 	%fd1, [%rd5];
	@%p3 bra 	$L__BB2_9;
	and.b32  	%r14, %r13, 3;
	setp.eq.s32 	%p4, %r14, 3;
	mov.u32 	%r50, %r5;
	@%p4 bra 	$L__BB2_7;
	ld.global.f64 	%fd2, [%rd2];
	mul.f64 	%fd3, %fd1, %fd2;
	mul.wide.s32 	%rd12, %r4, 8;
	add.s64 	%rd6, %rd5, %rd12;
	ld.global.f64 	%fd4, [%rd6];
	sub.f64 	%fd5, %fd4, %fd3;
	st.global.f64 	[%rd6], %fd5;
	setp.eq.s32 	%p5, %r14, 0;
	mov.u32 	%r50, %r9;
	@%p5 bra 	$L__BB2_7;
	ld.global.f64 	%fd6, [%rd4];
	mul.f64 	%fd7, %fd1, %fd6;
	add.s64 	%rd7, %rd6, %rd3;
	ld.global.f64 	%fd8, [%rd7];
	sub.f64 	%fd9, %fd8, %fd7;
	st.global.f64 	[%rd7], %fd9;
	setp.eq.s32 	%p6, %r14, 1;
	mov.u32 	%r50, %r10;
	@%p6 bra 	$L__BB2_7;
	add.s32 	%r50, %r10, %r2;
	add.s64 	%rd13, %rd4, %rd3;
	ld.global.f64 	%fd10, [%rd13];
	mul.f64 	%fd11, %fd1, %fd10;
	add.s64 	%rd14, %rd7, %rd3;
	ld.global.f64 	%fd12, [%rd14];
	sub.f64 	%fd13, %fd12, %fd11;
	st.global.f64 	[%rd14], %fd13;
$L__BB2_7:
	setp.lt.u32 	%p7, %r13, 3;
	@%p7 bra 	$L__BB2_9;
$L__BB2_8:
	ld.param.u64 	%rd27, [_Z6kernelPdii_param_0];
	add.s32 	%r44, %r50, %r6;
	cvta.to.global.u64 	%rd15, %rd27;
	mul.wide.s32 	%rd16, %r44, 8;
	add.s64 	%rd17, %rd15, %rd16;
	ld.global.f64 	%fd14, [%rd17];
	mul.f64 	%fd15, %fd1, %fd14;
	add.s32 	%r45, %r50, %r12;
	mul.wide.s32 	%rd18, %r45, 8;
	add.s64 	%rd19, %rd15, %rd18;
	ld.global.f64 	%fd16, [%rd19];
	sub.f64 	%fd17, %fd16, %fd15;
	st.global.f64 	[%rd19], %fd17;
	add.s64 	%rd20, %rd17, %rd3;
	ld.global.f64 	%fd18, [%rd20];
	mul.f64 	%fd19, %fd1, %fd18;
	add.s64 	%rd21, %rd19, %rd3;
	ld.global.f64 	%fd20, [%rd21];
	sub.f64 	%fd21, %fd20, %fd19;
	st.global.f64 	[%rd21], %fd21;
	add.s64 	%rd22, %rd20, %rd3;
	ld.global.f64 	%fd22, [%rd22];
	mul.f64 	%fd23, %fd1, %fd22;
	add.s64 	%rd23, %rd21, %rd3;
	ld.global.f64 	%fd24, [%rd23];
	sub.f64 	%fd25, %fd24, %fd23;
	st.global.f64 	[%rd23], %fd25;
	add.s64 	%rd24, %rd22, %rd3;
	ld.global.f64 	%fd26, [%rd24];
	mul.f64 	%fd27, %fd1, %fd26;
	add.s64 	%rd25, %rd23, %rd3;
	ld.global.f64 	%fd28, [%rd25];
	sub.f64 	%fd29, %fd28, %fd27;
	st.global.f64 	[%rd25], %fd29;
	shl.b32 	%r46, %r2, 2;
	add.s32 	%r50, %r46, %r50;
	setp.lt.s32 	%p8, %r50, %r20;
	@%p8 bra 	$L__BB2_8;
$L__BB2_9:
	mov.u32 	%r48, %nctaid.y;
	mad.lo.s32 	%r49, %r22, %r48, %r49;
	setp.lt.s32 	%p9, %r49, %r20;
	@%p9 bra 	$L__BB2_2;
$L__BB2_10:
	ret;

}
	// .globl	_ZN6thrust24THRUST_300001_SM_1000_NS8cuda_cub4core6detail13_kernel_agentINS1_8__reduce11ReduceAgentINS0_12zip_iteratorIN4cuda3std3__45tupleIJNS0_10device_ptrIdEENS0_17counting_iteratorIlNS0_11use_defaultESF_SF_EEEEEEEPNSB_IJdlEEESJ_iNS1_9__extrema9arg_max_fIdl13AbsComparatorEEEEJSI_SK_iSO_EEEvDpT0_
.visible .entry _ZN6thrust24THRUST_300001_SM_1000_NS8cuda_cub4core6detail13_kernel_agentINS1_8__reduce11ReduceAgentINS0_12zip_iteratorIN4cuda3std3__45tupleIJNS0_10device_ptrIdEENS0_17counting_iteratorIlNS0_11use_defaultESF_SF_EEEEEEEPNSB_IJdlEEESJ_iNS1_9__extrema9arg_max_fIdl13AbsComparatorEEEEJSI_SK_iSO_EEEvDpT0_(
	.param .align 8 .b8 _ZN6thrust24THRUST_300001_SM_1000_NS8cuda_cub4core6detail13_kernel_agentINS1_8__reduce11ReduceAgentINS0_12zip_iteratorIN4cuda3std3__45tupleIJNS0_10device_ptrIdEENS0_17counting_iteratorIlNS0_11use_defaultESF_SF_EEEEEEEPNSB_IJdlEEESJ_iNS1_9__extrema9arg_max_fIdl13AbsComparatorEEEEJSI_SK_iSO_EEEvDpT0__param_0[16],
	.param .u64 .ptr .align 1 _ZN6thrust24THRUST_300001_SM_1000_NS8cuda_cub4core6detail13_kernel_agentINS1_8__reduce11ReduceAgentINS0_12zip_iteratorIN4cuda3std3__45tupleIJNS0_10device_ptrIdEENS0_17counting_iteratorIlNS0_11use_defaultESF_SF_EEEEEEEPNSB_IJdlEEESJ_iNS1_9__extrema9arg_max_fIdl13AbsComparatorEEEEJSI_SK_iSO_EEEvDpT0__param_1,
	.param .u32 _ZN6thrust24THRUST_300001_SM_1000_NS8cuda_cub4core6detail13_kernel_agentINS1_8__reduce11ReduceAgentINS0_12zip_iteratorIN4cuda3std3__45tupleIJNS0_10device_ptrIdEENS0_17counting_iteratorIlNS0_11use_defaultESF_SF_EEEEEEEPNSB_IJdlEEESJ_iNS1_9__extrema9arg_max_fIdl13AbsComparatorEEEEJSI_SK_iSO_EEEvDpT0__param_2,
	.param .align 1 .b8 _ZN6thrust24THRUST_300001_SM_1000_NS8cuda_cub4core6detail13_kernel_agentINS1_8__reduce11ReduceAgentINS0_12zip_iteratorIN4cuda3std3__45tupleIJNS0_10device_ptrIdEENS0_17counting_iteratorIlNS0_11use_defaultESF_SF_EEEEEEEPNSB_IJdlEEESJ_iNS1_9__extrema9arg_max_fIdl13AbsComparatorEEEEJSI_SK_iSO_EEEvDpT0__param_3[1]
)
.maxntid 256
{
	.reg .pred 	%p<213>;
	.reg .b32 	%r<400>;
	.reg .b64 	%rd<368>;
	.reg .b64 	%fd<352>;

	ld.param.u64 	%rd198, [_ZN6thrust24THRUST_300001_SM_1000_NS8cuda_cub4core6detail13_kernel_agentINS1_8__reduce11ReduceAgentINS0_12zip_iteratorIN4cuda3std3__45tupleIJNS0_10device_ptrIdEENS0_17counting_iteratorIlNS0_11use_defaultESF_SF_EEEEEEEPNSB_IJdlEEESJ_iNS1_9__extrema9arg_max_fIdl13AbsComparatorEEEEJSI_SK_iSO_EEEvDpT0__param_0+8];
	ld.param.u64 	%rd197, [_ZN6thrust24THRUST_300001_SM_1000_NS8cuda_cub4core6detail13_kernel_agentINS1_8__reduce11ReduceAgentINS0_12zip_iteratorIN4cuda3std3__45tupleIJNS0_10device_ptrIdEENS0_17counting_iteratorIlNS0_11use_defaultESF_SF_EEEEEEEPNSB_IJdlEEESJ_iNS1_9__extrema9arg_max_fIdl13AbsComparatorEEEEJSI_SK_iSO_EEEvDpT0__param_0];
	ld.param.u32 	%r36, [_ZN6thrust24THRUST_300001_SM_1000_NS8cuda_cub4core6detail13_kernel_agentINS1_8__reduce11ReduceAgentINS0_12zip_iteratorIN4cuda3std3__45tupleIJNS0_10device_ptrIdEENS0_17counting_iteratorIlNS0_11use_defaultESF_SF_EEEEEEEPNSB_IJdlEEESJ_iNS1_9__extrema9arg_max_fIdl13AbsComparatorEEEEJSI_SK_iSO_EEEvDpT0__param_2];
	setp.eq.s32 	%p1, %r36, 0;
	@%p1 bra 	$L__BB3_206;
	cvta.to.global.u64 	%rd1, %rd197;
	setp.gt.s32 	%p2, %r36, 1279;
	@%p2 bra 	$L__BB3_122;
	mov.u32 	%r1, %tid.x;
	setp.ge.s32 	%p96, %r1, %r36;
	mov.f64 	%fd298, 0d0000000000000000;
	mov.b64 	%rd309, 0;
	mov.u32 	%r391, %r1;
	@%p96 bra 	$L__BB3_4;
	cvt.u64.u32 	%rd265, %r1;
	mul.wide.u32 	%rd266, %r1, 8;
	add.s64 	%rd267, %rd1, %rd266;
	add.s64 	%rd309, %rd198, %rd265;
	ld.global.f64 	%fd298, [%rd267];
	add.s32 	%r391, %r1, 256;
$L__BB3_4:
	setp.ge.s32 	%p97, %r391, %r36;
	@%p97 bra 	$L__BB3_26;
	not.b32 	%r160, %r391;
	add.s32 	%r4, %r36, %r160;
	and.b32  	%r161, %r4, 768;
	setp.eq.s32 	%p98, %r161, 768;
	@%p98 bra 	$L__BB3_11;
	cvt.u64.u32 	%rd269, %r391;
	add.s64 	%rd300, %rd198, %rd269;
	mul.wide.u32 	%rd270, %r391, 8;
	add.s64 	%rd299, %rd1, %rd270;
	shr.u32 	%r162, %r4, 8;
	add.s32 	%r163, %r162, 1;
	and.b32  	%r164, %r163, 3;
	neg.s32 	%r389, %r164;
$L__BB3_7:
	.pragma "nounroll";
	mov.u64 	%rd9, %rd309;
	mov.f64 	%fd3, %fd298;
	ld.global.f64 	%fd4, [%rd299];
	abs.f64 	%fd5, %fd3;
	abs.f64 	%fd6, %fd4;
	setp.lt.f64 	%p99, %fd5, %fd6;
	mov.u64 	%rd309, %rd300;
	mov.f64 	%fd298, %fd4;
	@%p99 bra 	$L__BB3_10;
	setp.lt.f64 	%p100, %fd6, %fd5;
	mov.u64 	%rd309, %rd9;
	mov.f64 	%fd298, %fd3;
	@%p100 bra 	$L__BB3_10;
	setp.lt.s64 	%p101, %rd9, %rd300;
	min.s64 	%rd309, %rd9, %rd300;
	selp.f64 	%fd298, %fd3, %fd4, %p101;
$L__BB3_10:
	add.s32 	%r391, %r391, 256;
	add.s64 	%rd300, %rd300, 256;
	add.s64 	%rd299, %rd299, 2048;
	add.s32 	%r389, %r389, 1;
	setp.ne.s32 	%p102, %r389, 0;
	@%p102 bra 	$L__BB3_7;
$L__BB3_11:
	setp.lt.u32 	%p103, %r4, 768;
	@%p103 bra 	$L__BB3_26;
	add.s32 	%r392, %r391, 512;
$L__BB3_13:
	mov.u32 	%r12, %r392;
	add.s32 	%r165, %r12, -512;
	cvt.s64.s32 	%rd271, %r165;
	mul.wide.s32 	%rd272, %r165, 8;
	add.s64 	%rd17, %rd1, %rd272;
	add.s64 	%rd18, %rd198, %rd271;
	ld.global.f64 	%fd12, [%rd17];
	abs.f64 	%fd13, %fd298;
	abs.f64 	%fd14, %fd12;
	setp.lt.f64 	%p104, %fd13, %fd14;
	mov.u64 	%rd306, %rd18;
	mov.f64 	%fd295, %fd12;
	@%p104 bra 	$L__BB3_16;
	setp.lt.f64 	%p105, %fd14, %fd13;
	mov.u64 	%rd306, %rd309;
	mov.f64 	%fd295, %fd298;
	@%p105 bra 	$L__BB3_16;
	setp.lt.s64 	%p106, %rd309, %rd18;
	min.s64 	%rd306, %rd309, %rd18;
	selp.f64 	%fd295, %fd298, %fd12, %p106;
$L__BB3_16:
	add.s32 	%r166, %r12, -256;
	cvt.s64.s32 	%rd273, %r166;
	add.s64 	%rd21, %rd198, %rd273;
	ld.global.f64 	%fd17, [%rd17+2048];
	abs.f64 	%fd18, %fd295;
	abs.f64 	%fd19, %fd17;
	setp.lt.f64 	%p107, %fd18, %fd19;
	mov.u64 	%rd307, %rd21;
	mov.f64 	%fd296, %fd17;
	@%p107 bra 	$L__BB3_19;
	setp.lt.f64 	%p108, %fd19, %fd18;
	mov.u64 	%rd307, %rd306;
	mov.f64 	%fd296, %fd295;
	@%p108 bra 	$L__BB3_19;
	setp.lt.s64 	%p109, %rd306, %rd21;
	min.s64 	%rd307, %rd306, %rd21;
	selp.f64 	%fd296, %fd295, %fd17, %p109;
$L__BB3_19:
	cvt.s64.s32 	%rd274, %r12;
	add.s64 	%rd24, %rd198, %rd274;
	ld.global.f64 	%fd22, [%rd17+4096];
	abs.f64 	%fd23, %fd296;
	abs.f64 	%fd24, %fd22;
	setp.lt.f64 	%p110, %fd23, %fd24;
	mov.u64 	%rd308, %rd24;
	mov.f64 	%fd297, %fd22;
	@%p110 bra 	$L__BB3_22;
	setp.lt.f64 	%p111, %fd24, %fd23;
	mov.u64 	%rd308, %rd307;
	mov.f64 	%fd297, %fd296;
	@%p111 bra 	$L__BB3_22;
	setp.lt.s64 	%p112, %rd307, %rd24;
	min.s64 	%rd308, %rd307, %rd24;
	selp.f64 	%fd297, %fd296, %fd22, %p112;
$L__BB3_22:
	add.s32 	%r167, %r12, 256;
	cvt.s64.s32 	%rd275, %r167;
	add.s64 	%rd27, %rd198, %rd275;
	ld.global.f64 	%fd27, [%rd17+6144];
	abs.f64 	%fd28, %fd297;
	abs.f64 	%fd29, %fd27;
	setp.lt.f64 	%p113, %fd28, %fd29;
	mov.u64 	%rd309, %rd27;
	mov.f64 	%fd298, %fd27;
	@%p113 bra 	$L__BB3_25;
	setp.lt.f64 	%p114, %fd29, %fd28;
	mov.u64 	%rd309, %rd308;
	mov.f64 	%fd298, %fd297;
	@%p114 bra 	$L__BB3_25;
	setp.lt.s64 	%p115, %rd308, %rd27;
	min.s64 	%rd309, %rd308, %rd27;
	selp.f64 	%fd298, %fd297, %fd27, %p115;
$L__BB3_25:
	add.s32 	%r392, %r12, 1024;
	add.s32 	%r168, %r12, 512;
	setp.lt.s32 	%p116, %r168, %r36;
	@%p116 bra 	$L__BB3_13;
$L__BB3_26:
	setp.lt.s32 	%p117, %r36, 256;
	@%p117 bra 	$L__BB3_71;
	// begin inline asm
	mov.u32 %r282, %laneid;
	// end inline asm
	mov.b64 	%rd286, %fd298;
	mov.b64 	{%r284, %r289}, %rd286;
	mov.b32 	%r300, 1;
	mov.b32 	%r301, 31;
	mov.b32 	%r302, -1;
	// begin inline asm
	shfl.sync.down.b32 %r283, %r284, %r300, %r301, %r302;
	// end inline asm
	// begin inline asm
	shfl.sync.down.b32 %r288, %r289, %r300, %r301, %r302;
	// end inline asm
	mov.b64 	%rd287, {%r283, %r288};
	mov.b64 	%fd33, %rd287;
	mov.b64 	{%r294, %r299}, %rd309;
	// begin inline asm
	shfl.sync.down.b32 %r293, %r294, %r300, %r301, %r302;
	// end inline asm
	// begin inline asm
	shfl.sync.down.b32 %r298, %r299, %r300, %r301, %r302;
	// end inline asm
	mov.b64 	%rd31, {%r293, %r298};
	setp.gt.s32 	%p169, %r282, 30;
	mov.u64 	%rd311, %rd309;
	mov.f64 	%fd300, %fd298;
	@%p169 bra 	$L__BB3_31;
	abs.f64 	%fd34, %fd298;
	abs.f64 	%fd35, %fd33;
	setp.lt.f64 	%p170, %fd34, %fd35;
	mov.u64 	%rd311, %rd31;
	mov.f64 	%fd300, %fd33;
	@%p170 bra 	$L__BB3_31;
	setp.lt.f64 	%p171, %fd35, %fd34;
	mov.u64 	%rd311, %rd309;
	mov.f64 	%fd300, %fd298;
	@%p171 bra 	$L__BB3_31;
	setp.lt.s64 	%p172, %rd309, %rd31;
	min.s64 	%rd311, %rd309, %rd31;
	selp.f64 	%fd300, %fd298, %fd33, %p172;
$L__BB3_31:
	mov.b64 	%rd288, %fd300;
	mov.b64 	{%r304, %r309}, %rd288;
	mov.b32 	%r320, 2;
	mov.b32 	%r321, 31;
	mov.b32 	%r322, -1;
	// begin inline asm
	shfl.sync.down.b32 %r303, %r304, %r320, %r321, %r322;
	// end inline asm
	// begin inline asm
	shfl.sync.down.b32 %r308, %r309, %r320, %r321, %r322;
	// end inline asm
	mov.b64 	%rd289, {%r303, %r308};
	mov.b64 	%fd38, %rd289;
	mov.b64 	{%r314, %r319}, %rd311;
	// begin inline asm
	shfl.sync.down.b32 %r313, %r314, %r320, %r321, %r322;
	// end inline asm
	// begin inline asm
	shfl.sync.down.b32 %r318, %r319, %r320, %r321, %r322;
	// end inline asm
	mov.b64 	%rd34, {%r313, %r318};
	setp.gt.s32 	%p173, %r282, 29;
	mov.u64 	%rd312, %rd311;
	mov.f64 	%fd301, %fd300;
	@%p173 bra 	$L__BB3_35;
	abs.f64 	%fd39, %fd300;
	abs.f64 	%fd40, %fd38;
	setp.lt.f64 	%p174, %fd39, %fd40;
	mov.u64 	%rd312, %rd34;
	mov.f64 	%fd301, %fd38;
	@%p174 bra 	$L__BB3_35;
	setp.lt.f64 	%p175, %fd40, %fd39;
	mov.u64 	%rd312, %rd311;
	mov.f64 	%fd301, %fd300;
	@%p175 bra 	$L__BB3_35;
	setp.lt.s64 	%p176, %rd311, %rd34;
	min.s64 	%rd312, %rd311, %rd34;
	selp.f64 	%fd301, %fd300, %fd38, %p176;
$L__BB3_35:
	mov.b64 	%rd290, %fd301;
	mov.b64 	{%r324, %r329}, %rd290;
	mov.b32 	%r340, 4;
	mov.b32 	%r341, 31;
	mov.b32 	%r342, -1;
	// begin inline asm
	shfl.sync.down.b32 %r323, %r324, %r340, %r341, %r342;
	// end inline asm
	// begin inline asm
	shfl.sync.down.b32 %r328, %r329, %r340, %r341, %r342;
	// end inline asm
	mov.b64 	%rd291, {%r323, %r328};
	mov.b64 	%fd43, %rd291;
	mov.b64 	{%r334, %r339}, %rd312;
	// begin inline asm
	shfl.sync.down.b32 %r333, %r334, %r340, %r341, %r342;
	// end inline asm
	// begin inline asm
	shfl.sync.down.b32 %r338, %r339, %r340, %r341, %r342;
	// end inline asm
	mov.b64 	%rd37, {%r333, %r338};
	setp.gt.s32 	%p177, %r282, 27;
	mov.u64 	%rd313, %rd312;
	mov.f64 	%fd302, %fd301;
	@%p177 bra 	$L__BB3_39;
	abs.f64 	%fd44, %fd301;
	abs.f64 	%fd45, %fd43;
	setp.lt.f64 	%p178, %fd44, %fd45;
	mov.u64 	%rd313, %rd37;
	mov.f64 	%fd302, %fd43;
	@%p178 bra 	$L__BB3_39;
	setp.lt.f64 	%p179, %fd45, %fd44;
	mov.u64 	%rd313, %rd312;
	mov.f64 	%fd302, %fd301;
	@%p179 bra 	$L__BB3_39;
	setp.lt.s64 	%p180, %rd312, %rd37;
	min.s64 	%rd313, %rd312, %rd37;
	selp.f64 	%fd302, %fd301, %fd43, %p180;
$L__BB3_39:
	mov.b64 	%rd292, %fd302;
	mov.b64 	{%r344, %r349}, %rd292;
	mov.b32 	%r360, 8;
	mov.b32 	%r361, 31;
	mov.b32 	%r362, -1;
	// begin inline asm
	shfl.sync.down.b32 %r343, %r344, %r360, %r361, %r362;
	// end inline asm
	// begin inline asm
	shfl.sync.down.b32 %r348, %r349, %r360, %r361, %r362;
	// end inline asm
	mov.b64 	%rd293, {%r343, %r348};
	mov.b64 	%fd48, %rd293;
	mov.b64 	{%r354, %r359}, %rd313;
	// begin inline asm
	shfl.sync.down.b32 %r353, %r354, %r360, %r361, %r362;
	// end inline asm
	// begin inline asm
	shfl.sync.down.b32 %r358, %r359, %r360, %r361, %r362;
	// end inline asm
	mov.b64 	%rd40, {%r353, %r358};
	setp.gt.s32 	%p181, %r282, 23;
	mov.u64 	%rd314, %rd313;
	mov.f64 	%fd303, %fd302;
	@%p181 bra 	$L__BB3_43;
	abs.f64 	%fd49, %fd302;
	abs.f64 	%fd50, %fd48;
	setp.lt.f64 	%p182, %fd49, %fd50;
	mov.u64 	%rd314, %rd40;
	mov.f64 	%fd303, %fd48;
	@%p182 bra 	$L__BB3_43;
	setp.lt.f64 	%p183, %fd50, %fd49;
	mov.u64 	%rd314, %rd313;
	mov.f64 	%fd303, %fd302;
	@%p183 bra 	$L__BB3_43;
	setp.lt.s64 	%p184, %rd313, %rd40;
	min.s64 	%rd314, %rd313, %rd40;
	selp.f64 	%fd303, %fd302, %fd48, %p184;
$L__BB3_43:
	mov.b64 	%rd294, %fd303;
	mov.b64 	{%r364, %r369}, %rd294;
	mov.b32 	%r380, 16;
	mov.b32 	%r381, 31;
	mov.b32 	%r382, -1;
	// begin inline asm
	shfl.sync.down.b32 %r363, %r364, %r380, %r381, %r382;
	// end inline asm
	// begin inline asm
	shfl.sync.down.b32 %r368, %r369, %r380, %r381, %r382;
	// end inline asm
	mov.b64 	%rd295, {%r363, %r368};
	mov.b64 	%fd53, %rd295;
	mov.b64 	{%r374, %r379}, %rd314;
	// begin inline asm
	shfl.sync.down.b32 %r373, %r374, %r380, %r381, %r382;
	// end inline asm
	// begin inline asm
	shfl.sync.down.b32 %r378, %r379, %r380, %r381, %r382;
	// end inline asm
	mov.b64 	%rd43, {%r373, %r378};
	setp.gt.s32 	%p185, %r282, 15;
	mov.u64 	%rd367, %rd314;
	mov.f64 	%fd351, %fd303;
	@%p185 bra 	$L__BB3_47;
	abs.f64 	%fd54, %fd303;
	abs.f64 	%fd55, %fd53;
	setp.lt.f64 	%p186, %fd54, %fd55;
	mov.u64 	%rd367, %rd43;
	mov.f64 	%fd351, %fd53;
	@%p186 bra 	$L__BB3_47;
	setp.lt.f64 	%p187, %fd55, %fd54;
	mov.u64 	%rd367, %rd314;
	mov.f64 	%fd351, %fd303;
	@%p187 bra 	$L__BB3_47;
	setp.lt.s64 	%p188, %rd314, %rd43;
	min.s64 	%rd367, %rd314, %rd43;
	selp.f64 	%fd351, %fd303, %fd53, %p188;
$L__BB3_47:
	setp.ne.s32 	%p189, %r282, 0;
	@%p189 bra 	$L__BB3_49;
	shr.u32 	%r383, %r1, 1;
	and.b32  	%r384, %r383, 496;
	mov.u32 	%r385, _ZN6thrust24THRUST_300001_SM_1000_NS8cuda_cub4core6detail5shmemE;
	add.s32 	%r386, %r385, %r384;
	st.shared.f64 	[%r386+8], %fd351;
	st.shared.u64 	[%r386+16], %rd367;
$L__BB3_49:
	bar.sync 	0;
	setp.ne.s32 	%p190, %r1, 0;
	@%p190 bra 	$L__BB3_204;
	ld.shared.f64 	%fd58, [_ZN6thrust24THRUST_300001_SM_1000_NS8cuda_cub4core6detail5shmemE+24];
	ld.shared.u64 	%rd46, [_ZN6thrust24THRUST_300001_SM_1000_NS8cuda_cub4core6detail5shmemE+32];
	abs.f64 	%fd59, %fd351;
	abs.f64 	%fd60, %fd58;
	setp.lt.f64 	%p191, %fd59, %fd60;
	mov.u64 	%rd316, %rd46;
	mov.f64 	%fd305, %fd58;
	@%p191 bra 	$L__BB3_53;
	setp.lt.f64 	%p192, %fd60, %fd59;
	mov.u64 	%rd316, %rd367;
	mov.f64 	%fd305, %fd351;
	@%p192 bra 	$L__BB3_53;
	setp.lt.s64 	%p193, %rd367, %rd46;
	min.s64 	%rd316, %rd367, %rd46;
	selp.f64 	%fd305, %fd351, %fd58, %p193;
$L__BB3_53:
	ld.shared.f64 	%fd63, [_ZN6thrust24THRUST_300001_SM_1000_NS8cuda_cub4core6detail5shmemE+40];
	ld.shared.u64 	%rd49, [_ZN6thrust24THRUST_300001_SM_1000_NS8cuda_cub4core6detail5shmemE+48];
	abs.f64 	%fd64, %fd305;
	abs.f64 	%fd65, %fd63;
	setp.lt.f64 	%p194, %fd64, %fd65;
	mov.u64 	%rd317, %rd49;
	mov.f64 	%fd306, %fd63;
	@%p194 bra 	$L__BB3_56;
	setp.lt.f64 	%p195, %fd65, %fd64;
	mov.u64 	%rd317, %rd316;
	mov.f64 	%fd306, %fd305;
	@%p195 bra 	$L__BB3_56;
	setp.lt.s64 	%p196, %rd316, %rd49;
	min.s64 	%rd317, %rd316, %rd49;
	selp.f64 	%fd306, %fd305, %fd63, %p196;
$L__BB3_56:
	ld.shared.f64 	%fd68, [_ZN6thrust24THRUST_300001_SM_1000_NS8cuda_cub4core6detail5shmemE+56];
	ld.shared.u64 	%rd52, [_ZN6thrust24THRUST_300001_SM_1000_NS8cuda_cub4core6detail5shmemE+64];
	abs.f64 	%fd69, %fd306;
	abs.f64 	%fd70, %fd68;
	setp.lt.f64 	%p197, %fd69, %fd70;
	mov.u64 	%rd318, %rd52;
	mov.f64 	%fd307, %fd68;
	@%p197 bra 	$L__BB3_59;
	setp.lt.f64 	%p198, %fd70, %fd69;
	mov.u64 	%rd318, %rd317;
	mov.f64 	%fd307, %fd306;
	@%p198 bra 	$L__BB3_59;
	setp.lt.s64 	%p199, %rd317, %rd52;
	min.s64 	%rd318, %rd317, %rd52;
	selp.f64 	%fd307, %fd306, %fd68, %p199;
$L__BB3_59:
	ld.shared.f64 	%fd73, [_ZN6thrust24THRUST_300001_SM_1000_NS8cuda_cub4core6detail5shmemE+72];
	ld.shared.u64 	%rd55, [_ZN6thrust24THRUST_300001_SM_1000_NS8cuda_cub4core6detail5shmemE+80];
	abs.f64 	%fd74, %fd307;
	abs.f64 	%fd75, %fd73;
	setp.lt.f64 	%p200, %fd74, %fd75;
	mov.u64 	%rd319, %rd55;
	mov.f64 	%fd308, %fd73;
	@%p200 bra 	$L__BB3_62;
	setp.lt.f64 	%p201, %fd75, %fd74;
	mov.u64 	%rd319, %rd318;
	mov.f64 	%fd308, %fd307;
	@%p201 bra 	$L__BB3_62;
	setp.lt.s64 	%p202, %rd318, %rd55;
	min.s64 	%rd319, %rd318, %rd55;
	selp.f64 	%fd308, %fd307, %fd73, %p202;
$L__BB3_62:
	ld.shared.f64 	%fd78, [_ZN6thrust24THRUST_300001_SM_1000_NS8cuda_cub4core6detail5shmemE+88];
	ld.shared.u64 	%rd58, [_ZN6thrust24THRUST_300001_SM_1000_NS8cuda_cub4core6detail5shmemE+96];
	abs.f64 	%fd79, %fd308;
	abs.f64 	%fd80, %fd78;
	setp.lt.f64 	%p203, %fd79, %fd80;
	mov.u64 	%rd320, %rd58;
	mov.f64 	%fd309, %fd78;
	@%p203 bra 	$L__BB3_65;
	setp.lt.f64 	%p204, %fd80, %fd79;
	mov.u64 	%rd320, %rd319;
	mov.f64 	%fd309, %fd308;
	@%p204 bra 	$L__BB3_65;
	setp.lt.s64 	%p205, %rd319, %rd58;
	min.s64 	%rd320, %rd319, %rd58;
	selp.f64 	%fd309, %fd308, %fd78, %p205;
$L__BB3_65:
	ld.shared.f64 	%fd83, [_ZN6thrust24THRUST_300001_SM_1000_NS8cuda_cub4core6detail5shmemE+104];
	ld.shared.u64 	%rd61, [_ZN6thrust24THRUST_300001_SM_1000_NS8cuda_cub4core6detail5shmemE+112];
	abs.f64 	%fd84, %fd309;
	abs.f64 	%fd85, %fd83;
	setp.lt.f64 	%p206, %fd84, %fd85;
	mov.u64 	%rd321, %rd61;
	mov.f64 	%fd310, %fd83;
	@%p206 bra 	$L__BB3_68;
	setp.lt.f64 	%p207, %fd85, %fd84;
	mov.u64 	%rd321, %rd320;
	mov.f64 	%fd310, %fd309;
	@%p207 bra 	$L__BB3_68;
	setp.lt.s64 	%p208, %rd320, %rd61;
	min.s64 	%rd321, %rd320, %rd61;
	selp.f64 	%fd310, %fd309, %fd83, %p208;
$L__BB3_68:
	ld.shared.f64 	%fd88, [_ZN6thrust24THRUST_300001_SM_1000_NS8cuda_cub4core6detail5shmemE+120];
	ld.shared.u64 	%rd64, [_ZN6thrust24THRUST_300001_SM_1000_NS8cuda_cub4core6detail5shmemE+128];
	abs.f64 	%fd89, %fd310;
	abs.f64 	%fd90, %fd88;
	setp.lt.f64 	%p209, %fd89, %fd90;
	mov.u64 	%rd367, %rd64;
	mov.f64 	%fd351, %fd88;
	@%p209 bra 	$L__BB3_204;
	setp.lt.f64 	%p210, %fd90, %fd89;
	mov.u64 	%rd367, %rd321;
	mov.f64 	%fd351, %fd310;
	@%p210 bra 	$L__BB3_204;
	setp.lt.s64 	%p211, %rd321, %rd64;
	min.s64 	%rd367, %rd321, %rd64;
	selp.f64 	%fd351, %fd310, %fd88, %p211;
	bra.uni 	$L__BB3_204;
$L__BB3_71:
	// begin inline asm
	mov.u32 %r169, %laneid;
	// end inline asm
	and.b32  	%r190, %r1, 992;
	add.s32 	%r191, %r190, 32;
	setp.gt.s32 	%p118, %r191, %r36;
	not.b32 	%r192, %r190;
	add.s32 	%r193, %r36, %r192;
	selp.b32 	%r188, %r193, 31, %p118;
	mov.b64 	%rd276, %fd298;
	mov.b64 	{%r171, %r176}, %rd276;
	mov.b32 	%r187, 1;
	mov.b32 	%r189, -1;
	// begin inline asm
	shfl.sync.down.b32 %r170, %r171, %r187, %r188, %r189;
	// end inline asm
	// begin inline asm
	shfl.sync.down.b32 %r175, %r176, %r187, %r188, %r189;
	// end inline asm
	mov.b64 	%rd277, {%r170, %r175};
	mov.b64 	%fd92, %rd277;
	mov.b64 	{%r181, %r186}, %rd309;
	// begin inline asm
	shfl.sync.down.b32 %r180, %r181, %r187, %r188, %r189;
	// end inline asm
	// begin inline asm
	shfl.sync.down.b32 %r185, %r186, %r187, %r188, %r189;
	// end inline asm
	mov.b64 	%rd66, {%r180, %r185};
	setp.ge.s32 	%p119, %r169, %r188;
	mov.u64 	%rd322, %rd309;
	mov.f64 	%fd311, %fd298;
	@%p119 bra 	$L__BB3_75;
	abs.f64 	%fd93, %fd298;
	abs.f64 	%fd94, %fd92;
	setp.lt.f64 	%p120, %fd93, %fd94;
	mov.u64 	%rd322, %rd66;
	mov.f64 	%fd311, %fd92;
	@%p120 bra 	$L__BB3_75;
	setp.lt.f64 	%p121, %fd94, %fd93;
	mov.u64 	%rd322, %rd309;
	mov.f64 	%fd311, %fd298;
	@%p121 bra 	$L__BB3_75;
	setp.lt.s64 	%p122, %rd309, %rd66;
	min.s64 	%rd322, %rd309, %rd66;
	selp.f64 	%fd311, %fd298, %fd92, %p122;
$L__BB3_75:
	mov.b64 	%rd278, %fd311;
	mov.b64 	{%r195, %r200}, %rd278;
	mov.b32 	%r211, 2;
	mov.b32 	%r213, -1;
	// begin inline asm
	shfl.sync.down.b32 %r194, %r195, %r211, %r188, %r213;
	// end inline asm
	// begin inline asm
	shfl.sync.down.b32 %r199, %r200, %r211, %r188, %r213;
	// end inline asm
	mov.b64 	%rd279, {%r194, %r199};
	mov.b64 	%fd97, %rd279;
	mov.b64 	{%r205, %r210}, %rd322;
	// begin inline asm
	shfl.sync.down.b32 %r204, %r205, %r211, %r188, %r213;
	// end inline asm
	// begin inline asm
	shfl.sync.down.b32 %r209, %r210, %r211, %r188, %r213;
	// end inline asm
	mov.b64 	%rd69, {%r204, %r209};
	add.s32 	%r214, %r169, 2;
	setp.gt.s32 	%p123, %r214, %r188;
	mov.u64 	%rd323, %rd322;
	mov.f64 	%fd312, %fd311;
	@%p123 bra 	$L__BB3_79;
	abs.f64 	%fd98, %fd311;
	abs.f64 	%fd99, %fd97;
	setp.lt.f64 	%p124, %fd98, %fd99;
	mov.u64 	%rd323, %rd69;
	mov.f64 	%fd312, %fd97;
	@%p124 bra 	$L__BB3_79;
	setp.lt.f64 	%p125, %fd99, %fd98;
	mov.u64 	%rd323, %rd322;
	mov.f64 	%fd312, %fd311;
	@%p125 bra 	$L__BB3_79;
	setp.lt.s64 	%p126, %rd322, %rd69;
	min.s64 	%rd323, %rd322, %rd69;
	selp.f64 	%fd312, %fd311, %fd97, %p126;
$L__BB3_79:
	mov.b64 	%rd280, %fd312;
	mov.b64 	{%r216, %r221}, %rd280;
	mov.b32 	%r232, 4;
	mov.b32 	%r234, -1;
	// begin inline asm
	shfl.sync.down.b32 %r215, %r216, %r232, %r188, %r234;
	// end inline asm
	// begin inline asm
	shfl.sync.down.b32 %r220, %r221, %r232, %r188, %r234;
	// end inline asm
	mov.b64 	%rd281, {%r215, %r220};
	mov.b64 	%fd102, %rd281;
	mov.b64 	{%r226, %r231}, %rd323;
	// begin inline asm
	shfl.sync.down.b32 %r225, %r226, %r232, %r188, %r234;
	// end inline asm
	// begin inline asm
	shfl.sync.down.b32 %r230, %r231, %r232, %r188, %r234;
	// end inline asm
	mov.b64 	%rd72, {%r225, %r230};
	add.s32 	%r235, %r169, 4;
	setp.gt.s32 	%p127, %r235, %r188;
	mov.u64 	%rd324, %rd323;
	mov.f64 	%fd313, %fd312;
	@%p127 bra 	$L__BB3_83;
	abs.f64 	%fd103, %fd312;
	abs.f64 	%fd104, %fd102;
	setp.lt.f64 	%p128, %fd103, %fd104;
	mov.u64 	%rd324, %rd72;
	mov.f64 	%fd313, %fd102;
	@%p128 bra 	$L__BB3_83;
	setp.lt.f64 	%p129, %fd104, %fd103;
	mov.u64 	%rd324, %rd323;
	mov.f64 	%fd313, %fd312;
	@%p129 bra 	$L__BB3_83;
	setp.lt.s64 	%p130, %rd323, %rd72;
	min.s64 	%rd324, %rd323, %rd72;
	selp.f64 	%fd313, %fd312, %fd102, %p130;
$L__BB3_83:
	mov.b64 	%rd282, %fd313;
	mov.b64 	{%r237, %r242}, %rd282;
	mov.b32 	%r253, 8;
	mov.b32 	%r255, -1;
	// begin inline asm
	shfl.sync.down.b32 %r236, %r237, %r253, %r188, %r255;
	// end inline asm
	// begin inline asm
	shfl.sync.down.b32 %r241, %r242, %r253, %r188, %r255;
	// end inline asm
	mov.b64 	%rd283, {%r236, %r241};
	mov.b64 	%fd107, %rd283;
	mov.b64 	{%r247, %r252}, %rd324;
	// begin inline asm
	shfl.sync.down.b32 %r246, %r247, %r253, %r188, %r255;
	// end inline asm
	// begin inline asm
	shfl.sync.down.b32 %r251, %r252, %r253, %r188, %r255;
	// end inline asm
	mov.b64 	%rd75, {%r246, %r251};
	add.s32 	%r256, %r169, 8;
	setp.gt.s32 	%p131, %r256, %r188;
	mov.u64 	%rd325, %rd324;
	mov.f64 	%fd314, %fd313;
	@%p131 bra 	$L__BB3_87;
	abs.f64 	%fd108, %fd313;
	abs.f64 	%fd109, %fd107;
	setp.lt.f64 	%p132, %fd108, %fd109;
	mov.u64 	%rd325, %rd75;
	mov.f64 	%fd314, %fd107;
	@%p132 bra 	$L__BB3_87;
	setp.lt.f64 	%p133, %fd109, %fd108;
	mov.u64 	%rd325, %rd324;
	mov.f64 	%fd314, %fd313;
	@%p133 bra 	$L__BB3_87;
	setp.lt.s64 	%p134, %rd324, %rd75;
	min.s64 	%rd325, %rd324, %rd75;
	selp.f64 	%fd314, %fd313, %fd107, %p134;
$L__BB3_87:
	mov.b64 	%rd284, %fd314;
	mov.b64 	{%r258, %r263}, %rd284;
	mov.b32 	%r274, 16;
	mov.b32 	%r276, -1;
	// begin inline asm
	shfl.sync.down.b32 %r257, %r258, %r274, %r188, %r276;
	// end inline asm
	// begin inline asm
	shfl.sync.down.b32 %r262, %r263, %r274, %r188, %r276;
	// end inline asm
	mov.b64 	%rd285, {%r257, %r262};
	mov.b64 	%fd112, %rd285;
	mov.b64 	{%r268, %r273}, %rd325;
	// begin inline asm
	shfl.sync.down.b32 %r267, %r268, %r274, %r188, %r276;
	// end inline asm
	// begin inline asm
	shfl.sync.down.b32 %r272, %r273, %r274, %r188, %r276;
	// end inline asm
	mov.b64 	%rd78, {%r267, %r272};
	add.s32 	%r277, %r169, 16;
	setp.gt.s32 	%p135, %r277, %r188;
	mov.u64 	%rd367, %rd325;
	mov.f64 	%fd351, %fd314;
	@%p135 bra 	$L__BB3_91;
	abs.f64 	%fd113, %fd314;
	abs.f64 	%fd114, %fd112;
	setp.lt.f64 	%p136, %fd113, %fd114;
	mov.u64 	%rd367, %rd78;
	mov.f64 	%fd351, %fd112;
	@%p136 bra 	$L__BB3_91;
	setp.lt.f64 	%p137, %fd114, %fd113;
	mov.u64 	%rd367, %rd325;
	mov.f64 	%fd351, %fd314;
	@%p137 bra 	$L__BB3_91;
	setp.lt.s64 	%p138, %rd325, %rd78;
	min.s64 	%rd367, %rd325, %rd78;
	selp.f64 	%fd351, %fd314, %fd112, %p138;
$L__BB3_91:
	setp.ne.s32 	%p139, %r169, 0;
	@%p139 bra 	$L__BB3_93;
	shr.u32 	%r278, %r1, 1;
	and.b32  	%r279, %r278, 496;
	mov.u32 	%r280, _ZN6thrust24THRUST_300001_SM_1000_NS8cuda_cub4core6detail5shmemE;
	add.s32 	%r281, %r280, %r279;
	st.shared.f64 	[%r281+8], %fd351;
	st.shared.u64 	[%r281+16], %rd367;
$L__BB3_93:
	bar.sync 	0;
	setp.ne.s32 	%p140, %r1, 0;
	@%p140 bra 	$L__BB3_204;
	setp.lt.s32 	%p141, %r36, 33;
	mov.f64 	%fd316, %fd351;
	mov.u64 	%rd327, %rd367;
	@%p141 bra 	$L__BB3_98;
	ld.shared.f64 	%fd117, [_ZN6thrust24THRUST_300001_SM_1000_NS8cuda_cub4core6detail5shmemE+24];
	ld.shared.u64 	%rd81, [_ZN6thrust24THRUST_300001_SM_1000_NS8cuda_cub4core6detail5shmemE+32];
	abs.f64 	%fd118, %fd351;
	abs.f64 	%fd119, %fd117;
	setp.lt.f64 	%p142, %fd118, %fd119;
	mov.f64 	%fd316, %fd117;
	mov.u64 	%rd327, %rd81;
	@%p142 bra 	$L__BB3_98;
	setp.lt.f64 	%p143, %fd119, %fd118;
	mov.f64 	%fd316, %fd351;
	mov.u64 	%rd327, %rd367;
	@%p143 bra 	$L__BB3_98;
	setp.lt.s64 	%p144, %rd367, %rd81;
	min.s64 	%rd327, %rd367, %rd81;
	selp.f64 	%fd316, %fd351, %fd117, %p144;
$L__BB3_98:
	setp.lt.s32 	%p145, %r36, 65;
	mov.f64 	%fd317, %fd316;
	mov.u64 	%rd328, %rd327;
	@%p145 bra 	$L__BB3_102;
	ld.shared.f64 	%fd122, [_ZN6thrust24THRUST_300001_SM_1000_NS8cuda_cub4core6detail5shmemE+40];
	ld.shared.u64 	%rd84, [_ZN6thrust24THRUST_300001_SM_1000_NS8cuda_cub4core6detail5shmemE+48];
	abs.f64 	%fd123, %fd316;
	abs.f64 	%fd124, %fd122;
	setp.lt.f64 	%p146, %fd123, %fd124;
	mov.f64 	%fd317, %fd122;
	mov.u64 	%rd328, %rd84;
	@%p146 bra 	$L__BB3_102;
	setp.lt.f64 	%p147, %fd124, %fd123;
	mov.f64 	%fd317, %fd316;
	mov.u64 	%rd328, %rd327;
	@%p147 bra 	$L__BB3_102;
	setp.lt.s64 	%p148, %rd327, %rd84;
	min.s64 	%rd328, %rd327, %rd84;
	selp.f64 	%fd317, %fd316, %fd122, %p148;
$L__BB3_102:
	setp.lt.s32 	%p149, %r36, 97;
	mov.f64 	%fd318, %fd317;
	mov.u64 	%rd329, %rd328;
	@%p149 bra 	$L__BB3_106;
	ld.shared.f64 	%fd127, [_ZN6thrust24THRUST_300001_SM_1000_NS8cuda_cub4core6detail5shmemE+56];
	ld.shared.u64 	%rd87, [_ZN6thrust24THRUST_300001_SM_1000_NS8cuda_cub4core6detail5shmemE+64];
	abs.f64 	%fd128, %fd317;
	abs.f64 	%fd129, %fd127;
	setp.lt.f64 	%p150, %fd128, %fd129;
	mov.f64 	%fd318, %fd127;
	mov.u64 	%rd329, %rd87;
	@%p150 bra 	$L__BB3_106;
	setp.lt.f64 	%p151, %fd129, %fd128;
	mov.f64 	%fd318, %fd317;
	mov.u64 	%rd329, %rd328;
	@%p151 bra 	$L__BB3_106;
	setp.lt.s64 	%p152, %rd328, %rd87;
	min.s64 	%rd329, %rd328, %rd87;
	selp.f64 	%fd318, %fd317, %fd127, %p152;
$L__BB3_106:
	setp.lt.s32 	%p153, %r36, 129;
	mov.f64 	%fd319, %fd318;
	mov.u64 	%rd330, %rd329;
	@%p153 bra 	$L__BB3_110;
	ld.shared.f64 	%fd132, [_ZN6thrust24THRUST_300001_SM_1000_NS8cuda_cub4core6detail5shmemE+72];
	ld.shared.u64 	%rd90, [_ZN6thrust24THRUST_300001_SM_1000_NS8cuda_cub4core6detail5shmemE+80];
	abs.f64 	%fd133, %fd318;
	abs.f64 	%fd134, %fd132;
	setp.lt.f64 	%p154, %fd133, %fd134;
	mov.f64 	%fd319, %fd132;
	mov.u64 	%rd330, %rd90;
	@%p154 bra 	$L__BB3_110;
	setp.lt.f64 	%p155, %fd134, %fd133;
	mov.f64 	%fd319, %fd318;
	mov.u64 	%rd330, %rd329;
	@%p155 bra 	$L__BB3_110;
	setp.lt.s64 	%p156, %rd329, %rd90;
	min.s64 	%rd330, %rd329, %rd90;
	selp.f64 	%fd319, %fd318, %fd132, %p156;
$L__BB3_110:
	setp.lt.s32 	%p157, %r36, 161;
	mov.f64 	%fd320, %fd319;
	mov.u64 	%rd331, %rd330;
	@%p157 bra 	$L__BB3_114;
	ld.shared.f64 	%fd137, [_ZN6thrust24THRUST_300001_SM_1000_NS8cuda_cub4core6detail5shmemE+88];
	ld.shared.u64 	%rd93, [_ZN6thrust24THRUST_300001_SM_1000_NS8cuda_cub4core6detail5shmemE+96];
	abs.f64 	%fd138, %fd319;
	abs.f64 	%fd139, %fd137;
	setp.lt.f64 	%p158, %fd138, %fd139;
	mov.f64 	%fd320, %fd137;
	mov.u64 	%rd331, %rd93;
	@%p158 bra 	$L__BB3_114;
	setp.lt.f64 	%p159, %fd139, %fd138;
	mov.f64 	%fd320, %fd319;
	mov.u64 	%rd331, %rd330;
	@%p159 bra 	$L__BB3_114;
	setp.lt.s64 	%p160, %rd330, %rd93;
	min.s64 	%rd331, %rd330, %rd93;
	selp.f64 	%fd320, %fd319, %fd137, %p160;
$L__BB3_114:
	setp.lt.s32 	%p161, %r36, 193;
	mov.f64 	%fd321, %fd320;
	mov.u64 	%rd332, %rd331;
	@%p161 bra 	$L__BB3_118;
	ld.shared.f64 	%fd142, [_ZN6thrust24THRUST_300001_SM_1000_NS8cuda_cub4core6detail5shmemE+104];
	ld.shared.u64 	%rd96, [_ZN6thrust24THRUST_300001_SM_1000_NS8cuda_cub4core6detail5shmemE+112];
	abs.f64 	%fd143, %fd320;
	abs.f64 	%fd144, %fd142;
	setp.lt.f64 	%p162, %fd143, %fd144;
	mov.f64 	%fd321, %fd142;
	mov.u64 	%rd332, %rd96;
	@%p162 bra 	$L__BB3_118;
	setp.lt.f64 	%p163, %fd144, %fd143;
	mov.f64 	%fd321, %fd320;
	mov.u64 	%rd332, %rd331;
	@%p163 bra 	$L__BB3_118;
	setp.lt.s64 	%p164, %rd331, %rd96;
	min.s64 	%rd332, %rd331, %rd96;
	selp.f64 	%fd321, %fd320, %fd142, %p164;
$L__BB3_118:
	setp.lt.s32 	%p165, %r36, 225;
	mov.u64 	%rd367, %rd332;
	mov.f64 	%fd351, %fd321;
	@%p165 bra 	$L__BB3_204;
	ld.shared.f64 	%fd147, [_ZN6thrust24THRUST_300001_SM_1000_NS8cuda_cub4core6detail5shmemE+120];
	ld.shared.u64 	%rd99, [_ZN6thrust24THRUST_300001_SM_1000_NS8cuda_cub4core6detail5shmemE+128];
	abs.f64 	%fd148, %fd321;
	abs.f64 	%fd149, %fd147;
	setp.lt.f64 	%p166, %fd148, %fd149;
	mov.u64 	%rd367, %rd99;
	mov.f64 	%fd351, %fd147;
	@%p166 bra 	$L__BB3_204;
	setp.lt.f64 	%p167, %fd149, %fd148;
	mov.u64 	%rd367, %rd332;
	mov.f64 	%fd351, %fd321;
	@%p167 bra 	$L__BB3_204;
	setp.lt.s64 	%p168, %rd332, %rd99;
	min.s64 	%rd367, %rd332, %rd99;
	selp.f64 	%fd351, %fd321, %fd147, %p168;
	bra.uni 	$L__BB3_204;
$L__BB3_122:
	mov.u32 	%r17, %tid.x;
	cvt.u64.u32 	%rd200, %r17;
	cvta.to.global.u64 	%rd201, %rd197;
	mul.wide.u32 	%rd202, %r17, 8;
	add.s64 	%rd203, %rd201, %rd202;
	ld.global.f64 	%fd274, [%rd203];
	add.s32 	%r37, %r17, 256;
	cvt.u64.u32 	%rd204, %r37;
	ld.global.f64 	%fd275, [%rd203+2048];
	add.s32 	%r38, %r17, 512;
	cvt.u64.u32 	%rd205, %r38;
	ld.global.f64 	%fd276, [%rd203+4096];
	add.s32 	%r39, %r17, 768;
	cvt.u64.u32 	%rd206, %r39;
	ld.global.f64 	%fd277, [%rd203+6144];
	or.b32  	%r40, %r17, 1024;
	cvt.u64.u32 	%rd101, %r40;
	add.s64 	%rd354, %rd198, %rd101;
	ld.global.f64 	%fd338, [%rd203+8192];
	abs.f64 	%fd278, %fd274;
	abs.f64 	%fd279, %fd275;
	setp.geu.f64 	%p3, %fd278, %fd279;
	selp.f64 	%fd280, %fd274, %fd275, %p3;
	selp.b64 	%rd207, %rd200, %rd204, %p3;
	abs.f64 	%fd281, %fd280;
	abs.f64 	%fd282, %fd276;
	setp.geu.f64 	%p4, %fd281, %fd282;
	selp.f64 	%fd283, %fd280, %fd276, %p4;
	selp.b64 	%rd208, %rd207, %rd205, %p4;
	abs.f64 	%fd284, %fd283;
	abs.f64 	%fd285, %fd277;
	setp.geu.f64 	%p5, %fd284, %fd285;
	selp.f64 	%fd152, %fd283, %fd277, %p5;
	selp.b64 	%rd104, %rd208, %rd206, %p5;
	abs.f64 	%fd153, %fd152;
	abs.f64 	%fd154, %fd338;
	setp.lt.f64 	%p6, %fd153, %fd154;
	@%p6 bra 	$L__BB3_124;
	setp.lt.f64 	%p7, %fd154, %fd153;
	setp.lt.u64 	%p8, %rd104, %rd101;
	or.pred  	%p9, %p7, %p8;
	selp.f64 	%fd338, %fd152, %fd338, %p9;
	add.s64 	%rd211, %rd198, %rd104;
	selp.b64 	%rd354, %rd211, %rd354, %p9;
$L__BB3_124:
	setp.lt.u32 	%p10, %r36, 2560;
	mov.b32 	%r394, 1280;
	@%p10 bra 	$L__BB3_137;
	mov.b32 	%r393, 1280;
	mov.f64 	%fd323, %fd338;
$L__BB3_126:
	cvt.u64.u32 	%rd212, %r393;
	add.s64 	%rd213, %rd200, %rd212;
	mul.wide.u32 	%rd214, %r393, 8;
	cvta.to.global.u64 	%rd215, %rd197;
	add.s64 	%rd217, %rd215, %rd202;
	add.s64 	%rd218, %rd217, %rd214;
	add.s64 	%rd335, %rd213, %rd198;
	ld.global.f64 	%fd324, [%rd218];
	ld.global.f64 	%fd325, [%rd218+2048];
	ld.global.f64 	%fd326, [%rd218+4096];
	ld.global.f64 	%fd327, [%rd218+6144];
	ld.global.f64 	%fd338, [%rd218+8192];
	abs.f64 	%fd163, %fd323;
	abs.f64 	%fd164, %fd324;
	setp.lt.f64 	%p11, %fd163, %fd164;
	@%p11 bra 	$L__BB3_128;
	setp.lt.f64 	%p12, %fd164, %fd163;
	setp.lt.s64 	%p13, %rd354, %rd335;
	or.pred  	%p14, %p12, %p13;
	selp.f64 	%fd324, %fd323, %fd324, %p14;
	selp.b64 	%rd335, %rd354, %rd335, %p14;
$L__BB3_128:
	cvt.u64.u32 	%rd219, %r393;
	add.s64 	%rd220, %rd200, %rd219;
	add.s64 	%rd221, %rd220, %rd198;
	add.s64 	%rd336, %rd221, 256;
	abs.f64 	%fd167, %fd324;
	abs.f64 	%fd168, %fd325;
	setp.lt.f64 	%p15, %fd167, %fd168;
	@%p15 bra 	$L__BB3_130;
	setp.lt.f64 	%p16, %fd168, %fd167;
	add.s64 	%rd226, %rd221, 256;
	setp.lt.s64 	%p17, %rd335, %rd226;
	or.pred  	%p18, %p16, %p17;
	selp.f64 	%fd325, %fd324, %fd325, %p18;
	selp.b64 	%rd336, %rd335, %rd226, %p18;
$L__BB3_130:
	add.s64 	%rd337, %rd221, 512;
	abs.f64 	%fd171, %fd325;
	abs.f64 	%fd172, %fd326;
	setp.lt.f64 	%p19, %fd171, %fd172;
	@%p19 bra 	$L__BB3_132;
	setp.lt.f64 	%p20, %fd172, %fd171;
	add.s64 	%rd234, %rd221, 512;
	setp.lt.s64 	%p21, %rd336, %rd234;
	or.pred  	%p22, %p20, %p21;
	selp.f64 	%fd326, %fd325, %fd326, %p22;
	selp.b64 	%rd337, %rd336, %rd234, %p22;
$L__BB3_132:
	add.s64 	%rd338, %rd221, 768;
	abs.f64 	%fd175, %fd326;
	abs.f64 	%fd176, %fd327;
	setp.lt.f64 	%p23, %fd175, %fd176;
	@%p23 bra 	$L__BB3_134;
	setp.lt.f64 	%p24, %fd176, %fd175;
	setp.lt.s64 	%p25, %rd337, %rd338;
	or.pred  	%p26, %p24, %p25;
	selp.f64 	%fd327, %fd326, %fd327, %p26;
	selp.b64 	%rd338, %rd337, %rd338, %p26;
$L__BB3_134:
	add.s64 	%rd354, %rd221, 1024;
	abs.f64 	%fd179, %fd327;
	abs.f64 	%fd180, %fd338;
	setp.lt.f64 	%p27, %fd179, %fd180;
	@%p27 bra 	$L__BB3_136;
	setp.lt.f64 	%p28, %fd180, %fd179;
	setp.lt.s64 	%p29, %rd338, %rd354;
	or.pred  	%p30, %p28, %p29;
	selp.f64 	%fd338, %fd327, %fd338, %p30;
	selp.b64 	%rd354, %rd338, %rd354, %p30;
$L__BB3_136:
	add.s32 	%r394, %r393, 1280;
	add.s32 	%r43, %r393, 2560;
	setp.le.s32 	%p31, %r43, %r36;
	mov.u32 	%r393, %r394;
	mov.f64 	%fd323, %fd338;
	@%p31 bra 	$L__BB3_126;
$L__BB3_137:
	setp.le.s32 	%p32, %r36, %r394;
	@%p32 bra 	$L__BB3_160;
	sub.s32 	%r21, %r36, %r394;
	setp.ge.s32 	%p33, %r17, %r21;
	@%p33 bra 	$L__BB3_160;
	cvta.to.global.u64 	%rd127, %rd197;
	not.b32 	%r44, %r17;
	add.s32 	%r45, %r36, %r44;
	sub.s32 	%r22, %r45, %r394;
	and.b32  	%r46, %r22, 768;
	setp.eq.s32 	%p34, %r46, 768;
	mov.u32 	%r397, %r17;
	@%p34 bra 	$L__BB3_145;
	add.s32 	%r47, %r17, %r394;
	cvt.u64.u32 	%rd242, %r47;
	add.s64 	%rd342, %rd198, %rd242;
	mul.wide.u32 	%rd243, %r47, 8;
	add.s64 	%rd341, %rd127, %rd243;
	shr.u32 	%r48, %r22, 8;
	add.s32 	%r49, %r48, 1;
	and.b32  	%r50, %r49, 3;
	neg.s32 	%r395, %r50;
	mov.u32 	%r397, %r17;
$L__BB3_141:
	.pragma "nounroll";
	mov.u64 	%rd132, %rd354;
	mov.f64 	%fd184, %fd338;
	ld.global.f64 	%fd185, [%rd341];
	abs.f64 	%fd186, %fd184;
	abs.f64 	%fd187, %fd185;
	setp.lt.f64 	%p35, %fd186, %fd187;
	mov.f64 	%fd338, %fd185;
	mov.u64 	%rd354, %rd342;
	@%p35 bra 	$L__BB3_144;
	setp.lt.f64 	%p36, %fd187, %fd186;
	mov.f64 	%fd338, %fd184;
	mov.u64 	%rd354, %rd132;
	@%p36 bra 	$L__BB3_144;
	setp.lt.s64 	%p37, %rd132, %rd342;
	selp.f64 	%fd338, %fd184, %fd185, %p37;
	min.s64 	%rd354, %rd132, %rd342;
$L__BB3_144:
	add.s32 	%r397, %r397, 256;
	add.s64 	%rd342, %rd342, 256;
	add.s64 	%rd341, %rd341, 2048;
	add.s32 	%r395, %r395, 1;
	setp.ne.s32 	%p38, %r395, 0;
	@%p38 bra 	$L__BB3_141;
$L__BB3_145:
	setp.lt.u32 	%p39, %r22, 768;
	@%p39 bra 	$L__BB3_160;
	add.s32 	%r398, %r397, %r394;
	cvt.u64.u32 	%rd244, %r398;
	add.s64 	%rd349, %rd198, %rd244;
	cvt.u64.u32 	%rd245, %r397;
	cvt.u64.u32 	%rd246, %r394;
	add.s64 	%rd247, %rd245, %rd246;
	shl.b64 	%rd248, %rd247, 3;
	add.s64 	%rd249, %rd248, %rd127;
	add.s64 	%rd348, %rd249, 6144;
	mul.wide.u32 	%rd250, %r398, 8;
	add.s64 	%rd347, %rd127, %rd250;
	add.s32 	%r399, %r397, 512;
$L__BB3_147:
	mov.u32 	%r32, %r399;
	ld.global.f64 	%fd193, [%rd347];
	abs.f64 	%fd194, %fd338;
	abs.f64 	%fd195, %fd193;
	setp.lt.f64 	%p40, %fd194, %fd195;
	mov.f64 	%fd335, %fd193;
	mov.u64 	%rd351, %rd349;
	@%p40 bra 	$L__BB3_150;
	setp.lt.f64 	%p41, %fd195, %fd194;
	mov.f64 	%fd335, %fd338;
	mov.u64 	%rd351, %rd354;
	@%p41 bra 	$L__BB3_150;
	setp.lt.s64 	%p42, %rd354, %rd349;
	selp.f64 	%fd335, %fd338, %fd193, %p42;
	min.s64 	%rd351, %rd354, %rd349;
$L__BB3_150:
	add.s32 	%r51, %r398, 256;
	cvt.u64.u32 	%rd251, %r51;
	add.s64 	%rd148, %rd198, %rd251;
	ld.global.f64 	%fd198, [%rd348+-4096];
	abs.f64 	%fd199, %fd335;
	abs.f64 	%fd200, %fd198;
	setp.lt.f64 	%p43, %fd199, %fd200;
	mov.f64 	%fd336, %fd198;
	mov.u64 	%rd352, %rd148;
	@%p43 bra 	$L__BB3_153;
	setp.lt.f64 	%p44, %fd200, %fd199;
	mov.f64 	%fd336, %fd335;
	mov.u64 	%rd352, %rd351;
	@%p44 bra 	$L__BB3_153;
	setp.lt.s64 	%p45, %rd351, %rd148;
	selp.f64 	%fd336, %fd335, %fd198, %p45;
	min.s64 	%rd352, %rd351, %rd148;
$L__BB3_153:
	add.s32 	%r52, %r398, 512;
	cvt.u64.u32 	%rd252, %r52;
	add.s64 	%rd151, %rd198, %rd252;
	ld.global.f64 	%fd203, [%rd348+-2048];
	abs.f64 	%fd204, %fd336;
	abs.f64 	%fd205, %fd203;
	setp.lt.f64 	%p46, %fd204, %fd205;
	mov.f64 	%fd337, %fd203;
	mov.u64 	%rd353, %rd151;
	@%p46 bra 	$L__BB3_156;
	setp.lt.f64 	%p47, %fd205, %fd204;
	mov.f64 	%fd337, %fd336;
	mov.u64 	%rd353, %rd352;
	@%p47 bra 	$L__BB3_156;
	setp.lt.s64 	%p48, %rd352, %rd151;
	selp.f64 	%fd337, %fd336, %fd203, %p48;
	min.s64 	%rd353, %rd352, %rd151;
$L__BB3_156:
	add.s32 	%r53, %r398, 768;
	cvt.u64.u32 	%rd253, %r53;
	add.s64 	%rd154, %rd198, %rd253;
	ld.global.f64 	%fd208, [%rd348];
	abs.f64 	%fd209, %fd337;
	abs.f64 	%fd210, %fd208;
	setp.lt.f64 	%p49, %fd209, %fd210;
	mov.f64 	%fd338, %fd208;
	mov.u64 	%rd354, %rd154;
	@%p49 bra 	$L__BB3_159;
	setp.lt.f64 	%p50, %fd210, %fd209;
	mov.f64 	%fd338, %fd337;
	mov.u64 	%rd354, %rd353;
	@%p50 bra 	$L__BB3_159;
	setp.lt.s64 	%p51, %rd353, %rd154;
	selp.f64 	%fd338, %fd337, %fd208, %p51;
	min.s64 	%rd354, %rd353, %rd154;
$L__BB3_159:
	add.s64 	%rd349, %rd349, 1024;
	add.s64 	%rd348, %rd348, 8192;
	add.s64 	%rd347, %rd347, 8192;
	add.s32 	%r399, %r32, 1024;
	add.s32 	%r54, %r32, 512;
	add.s32 	%r398, %r398, 1024;
	setp.lt.s32 	%p52, %r54, %r21;
	@%p52 bra 	$L__BB3_147;
$L__BB3_160:
	// begin inline asm
	mov.u32 %r55, %laneid;
	// end inline asm
	mov.b64 	%rd254, %fd338;
	mov.b64 	{%r57, %r62}, %rd254;
	mov.b32 	%r73, 1;
	mov.b32 	%r74, 31;
	mov.b32 	%r75, -1;
	// begin inline asm
	shfl.sync.down.b32 %r56, %r57, %r73, %r74, %r75;
	// end inline asm
	// begin inline asm
	shfl.sync.down.b32 %r61, %r62, %r73, %r74, %r75;
	// end inline asm
	mov.b64 	%rd255, {%r56, %r61};
	mov.b64 	%fd214, %rd255;
	mov.b64 	{%r67, %r72}, %rd354;
	// begin inline asm
	shfl.sync.down.b32 %r66, %r67, %r73, %r74, %r75;
	// end inline asm
	// begin inline asm
	shfl.sync.down.b32 %r71, %r72, %r73, %r74, %r75;
	// end inline asm
	mov.b64 	%rd161, {%r66, %r71};
	setp.gt.s32 	%p53, %r55, 30;
	mov.f64 	%fd340, %fd338;
	mov.u64 	%rd356, %rd354;
	@%p53 bra 	$L__BB3_164;
	abs.f64 	%fd215, %fd338;
	abs.f64 	%fd216, %fd214;
	setp.lt.f64 	%p54, %fd215, %fd216;
	mov.f64 	%fd340, %fd214;
	mov.u64 	%rd356, %rd161;
	@%p54 bra 	$L__BB3_164;
	setp.lt.f64 	%p55, %fd216, %fd215;
	mov.f64 	%fd340, %fd338;
	mov.u64 	%rd356, %rd354;
	@%p55 bra 	$L__BB3_164;
	setp.lt.s64 	%p56, %rd354, %rd161;
	selp.f64 	%fd340, %fd338, %fd214, %p56;
	min.s64 	%rd356, %rd354, %rd161;
$L__BB3_164:
	mov.b64 	%rd256, %fd340;
	mov.b64 	{%r77, %r82}, %rd256;
	mov.b32 	%r93, 2;
	mov.b32 	%r94, 31;
	mov.b32 	%r95, -1;
	// begin inline asm
	shfl.sync.down.b32 %r76, %r77, %r93, %r94, %r95;
	// end inline asm
	// begin inline asm
	shfl.sync.down.b32 %r81, %r82, %r93, %r94, %r95;
	// end inline asm
	mov.b64 	%rd257, {%r76, %r81};
	mov.b64 	%fd219, %rd257;
	mov.b64 	{%r87, %r92}, %rd356;
	// begin inline asm
	shfl.sync.down.b32 %r86, %r87, %r93, %r94, %r95;
	// end inline asm
	// begin inline asm
	shfl.sync.down.b32 %r91, %r92, %r93, %r94, %r95;
	// end inline asm
	mov.b64 	%rd164, {%r86, %r91};
	setp.gt.s32 	%p57, %r55, 29;
	mov.f64 	%fd341, %fd340;
	mov.u64 	%rd357, %rd356;
	@%p57 bra 	$L__BB3_168;
	abs.f64 	%fd220, %fd340;
	abs.f64 	%fd221, %fd219;
	setp.lt.f64 	%p58, %fd220, %fd221;
	mov.f64 	%fd341, %fd219;
	mov.u64 	%rd357, %rd164;
	@%p58 bra 	$L__BB3_168;
	setp.lt.f64 	%p59, %fd221, %fd220;
	mov.f64 	%fd341, %fd340;
	mov.u64 	%rd357, %rd356;
	@%p59 bra 	$L__BB3_168;
	setp.lt.s64 	%p60, %rd356, %rd164;
	selp.f64 	%fd341, %fd340, %fd219, %p60;
	min.s64 	%rd357, %rd356, %rd164;
$L__BB3_168:
	mov.b64 	%rd258, %fd341;
	mov.b64 	{%r97, %r102}, %rd258;
	mov.b32 	%r113, 4;
	mov.b32 	%r114, 31;
	mov.b32 	%r115, -1;
	// begin inline asm
	shfl.sync.down.b32 %r96, %r97, %r113, %r114, %r115;
	// end inline asm
	// begin inline asm
	shfl.sync.down.b32 %r101, %r102, %r113, %r114, %r115;
	// end inline asm
	mov.b64 	%rd259, {%r96, %r101};
	mov.b64 	%fd224, %rd259;
	mov.b64 	{%r107, %r112}, %rd357;
	// begin inline asm
	shfl.sync.down.b32 %r106, %r107, %r113, %r114, %r115;
	// end inline asm
	// begin inline asm
	shfl.sync.down.b32 %r111, %r112, %r113, %r114, %r115;
	// end inline asm
	mov.b64 	%rd167, {%r106, %r111};
	setp.gt.s32 	%p61, %r55, 27;
	mov.f64 	%fd342, %fd341;
	mov.u64 	%rd358, %rd357;
	@%p61 bra 	$L__BB3_172;
	abs.f64 	%fd225, %fd341;
	abs.f64 	%fd226, %fd224;
	setp.lt.f64 	%p62, %fd225, %fd226;
	mov.f64 	%fd342, %fd224;
	mov.u64 	%rd358, %rd167;
	@%p62 bra 	$L__BB3_172;
	setp.lt.f64 	%p63, %fd226, %fd225;
	mov.f64 	%fd342, %fd341;
	mov.u64 	%rd358, %rd357;
	@%p63 bra 	$L__BB3_172;
	setp.lt.s64 	%p64, %rd357, %rd167;
	selp.f64 	%fd342, %fd341, %fd224, %p64;
	min.s64 	%rd358, %rd357, %rd167;
$L__BB3_172:
	mov.b64 	%rd260, %fd342;
	mov.b64 	{%r117, %r122}, %rd260;
	mov.b32 	%r133, 8;
	mov.b32 	%r134, 31;
	mov.b32 	%r135, -1;
	// begin inline asm
	shfl.sync.down.b32 %r116, %r117, %r133, %r134, %r135;
	// end inline asm
	// begin inline asm
	shfl.sync.down.b32 %r121, %r122, %r133, %r134, %r135;
	// end inline asm
	mov.b64 	%rd261, {%r116, %r121};
	mov.b64 	%fd229, %rd261;
	mov.b64 	{%r127, %r132}, %rd358;
	// begin inline asm
	shfl.sync.down.b32 %r126, %r127, %r133, %r134, %r135;
	// end inline asm
	// begin inline asm
	shfl.sync.down.b32 %r131, %r132, %r133, %r134, %r135;
	// end inline asm
	mov.b64 	%rd170, {%r126, %r131};
	setp.gt.s32 	%p65, %r55, 23;
	mov.f64 	%fd343, %fd342;
	mov.u64 	%rd359, %rd358;
	@%p65 bra 	$L__BB3_176;
	abs.f64 	%fd230, %fd342;
	abs.f64 	%fd231, %fd229;
	setp.lt.f64 	%p66, %fd230, %fd231;
	mov.f64 	%fd343, %fd229;
	mov.u64 	%rd359, %rd170;
	@%p66 bra 	$L__BB3_176;
	setp.lt.f64 	%p67, %fd231, %fd230;
	mov.f64 	%fd343, %fd342;
	mov.u64 	%rd359, %rd358;
	@%p67 bra 	$L__BB3_176;
	setp.lt.s64 	%p68, %rd358, %rd170;
	selp.f64 	%fd343, %fd342, %fd229, %p68;
	min.s64 	%rd359, %rd358, %rd170;
$L__BB3_176:
	mov.b64 	%rd262, %fd343;
	mov.b64 	{%r137, %r142}, %rd262;
	mov.b32 	%r153, 16;
	mov.b32 	%r154, 31;
	mov.b32 	%r155, -1;
	// begin inline asm
	shfl.sync.down.b32 %r136, %r137, %r153, %r154, %r155;
	// end inline asm
	// begin inline asm
	shfl.sync.down.b32 %r141, %r142, %r153, %r154, %r155;
	// end inline asm
	mov.b64 	%rd263, {%r136, %r141};
	mov.b64 	%fd234, %rd263;
	mov.b64 	{%r147, %r152}, %rd359;
	// begin inline asm
	shfl.sync.down.b32 %r146, %r147, %r153, %r154, %r155;
	// end inline asm
	// begin inline asm
	shfl.sync.down.b32 %r151, %r152, %r153, %r154, %r155;
	// end inline asm
	mov.b64 	%rd173, {%r146, %r151};
	setp.gt.s32 	%p69, %r55, 15;
	mov.f64 	%fd351, %fd343;
	mov.u64 	%rd367, %rd359;
	@%p69 bra 	$L__BB3_180;
	abs.f64 	%fd235, %fd343;
	abs.f64 	%fd236, %fd234;
	setp.lt.f64 	%p70, %fd235, %fd236;
	mov.f64 	%fd351, %fd234;
	mov.u64 	%rd367, %rd173;
	@%p70 bra 	$L__BB3_180;
	setp.lt.f64 	%p71, %fd236, %fd235;
	mov.f64 	%fd351, %fd343;
	mov.u64 	%rd367, %rd359;
	@%p71 bra 	$L__BB3_180;
	setp.lt.s64 	%p72, %rd359, %rd173;
	selp.f64 	%fd351, %fd343, %fd234, %p72;
	min.s64 	%rd367, %rd359, %rd173;
$L__BB3_180:
	setp.ne.s32 	%p73, %r55, 0;
	@%p73 bra 	$L__BB3_182;
	shr.u32 	%r156, %r17, 1;
	and.b32  	%r157, %r156, 496;
	mov.u32 	%r158, _ZN6thrust24THRUST_300001_SM_1000_NS8cuda_cub4core6detail5shmemE;
	add.s32 	%r159, %r158, %r157;
	st.shared.f64 	[%r159+8], %fd351;
	st.shared.u64 	[%r159+16], %rd367;
$L__BB3_182:
	bar.sync 	0;
	setp.ne.s32 	%p74, %r17, 0;
	@%p74 bra 	$L__BB3_204;
	ld.shared.f64 	%fd239, [_ZN6thrust24THRUST_300001_SM_1000_NS8cuda_cub4core6detail5shmemE+24];
	ld.shared.u64 	%rd176, [_ZN6thrust24THRUST_300001_SM_1000_NS8cuda_cub4core6detail5shmemE+32];
	abs.f64 	%fd240, %fd351;
	abs.f64 	%fd241, %fd239;
	setp.lt.f64 	%p75, %fd240, %fd241;
	mov.f64 	%fd345, %fd239;
	mov.u64 	%rd361, %rd176;
	@%p75 bra 	$L__BB3_186;
	setp.lt.f64 	%p76, %fd241, %fd240;
	mov.f64 	%fd345, %fd351;
	mov.u64 	%rd361, %rd367;
	@%p76 bra 	$L__BB3_186;
	setp.lt.s64 	%p77, %rd367, %rd176;
	selp.f64 	%fd345, %fd351, %fd239, %p77;
	min.s64 	%rd361, %rd367, %rd176;
$L__BB3_186:
	ld.shared.f64 	%fd244, [_ZN6thrust24THRUST_300001_SM_1000_NS8cuda_cub4core6detail5shmemE+40];
	ld.shared.u64 	%rd179, [_ZN6thrust24THRUST_300001_SM_1000_NS8cuda_cub4core6detail5shmemE+48];
	abs.f64 	%fd245, %fd345;
	abs.f64 	%fd246, %fd244;
	setp.lt.f64 	%p78, %fd245, %fd246;
	mov.f64 	%fd346, %fd244;
	mov.u64 	%rd362, %rd179;
	@%p78 bra 	$L__BB3_189;
	setp.lt.f64 	%p79, %fd246, %fd245;
	mov.f64 	%fd346, %fd345;
	mov.u64 	%rd362, %rd361;
	@%p79 bra 	$L__BB3_189;
	setp.lt.s64 	%p80, %rd361, %rd179;
	selp.f64 	%fd346, %fd345, %fd244, %p80;
	min.s64 	%rd362, %rd361, %rd179;
$L__BB3_189:
	ld.shared.f64 	%fd249, [_ZN6thrust24THRUST_300001_SM_1000_NS8cuda_cub4core6detail5shmemE+56];
	ld.shared.u64 	%rd182, [_ZN6thrust24THRUST_300001_SM_1000_NS8cuda_cub4core6detail5shmemE+64];
	abs.f64 	%fd250, %fd346;
	abs.f64 	%fd251, %fd249;
	setp.lt.f64 	%p81, %fd250, %fd251;
	mov.f64 	%fd347, %fd249;
	mov.u64 	%rd363, %rd182;
	@%p81 bra 	$L__BB3_192;
	setp.lt.f64 	%p82, %fd251, %fd250;
	mov.f64 	%fd347, %fd346;
	mov.u64 	%rd363, %rd362;
	@%p82 bra 	$L__BB3_192;
	setp.lt.s64 	%p83, %rd362, %rd182;
	selp.f64 	%fd347, %fd346, %fd249, %p83;
	min.s64 	%rd363, %rd362, %rd182;
$L__BB3_192:
	ld.shared.f64 	%fd254, [_ZN6thrust24THRUST_300001_SM_1000_NS8cuda_cub4core6detail5shmemE+72];
	ld.shared.u64 	%rd185, [_ZN6thrust24THRUST_300001_SM_1000_NS8cuda_cub4core6detail5shmemE+80];
	abs.f64 	%fd255, %fd347;
	abs.f64 	%fd256, %fd254;
	setp.lt.f64 	%p84, %fd255, %fd256;
	mov.f64 	%fd348, %fd254;
	mov.u64 	%rd364, %rd185;
	@%p84 bra 	$L__BB3_195;
	setp.lt.f64 	%p85, %fd256, %fd255;
	mov.f64 	%fd348, %fd347;
	mov.u64 	%rd364, %rd363;
	@%p85 bra 	$L__BB3_195;
	setp.lt.s64 	%p86, %rd363, %rd185;
	selp.f64 	%fd348, %fd347, %fd254, %p86;
	min.s64 	%rd364, %rd363, %rd185;
$L__BB3_195:
	ld.shared.f64 	%fd259, [_ZN6thrust24THRUST_300001_SM_1000_NS8cuda_cub4core6detail5shmemE+88];
	ld.shared.u64 	%rd188, [_ZN6thrust24THRUST_300001_SM_1000_NS8cuda_cub4core6detail5shmemE+96];
	abs.f64 	%fd260, %fd348;
	abs.f64 	%fd261, %fd259;
	setp.lt.f64 	%p87, %fd260, %fd261;
	mov.f64 	%fd349, %fd259;
	mov.u64 	%rd365, %rd188;
	@%p87 bra 	$L__BB3_198;
	setp.lt.f64 	%p88, %fd261, %fd260;
	mov.f64 	%fd349, %fd348;
	mov.u64 	%rd365, %rd364;
	@%p88 bra 	$L__BB3_198;
	setp.lt.s64 	%p89, %rd364, %rd188;
	selp.f64 	%fd349, %fd348, %fd259, %p89;
	min.s64 	%rd365, %rd364, %rd188;
$L__BB3_198:
	ld.shared.f64 	%fd264, [_ZN6thrust24THRUST_300001_SM_1000_NS8cuda_cub4core6detail5shmemE+104];
	ld.shared.u64 	%rd191, [_ZN6thrust24THRUST_300001_SM_1000_NS8cuda_cub4core6detail5shmemE+112];
	abs.f64 	%fd265, %fd349;
	abs.f64 	%fd266, %fd264;
	setp.lt.f64 	%p90, %fd265, %fd266;
	mov.f64 	%fd350, %fd264;
	mov.u64 	%rd366, %rd191;
	@%p90 bra 	$L__BB3_201;
	setp.lt.f64 	%p91, %fd266, %fd265;
	mov.f64 	%fd350, %fd349;
	mov.u64 	%rd366, %rd365;
	@%p91 bra 	$L__BB3_201;
	setp.lt.s64 	%p92, %rd365, %rd191;
	selp.f64 	%fd350, %fd349, %fd264, %p92;
	min.s64 	%rd366, %rd365, %rd191;
$L__BB3_201:
	ld.shared.f64 	%fd269, [_ZN6thrust24THRUST_300001_SM_1000_NS8cuda_cub4core6detail5shmemE+120];
	ld.shared.u64 	%rd194, [_ZN6thrust24THRUST_300001_SM_1000_NS8cuda_cub4core6detail5shmemE+128];
	abs.f64 	%fd270, %fd350;
	abs.f64 	%fd271, %fd269;
	setp.lt.f64 	%p93, %fd270, %fd271;
	mov.u64 	%rd367, %rd194;
	mov.f64 	%fd351, %fd269;
	@%p93 bra 	$L__BB3_204;
	setp.lt.f64 	%p94, %fd271, %fd270;
	mov.u64 	%rd367, %rd366;
	mov.f64 	%fd351, %fd350;
	@%p94 bra 	$L__BB3_204;
	setp.lt.s64 	%p95, %rd366, %rd194;
	selp.f64 	%fd351, %fd350, %fd269, %p95;
	min.s64 	%rd367, %rd366, %rd194;
$L__BB3_204:
	mov.u32 	%r387, %tid.x;
	setp.ne.s32 	%p212, %r387, 0;
	@%p212 bra 	$L__BB3_206;
	ld.param.u64 	%rd297, [_ZN6thrust24THRUST_300001_SM_1000_NS8cuda_cub4core6detail13_kernel_agentINS1_8__reduce11ReduceAgentINS0_12zip_iteratorIN4cuda3std3__45tupleIJNS0_10device_ptrIdEENS0_17counting_iteratorIlNS0_11use_defaultESF_SF_EEEEEEEPNSB_IJdlEEESJ_iNS1_9__extrema9arg_max_fIdl13AbsComparatorEEEEJSI_SK_iSO_EEEvDpT0__param_1];
	cvta.to.global.u64 	%rd296, %rd297;
	st.global.f64 	[%rd296], %fd351;
	st.global.u64 	[%rd296+8], %rd367;
$L__BB3_206:
	ret;

}
	// .globl	_ZN6thrust24THRUST_300001_SM_1000_NS8cuda_cub4core6detail13_kernel_agentINS1_8__reduce11ReduceAgentINS0_12zip_iteratorIN4cuda3std3__45tupleIJNS0_10device_ptrIdEENS0_17counting_iteratorIlNS0_11use_defaultESF_SF_EEEEEEEPNSB_IJdlEEESJ_iNS1_9__extrema9arg_max_fIdl13AbsComparatorEEEEJSI_SK_iN3cub18CUB_300001_SM_100013GridEvenShareIiEENSR_9GridQueueIjEESO_EEEvDpT0_
.visible .entry _ZN6thrust24THRUST_300001_SM_1000_NS8cuda_cub4core6detail13_kernel_agentINS1_8__reduce11ReduceAgentINS0_12zip_iteratorIN4cuda3std3__45tupleIJNS0_10device_ptrIdEENS0_17counting_iteratorIlNS0_11use_defaultESF_SF_EEEEEEEPNSB_IJdlEEESJ_iNS1_9__extrema9arg_max_fIdl13AbsComparatorEEEEJSI_SK_iN3cub18CUB_300001_SM_100013GridEvenShareIiEENSR_9GridQueueIjEESO_EEEvDpT0_(
	.param .align 8 .b8 _ZN6thrust24THRUST_300001_SM_1000_NS8cuda_cub4core6detail13_kernel_agentINS1_8__reduce11ReduceAgentINS0_12zip_iteratorIN4cuda3std3__45tupleIJNS0_10device_ptrIdEENS0_17counting_iteratorIlNS0_11use_defaultESF_SF_EEEEEEEPNSB_IJdlEEESJ_iNS1_9__extrema9arg_max_fIdl13AbsComparatorEEEEJSI_SK_iN3cub18CUB_300001_SM_100013GridEvenShareIiEENSR_9GridQueueIjEESO_EEEvDpT0__param_0[16],
	.param .u64 .ptr .align 1 _ZN6thrust24THRUST_300001_SM_1000_NS8cuda_cub4core6detail13_kernel_agentINS1_8__reduce11ReduceAgentINS0_12zip_iteratorIN4cuda3std3__45tupleIJNS0_10device_ptrIdEENS0_17counting_iteratorIlNS0_11use_defaultESF_SF_EEEEEEEPNSB_IJdlEEESJ_iNS1_9__extrema9arg_max_fIdl13AbsComparatorEEEEJSI_SK_iN3cub18CUB_300001_SM_100013GridEvenShareIiEENSR_9GridQueueIjEESO_EEEvDpT0__param_1,
	.param .u32 _ZN6thrust24THRUST_300001_SM_1000_NS8cuda_cub4core6detail13_kernel_agentINS1_8__reduce11ReduceAgentINS0_12zip_iteratorIN4cuda3std3__45tupleIJNS0_10device_ptrIdEENS0_17counting_iteratorIlNS0_11use_defaultESF_SF_EEEEEEEPNSB_IJdlEEESJ_iNS1_9__extrema9arg_max_fIdl13AbsComparatorEEEEJSI_SK_iN3cub18CUB_300001_SM_100013GridEvenShareIiEENSR_9GridQueueIjEESO_EEEvDpT0__param_2,
	.param .align 4 .b8 _ZN6thrust24THRUST_300001_SM_1000_NS8cuda_cub4core6detail13_kernel_agentINS1_8__reduce11ReduceAgentINS0_12zip_iteratorIN4cuda3std3__45tupleIJNS0_10device_ptrIdEENS0_17counting_iteratorIlNS0_11use_defaultESF_SF_EEEEEEEPNSB_IJdlEEESJ_iNS1_9__extrema9arg_max_fIdl13AbsComparatorEEEEJSI_SK_iN3cub18CUB_300001_SM_100013GridEvenShareIiEENSR_9GridQueueIjEESO_EEEvDpT0__param_3[40],
	.param .align 8 .b8 _ZN6thrust24THRUST_300001_SM_1000_NS8cuda_cub4core6detail13_kernel_agentINS1_8__reduce11ReduceAgentINS0_12zip_iteratorIN4cuda3std3__45tupleIJNS0_10device_ptrIdEENS0_17counting_iteratorIlNS0_11use_defaultESF_SF_EEEEEEEPNSB_IJdlEEESJ_iNS1_9__extrema9arg_max_fIdl13AbsComparatorEEEEJSI_SK_iN3cub18CUB_300001_SM_100013GridEvenShareIiEENSR_9GridQueueIjEESO_EEEvDpT0__param_4[8],
	.param .align 1 .b8 _ZN6thrust24THRUST_300001_SM_1000_NS8cuda_cub4core6detail13_kernel_agentINS1_8__reduce11ReduceAgentINS0_12zip_iteratorIN4cuda3std3__45tupleIJNS0_10device_ptrIdEENS0_17counting_iteratorIlNS0_11use_defaultESF_SF_EEEEEEEPNSB_IJdlEEESJ_iNS1_9__extrema9arg_max_fIdl13AbsComparatorEEEEJSI_SK_iN3cub18CUB_300001_SM_100013GridEvenShareIiEENSR_9GridQueueIjEESO_EEEvDpT0__param_5[1]
)
.maxntid 256
{
	.reg .pred 	%p<215>;
	.reg .b32 	%r<437>;
	.reg .b64 	%rd<318>;
	.reg .b64 	%fd<352>;

	ld.param.u64 	%rd3, [_ZN6thrust24THRUST_300001_SM_1000_NS8cuda_cub4core6detail13_kernel_agentINS1_8__reduce11ReduceAgentINS0_12zip_iteratorIN4cuda3std3__45tupleIJNS0_10device_ptrIdEENS0_17counting_iteratorIlNS0_11use_defaultESF_SF_EEEEEEEPNSB_IJdlEEESJ_iNS1_9__extrema9arg_max_fIdl13AbsComparatorEEEEJSI_SK_iN3cub18CUB_300001_SM_100013GridEvenShareIiEENSR_9GridQueueIjEESO_EEEvDpT0__param_0+8];
	ld.param.u64 	%rd181, [_ZN6thrust24THRUST_300001_SM_1000_NS8cuda_cub4core6detail13_kernel_agentINS1_8__reduce11ReduceAgentINS0_12zip_iteratorIN4cuda3std3__45tupleIJNS0_10device_ptrIdEENS0_17counting_iteratorIlNS0_11use_defaultESF_SF_EEEEEEEPNSB_IJdlEEESJ_iNS1_9__extrema9arg_max_fIdl13AbsComparatorEEEEJSI_SK_iN3cub18CUB_300001_SM_100013GridEvenShareIiEENSR_9GridQueueIjEESO_EEEvDpT0__param_0];
	ld.param.u64 	%rd182, [_ZN6thrust24THRUST_300001_SM_1000_NS8cuda_cub4core6detail13_kernel_agentINS1_8__reduce11ReduceAgentINS0_12zip_iteratorIN4cuda3std3__45tupleIJNS0_10device_ptrIdEENS0_17counting_iteratorIlNS0_11use_defaultESF_SF_EEEEEEEPNSB_IJdlEEESJ_iNS1_9__extrema9arg_max_fIdl13AbsComparatorEEEEJSI_SK_iN3cub18CUB_300001_SM_100013GridEvenShareIiEENSR_9GridQueueIjEESO_EEEvDpT0__param_4];
	ld.param.u32 	%r66, [_ZN6thrust24THRUST_300001_SM_1000_NS8cuda_cub4core6detail13_kernel_agentINS1_8__reduce11ReduceAgentINS0_12zip_iteratorIN4cuda3std3__45tupleIJNS0_10device_ptrIdEENS0_17counting_iteratorIlNS0_11use_defaultESF_SF_EEEEEEEPNSB_IJdlEEESJ_iNS1_9__extrema9arg_max_fIdl13AbsComparatorEEEEJSI_SK_iN3cub18CUB_300001_SM_100013GridEvenShareIiEENSR_9GridQueueIjEESO_EEEvDpT0__param_2];
	cvta.to.global.u64 	%rd1, %rd182;
	cvta.to.global.u64 	%rd2, %rd181;
	mov.u32 	%r1, %ctaid.x;
	mul.lo.s32 	%r2, %r1, 1280;
	mov.u32 	%r67, %nctaid.x;
	mul.lo.s32 	%r3, %r67, 1280;
	add.s32 	%r68, %r2, 1280;
	setp.le.s32 	%p1, %r68, %r66;
	@%p1 bra 	$L__BB4_121;
	sub.s32 	%r4, %r66, %r2;
	mov.u32 	%r5, %tid.x;
	setp.ge.s32 	%p98, %r5, %r4;
	mov.f64 	%fd298, 0d0000000000000000;
	mov.b64 	%rd264, 0;
	mov.u32 	%r420, %r5;
	@%p98 bra 	$L__BB4_3;
	add.s32 	%r190, %r2, %r5;
	cvt.s64.s32 	%rd219, %r190;
	mul.wide.s32 	%rd220, %r190, 8;
	add.s64 	%rd221, %rd2, %rd220;
	add.s64 	%rd264, %rd3, %rd219;
	ld.global.f64 	%fd298, [%rd221];
	add.s32 	%r420, %r5, 256;
$L__BB4_3:
	setp.ge.s32 	%p99, %r420, %r4;
	@%p99 bra 	$L__BB4_25;
	not.b32 	%r191, %r420;
	add.s32 	%r192, %r66, %r191;
	sub.s32 	%r8, %r192, %r2;
	and.b32  	%r193, %r8, 768;
	setp.eq.s32 	%p100, %r193, 768;
	@%p100 bra 	$L__BB4_10;
	add.s32 	%r418, %r420, %r2;
	shr.u32 	%r194, %r8, 8;
	add.s32 	%r195, %r194, 1;
	and.b32  	%r196, %r195, 3;
	neg.s32 	%r417, %r196;
$L__BB4_6:
	.pragma "nounroll";
	mov.u64 	%rd6, %rd264;
	mov.f64 	%fd3, %fd298;
	cvt.s64.s32 	%rd223, %r418;
	add.s64 	%rd7, %rd3, %rd223;
	mul.wide.s32 	%rd224, %r418, 8;
	add.s64 	%rd225, %rd2, %rd224;
	ld.global.f64 	%fd4, [%rd225];
	abs.f64 	%fd5, %fd3;
	abs.f64 	%fd6, %fd4;
	setp.lt.f64 	%p101, %fd5, %fd6;
	mov.u64 	%rd264, %rd7;
	mov.f64 	%fd298, %fd4;
	@%p101 bra 	$L__BB4_9;
	setp.lt.f64 	%p102, %fd6, %fd5;
	mov.u64 	%rd264, %rd6;
	mov.f64 	%fd298, %fd3;
	@%p102 bra 	$L__BB4_9;
	setp.lt.s64 	%p103, %rd6, %rd7;
	min.s64 	%rd264, %rd6, %rd7;
	selp.f64 	%fd298, %fd3, %fd4, %p103;
$L__BB4_9:
	add.s32 	%r420, %r420, 256;
	add.s32 	%r418, %r418, 256;
	add.s32 	%r417, %r417, 1;
	setp.ne.s32 	%p104, %r417, 0;
	@%p104 bra 	$L__BB4_6;
$L__BB4_10:
	setp.lt.u32 	%p105, %r8, 768;
	@%p105 bra 	$L__BB4_25;
	add.s32 	%r421, %r420, %r2;
	add.s32 	%r424, %r421, 256;
	add.s32 	%r423, %r421, 512;
	add.s32 	%r422, %r421, 768;
	add.s64 	%rd12, %rd2, 4096;
$L__BB4_12:
	cvt.s64.s32 	%rd226, %r424;
	add.s64 	%rd14, %rd3, %rd226;
	cvt.s64.s32 	%rd227, %r423;
	add.s64 	%rd15, %rd3, %rd227;
	cvt.s64.s32 	%rd228, %r422;
	add.s64 	%rd16, %rd3, %rd228;
	cvt.s64.s32 	%rd229, %r421;
	mul.wide.s32 	%rd230, %r421, 8;
	add.s64 	%rd17, %rd12, %rd230;
	add.s64 	%rd18, %rd3, %rd229;
	ld.global.f64 	%fd12, [%rd17+-4096];
	abs.f64 	%fd13, %fd298;
	abs.f64 	%fd14, %fd12;
	setp.lt.f64 	%p106, %fd13, %fd14;
	mov.u64 	%rd261, %rd18;
	mov.f64 	%fd295, %fd12;
	@%p106 bra 	$L__BB4_15;
	setp.lt.f64 	%p107, %fd14, %fd13;
	mov.u64 	%rd261, %rd264;
	mov.f64 	%fd295, %fd298;
	@%p107 bra 	$L__BB4_15;
	setp.lt.s64 	%p108, %rd264, %rd18;
	min.s64 	%rd261, %rd264, %rd18;
	selp.f64 	%fd295, %fd298, %fd12, %p108;
$L__BB4_15:
	ld.global.f64 	%fd17, [%rd17+-2048];
	abs.f64 	%fd18, %fd295;
	abs.f64 	%fd19, %fd17;
	setp.lt.f64 	%p109, %fd18, %fd19;
	mov.u64 	%rd262, %rd14;
	mov.f64 	%fd296, %fd17;
	@%p109 bra 	$L__BB4_18;
	setp.lt.f64 	%p110, %fd19, %fd18;
	mov.u64 	%rd262, %rd261;
	mov.f64 	%fd296, %fd295;
	@%p110 bra 	$L__BB4_18;
	setp.lt.s64 	%p111, %rd261, %rd14;
	min.s64 	%rd262, %rd261, %rd14;
	selp.f64 	%fd296, %fd295, %fd17, %p111;
$L__BB4_18:
	ld.global.f64 	%fd22, [%rd17];
	abs.f64 	%fd23, %fd296;
	abs.f64 	%fd24, %fd22;
	setp.lt.f64 	%p112, %fd23, %fd24;
	mov.u64 	%rd263, %rd15;
	mov.f64 	%fd297, %fd22;
	@%p112 bra 	$L__BB4_21;
	setp.lt.f64 	%p113, %fd24, %fd23;
	mov.u64 	%rd263, %rd262;
	mov.f64 	%fd297, %fd296;
	@%p113 bra 	$L__BB4_21;
	setp.lt.s64 	%p114, %rd262, %rd15;
	min.s64 	%rd263, %rd262, %rd15;
	selp.f64 	%fd297, %fd296, %fd22, %p114;
$L__BB4_21:
	ld.global.f64 	%fd27, [%rd17+2048];
	abs.f64 	%fd28, %fd297;
	abs.f64 	%fd29, %fd27;
	setp.lt.f64 	%p115, %fd28, %fd29;
	mov.u64 	%rd264, %rd16;
	mov.f64 	%fd298, %fd27;
	@%p115 bra 	$L__BB4_24;
	setp.lt.f64 	%p116, %fd29, %fd28;
	mov.u64 	%rd264, %rd263;
	mov.f64 	%fd298, %fd297;
	@%p116 bra 	$L__BB4_24;
	setp.lt.s64 	%p117, %rd263, %rd16;
	min.s64 	%rd264, %rd263, %rd16;
	selp.f64 	%fd298, %fd297, %fd27, %p117;
$L__BB4_24:
	add.s32 	%r420, %r420, 1024;
	add.s32 	%r424, %r424, 1024;
	add.s32 	%r423, %r423, 1024;
	add.s32 	%r422, %r422, 1024;
	add.s32 	%r421, %r421, 1024;
	setp.lt.s32 	%p118, %r420, %r4;
	@%p118 bra 	$L__BB4_12;
$L__BB4_25:
	setp.lt.s32 	%p119, %r4, 256;
	@%p119 bra 	$L__BB4_70;
	// begin inline asm
	mov.u32 %r310, %laneid;
	// end inline asm
	mov.b64 	%rd241, %fd298;
	mov.b64 	{%r312, %r317}, %rd241;
	mov.b32 	%r328, 1;
	mov.b32 	%r329, 31;
	mov.b32 	%r330, -1;
	// begin inline asm
	shfl.sync.down.b32 %r311, %r312, %r328, %r329, %r330;
	// end inline asm
	// begin inline asm
	shfl.sync.down.b32 %r316, %r317, %r328, %r329, %r330;
	// end inline asm
	mov.b64 	%rd242, {%r311, %r316};
	mov.b64 	%fd33, %rd242;
	mov.b64 	{%r322, %r327}, %rd264;
	// begin inline asm
	shfl.sync.down.b32 %r321, %r322, %r328, %r329, %r330;
	// end inline asm
	// begin inline asm
	shfl.sync.down.b32 %r326, %r327, %r328, %r329, %r330;
	// end inline asm
	mov.b64 	%rd28, {%r321, %r326};
	setp.gt.s32 	%p171, %r310, 30;
	mov.u64 	%rd266, %rd264;
	mov.f64 	%fd300, %fd298;
	@%p171 bra 	$L__BB4_30;
	abs.f64 	%fd34, %fd298;
	abs.f64 	%fd35, %fd33;
	setp.lt.f64 	%p172, %fd34, %fd35;
	mov.u64 	%rd266, %rd28;
	mov.f64 	%fd300, %fd33;
	@%p172 bra 	$L__BB4_30;
	setp.lt.f64 	%p173, %fd35, %fd34;
	mov.u64 	%rd266, %rd264;
	mov.f64 	%fd300, %fd298;
	@%p173 bra 	$L__BB4_30;
	setp.lt.s64 	%p174, %rd264, %rd28;
	min.s64 	%rd266, %rd264, %rd28;
	selp.f64 	%fd300, %fd298, %fd33, %p174;
$L__BB4_30:
	mov.b64 	%rd243, %fd300;
	mov.b64 	{%r332, %r337}, %rd243;
	mov.b32 	%r348, 2;
	mov.b32 	%r349, 31;
	mov.b32 	%r350, -1;
	// begin inline asm
	shfl.sync.down.b32 %r331, %r332, %r348, %r349, %r350;
	// end inline asm
	// begin inline asm
	shfl.sync.down.b32 %r336, %r337, %r348, %r349, %r350;
	// end inline asm
	mov.b64 	%rd244, {%r331, %r336};
	mov.b64 	%fd38, %rd244;
	mov.b64 	{%r342, %r347}, %rd266;
	// begin inline asm
	shfl.sync.down.b32 %r341, %r342, %r348, %r349, %r350;
	// end inline asm
	// begin inline asm
	shfl.sync.down.b32 %r346, %r347, %r348, %r349, %r350;
	// end inline asm
	mov.b64 	%rd31, {%r341, %r346};
	setp.gt.s32 	%p175, %r310, 29;
	mov.u64 	%rd267, %rd266;
	mov.f64 	%fd301, %fd300;
	@%p175 bra 	$L__BB4_34;
	abs.f64 	%fd39, %fd300;
	abs.f64 	%fd40, %fd38;
	setp.lt.f64 	%p176, %fd39, %fd40;
	mov.u64 	%rd267, %rd31;
	mov.f64 	%fd301, %fd38;
	@%p176 bra 	$L__BB4_34;
	setp.lt.f64 	%p177, %fd40, %fd39;
	mov.u64 	%rd267, %rd266;
	mov.f64 	%fd301, %fd300;
	@%p177 bra 	$L__BB4_34;
	setp.lt.s64 	%p178, %rd266, %rd31;
	min.s64 	%rd267, %rd266, %rd31;
	selp.f64 	%fd301, %fd300, %fd38, %p178;
$L__BB4_34:
	mov.b64 	%rd245, %fd301;
	mov.b64 	{%r352, %r357}, %rd245;
	mov.b32 	%r368, 4;
	mov.b32 	%r369, 31;
	mov.b32 	%r370, -1;
	// begin inline asm
	shfl.sync.down.b32 %r351, %r352, %r368, %r369, %r370;
	// end inline asm
	// begin inline asm
	shfl.sync.down.b32 %r356, %r357, %r368, %r369, %r370;
	// end inline asm
	mov.b64 	%rd246, {%r351, %r356};
	mov.b64 	%fd43, %rd246;
	mov.b64 	{%r362, %r367}, %rd267;
	// begin inline asm
	shfl.sync.down.b32 %r361, %r362, %r368, %r369, %r370;
	// end inline asm
	// begin inline asm
	shfl.sync.down.b32 %r366, %r367, %r368, %r369, %r370;
	// end inline asm
	mov.b64 	%rd34, {%r361, %r366};
	setp.gt.s32 	%p179, %r310, 27;
	mov.u64 	%rd268, %rd267;
	mov.f64 	%fd302, %fd301;
	@%p179 bra 	$L__BB4_38;
	abs.f64 	%fd44, %fd301;
	abs.f64 	%fd45, %fd43;
	setp.lt.f64 	%p180, %fd44, %fd45;
	mov.u64 	%rd268, %rd34;
	mov.f64 	%fd302, %fd43;
	@%p180 bra 	$L__BB4_38;
	setp.lt.f64 	%p181, %fd45, %fd44;
	mov.u64 	%rd268, %rd267;
	mov.f64 	%fd302, %fd301;
	@%p181 bra 	$L__BB4_38;
	setp.lt.s64 	%p182, %rd267, %rd34;
	min.s64 	%rd268, %rd267, %rd34;
	selp.f64 	%fd302, %fd301, %fd43, %p182;
$L__BB4_38:
	mov.b64 	%rd247, %fd302;
	mov.b64 	{%r372, %r377}, %rd247;
	mov.b32 	%r388, 8;
	mov.b32 	%r389, 31;
	mov.b32 	%r390, -1;
	// begin inline asm
	shfl.sync.down.b32 %r371, %r372, %r388, %r389, %r390;
	// end inline asm
	// begin inline asm
	shfl.sync.down.b32 %r376, %r377, %r388, %r389, %r390;
	// end inline asm
	mov.b64 	%rd248, {%r371, %r376};
	mov.b64 	%fd48, %rd248;
	mov.b64 	{%r382, %r387}, %rd268;
	// begin inline asm
	shfl.sync.down.b32 %r381, %r382, %r388, %r389, %r390;
	// end inline asm
	// begin inline asm
	shfl.sync.down.b32 %r386, %r387, %r388, %r389, %r390;
	// end inline asm
	mov.b64 	%rd37, {%r381, %r386};
	setp.gt.s32 	%p183, %r310, 23;
	mov.u64 	%rd269, %rd268;
	mov.f64 	%fd303, %fd302;
	@%p183 bra 	$L__BB4_42;
	abs.f64 	%fd49, %fd302;
	abs.f64 	%fd50, %fd48;
	setp.lt.f64 	%p184, %fd49, %fd50;
	mov.u64 	%rd269, %rd37;
	mov.f64 	%fd303, %fd48;
	@%p184 bra 	$L__BB4_42;
	setp.lt.f64 	%p185, %fd50, %fd49;
	mov.u64 	%rd269, %rd268;
	mov.f64 	%fd303, %fd302;
	@%p185 bra 	$L__BB4_42;
	setp.lt.s64 	%p186, %rd268, %rd37;
	min.s64 	%rd269, %rd268, %rd37;
	selp.f64 	%fd303, %fd302, %fd48, %p186;
$L__BB4_42:
	mov.b64 	%rd249, %fd303;
	mov.b64 	{%r392, %r397}, %rd249;
	mov.b32 	%r408, 16;
	mov.b32 	%r409, 31;
	mov.b32 	%r410, -1;
	// begin inline asm
	shfl.sync.down.b32 %r391, %r392, %r408, %r409, %r410;
	// end inline asm
	// begin inline asm
	shfl.sync.down.b32 %r396, %r397, %r408, %r409, %r410;
	// end inline asm
	mov.b64 	%rd250, {%r391, %r396};
	mov.b64 	%fd53, %rd250;
	mov.b64 	{%r402, %r407}, %rd269;
	// begin inline asm
	shfl.sync.down.b32 %r401, %r402, %r408, %r409, %r410;
	// end inline asm
	// begin inline asm
	shfl.sync.down.b32 %r406, %r407, %r408, %r409, %r410;
	// end inline asm
	mov.b64 	%rd40, {%r401, %r406};
	setp.gt.s32 	%p187, %r310, 15;
	mov.u64 	%rd317, %rd269;
	mov.f64 	%fd351, %fd303;
	@%p187 bra 	$L__BB4_46;
	abs.f64 	%fd54, %fd303;
	abs.f64 	%fd55, %fd53;
	setp.lt.f64 	%p188, %fd54, %fd55;
	mov.u64 	%rd317, %rd40;
	mov.f64 	%fd351, %fd53;
	@%p188 bra 	$L__BB4_46;
	setp.lt.f64 	%p189, %fd55, %fd54;
	mov.u64 	%rd317, %rd269;
	mov.f64 	%fd351, %fd303;
	@%p189 bra 	$L__BB4_46;
	setp.lt.s64 	%p190, %rd269, %rd40;
	min.s64 	%rd317, %rd269, %rd40;
	selp.f64 	%fd351, %fd303, %fd53, %p190;
$L__BB4_46:
	setp.ne.s32 	%p191, %r310, 0;
	@%p191 bra 	$L__BB4_48;
	shr.u32 	%r411, %r5, 1;
	and.b32  	%r412, %r411, 496;
	mov.u32 	%r413, _ZN6thrust24THRUST_300001_SM_1000_NS8cuda_cub4core6detail5shmemE;
	add.s32 	%r414, %r413, %r412;
	st.shared.f64 	[%r414+8], %fd351;
	st.shared.u64 	[%r414+16], %rd317;
$L__BB4_48:
	bar.sync 	0;
	setp.ne.s32 	%p192, %r5, 0;
	@%p192 bra 	$L__BB4_208;
	ld.shared.f64 	%fd58, [_ZN6thrust24THRUST_300001_SM_1000_NS8cuda_cub4core6detail5shmemE+24];
	ld.shared.u64 	%rd43, [_ZN6thrust24THRUST_300001_SM_1000_NS8cuda_cub4core6detail5shmemE+32];
	abs.f64 	%fd59, %fd351;
	abs.f64 	%fd60, %fd58;
	setp.lt.f64 	%p193, %fd59, %fd60;
	mov.u64 	%rd271, %rd43;
	mov.f64 	%fd305, %fd58;
	@%p193 bra 	$L__BB4_52;
	setp.lt.f64 	%p194, %fd60, %fd59;
	mov.u64 	%rd271, %rd317;
	mov.f64 	%fd305, %fd351;
	@%p194 bra 	$L__BB4_52;
	setp.lt.s64 	%p195, %rd317, %rd43;
	min.s64 	%rd271, %rd317, %rd43;
	selp.f64 	%fd305, %fd351, %fd58, %p195;
$L__BB4_52:
	ld.shared.f64 	%fd63, [_ZN6thrust24THRUST_300001_SM_1000_NS8cuda_cub4core6detail5shmemE+40];
	ld.shared.u64 	%rd46, [_ZN6thrust24THRUST_300001_SM_1000_NS8cuda_cub4core6detail5shmemE+48];
	abs.f64 	%fd64, %fd305;
	abs.f64 	%fd65, %fd63;
	setp.lt.f64 	%p196, %fd64, %fd65;
	mov.u64 	%rd272, %rd46;
	mov.f64 	%fd306, %fd63;
	@%p196 bra 	$L__BB4_55;
	setp.lt.f64 	%p197, %fd65, %fd64;
	mov.u64 	%rd272, %rd271;
	mov.f64 	%fd306, %fd305;
	@%p197 bra 	$L__BB4_55;
	setp.lt.s64 	%p198, %rd271, %rd46;
	min.s64 	%rd272, %rd271, %rd46;
	selp.f64 	%fd306, %fd305, %fd63, %p198;
$L__BB4_55:
	ld.shared.f64 	%fd68, [_ZN6thrust24THRUST_300001_SM_1000_NS8cuda_cub4core6detail5shmemE+56];
	ld.shared.u64 	%rd49, [_ZN6thrust24THRUST_300001_SM_1000_NS8cuda_cub4core6detail5shmemE+64];
	abs.f64 	%fd69, %fd306;
	abs.f64 	%fd70, %fd68;
	setp.lt.f64 	%p199, %fd69, %fd70;
	mov.u64 	%rd273, %rd49;
	mov.f64 	%fd307, %fd68;
	@%p199 bra 	$L__BB4_58;
	setp.lt.f64 	%p200, %fd70, %fd69;
	mov.u64 	%rd273, %rd272;
	mov.f64 	%fd307, %fd306;
	@%p200 bra 	$L__BB4_58;
	setp.lt.s64 	%p201, %rd272, %rd49;
	min.s64 	%rd273, %rd272, %rd49;
	selp.f64 	%fd307, %fd306, %fd68, %p201;
$L__BB4_58:
	ld.shared.f64 	%fd73, [_ZN6thrust24THRUST_300001_SM_1000_NS8cuda_cub4core6detail5shmemE+72];
	ld.shared.u64 	%rd52, [_ZN6thrust24THRUST_300001_SM_1000_NS8cuda_cub4core6detail5shmemE+80];
	abs.f64 	%fd74, %fd307;
	abs.f64 	%fd75, %fd73;
	setp.lt.f64 	%p202, %fd74, %fd75;
	mov.u64 	%rd274, %rd52;
	mov.f64 	%fd308, %fd73;
	@%p202 bra 	$L__BB4_61;
	setp.lt.f64 	%p203, %fd75, %fd74;
	mov.u64 	%rd274, %rd273;
	mov.f64 	%fd308, %fd307;
	@%p203 bra 	$L__BB4_61;
	setp.lt.s64 	%p204, %rd273, %rd52;
	min.s64 	%rd274, %rd273, %rd52;
	selp.f64 	%fd308, %fd307, %fd73, %p204;
$L__BB4_61:
	ld.shared.f64 	%fd78, [_ZN6thrust24THRUST_300001_SM_1000_NS8cuda_cub4core6detail5shmemE+88];
	ld.shared.u64 	%rd55, [_ZN6thrust24THRUST_300001_SM_1000_NS8cuda_cub4core6detail5shmemE+96];
	abs.f64 	%fd79, %fd308;
	abs.f64 	%fd80, %fd78;
	setp.lt.f64 	%p205, %fd79, %fd80;
	mov.u64 	%rd275, %rd55;
	mov.f64 	%fd309, %fd78;
	@%p205 bra 	$L__BB4_64;
	setp.lt.f64 	%p206, %fd80, %fd79;
	mov.u64 	%rd275, %rd274;
	mov.f64 	%fd309, %fd308;
	@%p206 bra 	$L__BB4_64;
	setp.lt.s64 	%p207, %rd274, %rd55;
	min.s64 	%rd275, %rd274, %rd55;
	selp.f64 	%fd309, %fd308, %fd78, %p207;
$L__BB4_64:
	ld.shared.f64 	%fd83, [_ZN6thrust24THRUST_300001_SM_1000_NS8cuda_cub4core6detail5shmemE+104];
	ld.shared.u64 	%rd58, [_ZN6thrust24THRUST_300001_SM_1000_NS8cuda_cub4core6detail5shmemE+112];
	abs.f64 	%fd84, %fd309;
	abs.f64 	%fd85, %fd83;
	setp.lt.f64 	%p208, %fd84, %fd85;
	mov.u64 	%rd276, %rd58;
	mov.f64 	%fd310, %fd83;
	@%p208 bra 	$L__BB4_67;
	setp.lt.f64 	%p209, %fd85, %fd84;
	mov.u64 	%rd276, %rd275;
	mov.f64 	%fd310, %fd309;
	@%p209 bra 	$L__BB4_67;
	setp.lt.s64 	%p210, %rd275, %rd58;
	min.s64 	%rd276, %rd275, %rd58;
	selp.f64 	%fd310, %fd309, %fd83, %p210;
$L__BB4_67:
	ld.shared.f64 	%fd88, [_ZN6thrust24THRUST_300001_SM_1000_NS8cuda_cub4core6detail5shmemE+120];
	ld.shared.u64 	%rd61, [_ZN6thrust24THRUST_300001_SM_1000_NS8cuda_cub4core6detail5shmemE+128];
	abs.f64 	%fd89, %fd310;
	abs.f64 	%fd90, %fd88;
	setp.lt.f64 	%p211, %fd89, %fd90;
	mov.u64 	%rd317, %rd61;
	mov.f64 	%fd351, %fd88;
	@%p211 bra 	$L__BB4_208;
	setp.lt.f64 	%p212, %fd90, %fd89;
	mov.u64 	%rd317, %rd276;
	mov.f64 	%fd351, %fd310;
	@%p212 bra 	$L__BB4_208;
	setp.lt.s64 	%p213, %rd276, %rd61;
	min.s64 	%rd317, %rd276, %rd61;
	selp.f64 	%fd351, %fd310, %fd88, %p213;
	bra.uni 	$L__BB4_208;
$L__BB4_70:
	// begin inline asm
	mov.u32 %r197, %laneid;
	// end inline asm
	and.b32  	%r218, %r5, 992;
	add.s32 	%r219, %r218, 32;
	setp.gt.s32 	%p120, %r219, %r4;
	not.b32 	%r220, %r218;
	add.s32 	%r221, %r4, %r220;
	selp.b32 	%r216, %r221, 31, %p120;
	mov.b64 	%rd231, %fd298;
	mov.b64 	{%r199, %r204}, %rd231;
	mov.b32 	%r215, 1;
	mov.b32 	%r217, -1;
	// begin inline asm
	shfl.sync.down.b32 %r198, %r199, %r215, %r216, %r217;
	// end inline asm
	// begin inline asm
	shfl.sync.down.b32 %r203, %r204, %r215, %r216, %r217;
	// end inline asm
	mov.b64 	%rd232, {%r198, %r203};
	mov.b64 	%fd92, %rd232;
	mov.b64 	{%r209, %r214}, %rd264;
	// begin inline asm
	shfl.sync.down.b32 %r208, %r209, %r215, %r216, %r217;
	// end inline asm
	// begin inline asm
	shfl.sync.down.b32 %r213, %r214, %r215, %r216, %r217;
	// end inline asm
	mov.b64 	%rd63, {%r208, %r213};
	setp.ge.s32 	%p121, %r197, %r216;
	mov.u64 	%rd277, %rd264;
	mov.f64 	%fd311, %fd298;
	@%p121 bra 	$L__BB4_74;
	abs.f64 	%fd93, %fd298;
	abs.f64 	%fd94, %fd92;
	setp.lt.f64 	%p122, %fd93, %fd94;
	mov.u64 	%rd277, %rd63;
	mov.f64 	%fd311, %fd92;
	@%p122 bra 	$L__BB4_74;
	setp.lt.f64 	%p123, %fd94, %fd93;
	mov.u64 	%rd277, %rd264;
	mov.f64 	%fd311, %fd298;
	@%p123 bra 	$L__BB4_74;
	setp.lt.s64 	%p124, %rd264, %rd63;
	min.s64 	%rd277, %rd264, %rd63;
	selp.f64 	%fd311, %fd298, %fd92, %p124;
$L__BB4_74:
	mov.b64 	%rd233, %fd311;
	mov.b64 	{%r223, %r228}, %rd233;
	mov.b32 	%r239, 2;
	mov.b32 	%r241, -1;
	// begin inline asm
	shfl.sync.down.b32 %r222, %r223, %r239, %r216, %r241;
	// end inline asm
	// begin inline asm
	shfl.sync.down.b32 %r227, %r228, %r239, %r216, %r241;
	// end inline asm
	mov.b64 	%rd234, {%r222, %r227};
	mov.b64 	%fd97, %rd234;
	mov.b64 	{%r233, %r238}, %rd277;
	// begin inline asm
	shfl.sync.down.b32 %r232, %r233, %r239, %r216, %r241;
	// end inline asm
	// begin inline asm
	shfl.sync.down.b32 %r237, %r238, %r239, %r216, %r241;
	// end inline asm
	mov.b64 	%rd66, {%r232, %r237};
	add.s32 	%r242, %r197, 2;
	setp.gt.s32 	%p125, %r242, %r216;
	mov.u64 	%rd278, %rd277;
	mov.f64 	%fd312, %fd311;
	@%p125 bra 	$L__BB4_78;
	abs.f64 	%fd98, %fd311;
	abs.f64 	%fd99, %fd97;
	setp.lt.f64 	%p126, %fd98, %fd99;
	mov.u64 	%rd278, %rd66;
	mov.f64 	%fd312, %fd97;
	@%p126 bra 	$L__BB4_78;
	setp.lt.f64 	%p127, %fd99, %fd98;
	mov.u64 	%rd278, %rd277;
	mov.f64 	%fd312, %fd311;
	@%p127 bra 	$L__BB4_78;
	setp.lt.s64 	%p128, %rd277, %rd66;
	min.s64 	%rd278, %rd277, %rd66;
	selp.f64 	%fd312, %fd311, %fd97, %p128;
$L__BB4_78:
	mov.b64 	%rd235, %fd312;
	mov.b64 	{%r244, %r249}, %rd235;
	mov.b32 	%r260, 4;
	mov.b32 	%r262, -1;
	// begin inline asm
	shfl.sync.down.b32 %r243, %r244, %r260, %r216, %r262;
	// end inline asm
	// begin inline asm
	shfl.sync.down.b32 %r248, %r249, %r260, %r216, %r262;
	// end inline asm
	mov.b64 	%rd236, {%r243, %r248};
	mov.b64 	%fd102, %rd236;
	mov.b64 	{%r254, %r259}, %rd278;
	// begin inline asm
	shfl.sync.down.b32 %r253, %r254, %r260, %r216, %r262;
	// end inline asm
	// begin inline asm
	shfl.sync.down.b32 %r258, %r259, %r260, %r216, %r262;
	// end inline asm
	mov.b64 	%rd69, {%r253, %r258};
	add.s32 	%r263, %r197, 4;
	setp.gt.s32 	%p129, %r263, %r216;
	mov.u64 	%rd279, %rd278;
	mov.f64 	%fd313, %fd312;
	@%p129 bra 	$L__BB4_82;
	abs.f64 	%fd103, %fd312;
	abs.f64 	%fd104, %fd102;
	setp.lt.f64 	%p130, %fd103, %fd104;
	mov.u64 	%rd279, %rd69;
	mov.f64 	%fd313, %fd102;
	@%p130 bra 	$L__BB4_82;
	setp.lt.f64 	%p131, %fd104, %fd103;
	mov.u64 	%rd279, %rd278;
	mov.f64 	%fd313, %fd312;
	@%p131 bra 	$L__BB4_82;
	setp.lt.s64 	%p132, %rd278, %rd69;
	min.s64 	%rd279, %rd278, %rd69;
	selp.f64 	%fd313, %fd312, %fd102, %p132;
$L__BB4_82:
	mov.b64 	%rd237, %fd313;
	mov.b64 	{%r265, %r270}, %rd237;
	mov.b32 	%r281, 8;
	mov.b32 	%r283, -1;
	// begin inline asm
	shfl.sync.down.b32 %r264, %r265, %r281, %r216, %r283;
	// end inline asm
	// begin inline asm
	shfl.sync.down.b32 %r269, %r270, %r281, %r216, %r283;
	// end inline asm
	mov.b64 	%rd238, {%r264, %r269};
	mov.b64 	%fd107, %rd238;
	mov.b64 	{%r275, %r280}, %rd279;
	// begin inline asm
	shfl.sync.down.b32 %r274, %r275, %r281, %r216, %r283;
	// end inline asm
	// begin inline asm
	shfl.sync.down.b32 %r279, %r280, %r281, %r216, %r283;
	// end inline asm
	mov.b64 	%rd72, {%r274, %r279};
	add.s32 	%r284, %r197, 8;
	setp.gt.s32 	%p133, %r284, %r216;
	mov.u64 	%rd280, %rd279;
	mov.f64 	%fd314, %fd313;
	@%p133 bra 	$L__BB4_86;
	abs.f64 	%fd108, %fd313;
	abs.f64 	%fd109, %fd107;
	setp.lt.f64 	%p134, %fd108, %fd109;
	mov.u64 	%rd280, %rd72;
	mov.f64 	%fd314, %fd107;
	@%p134 bra 	$L__BB4_86;
	setp.lt.f64 	%p135, %fd109, %fd108;
	mov.u64 	%rd280, %rd279;
	mov.f64 	%fd314, %fd313;
	@%p135 bra 	$L__BB4_86;
	setp.lt.s64 	%p136, %rd279, %rd72;
	min.s64 	%rd280, %rd279, %rd72;
	selp.f64 	%fd314, %fd313, %fd107, %p136;
$L__BB4_86:
	mov.b64 	%rd239, %fd314;
	mov.b64 	{%r286, %r291}, %rd239;
	mov.b32 	%r302, 16;
	mov.b32 	%r304, -1;
	// begin inline asm
	shfl.sync.down.b32 %r285, %r286, %r302, %r216, %r304;
	// end inline asm
	// begin inline asm
	shfl.sync.down.b32 %r290, %r291, %r302, %r216, %r304;
	// end inline asm
	mov.b64 	%rd240, {%r285, %r290};
	mov.b64 	%fd112, %rd240;
	mov.b64 	{%r296, %r301}, %rd280;
	// begin inline asm
	shfl.sync.down.b32 %r295, %r296, %r302, %r216, %r304;
	// end inline asm
	// begin inline asm
	shfl.sync.down.b32 %r300, %r301, %r302, %r216, %r304;
	// end inline asm
	mov.b64 	%rd75, {%r295, %r300};
	add.s32 	%r305, %r197, 16;
	setp.gt.s32 	%p137, %r305, %r216;
	mov.u64 	%rd317, %rd280;
	mov.f64 	%fd351, %fd314;
	@%p137 bra 	$L__BB4_90;
	abs.f64 	%fd113, %fd314;
	abs.f64 	%fd114, %fd112;
	setp.lt.f64 	%p138, %fd113, %fd114;
	mov.u64 	%rd317, %rd75;
	mov.f64 	%fd351, %fd112;
	@%p138 bra 	$L__BB4_90;
	setp.lt.f64 	%p139, %fd114, %fd113;
	mov.u64 	%rd317, %rd280;
	mov.f64 	%fd351, %fd314;
	@%p139 bra 	$L__BB4_90;
	setp.lt.s64 	%p140, %rd280, %rd75;
	min.s64 	%rd317, %rd280, %rd75;
	selp.f64 	%fd351, %fd314, %fd112, %p140;
$L__BB4_90:
	setp.ne.s32 	%p141, %r197, 0;
	@%p141 bra 	$L__BB4_92;
	shr.u32 	%r306, %r5, 1;
	and.b32  	%r307, %r306, 496;
	mov.u32 	%r308, _ZN6thrust24THRUST_300001_SM_1000_NS8cuda_cub4core6detail5shmemE;
	add.s32 	%r309, %r308, %r307;
	st.shared.f64 	[%r309+8], %fd351;
	st.shared.u64 	[%r309+16], %rd317;
$L__BB4_92:
	bar.sync 	0;
	setp.ne.s32 	%p142, %r5, 0;
	@%p142 bra 	$L__BB4_208;
	setp.lt.s32 	%p143, %r4, 33;
	mov.f64 	%fd316, %fd351;
	mov.u64 	%rd282, %rd317;
	@%p143 bra 	$L__BB4_97;
	ld.shared.f64 	%fd117, [_ZN6thrust24THRUST_300001_SM_1000_NS8cuda_cub4core6detail5shmemE+24];
	ld.shared.u64 	%rd78, [_ZN6thrust24THRUST_300001_SM_1000_NS8cuda_cub4core6detail5shmemE+32];
	abs.f64 	%fd118, %fd351;
	abs.f64 	%fd119, %fd117;
	setp.lt.f64 	%p144, %fd118, %fd119;
	mov.f64 	%fd316, %fd117;
	mov.u64 	%rd282, %rd78;
	@%p144 bra 	$L__BB4_97;
	setp.lt.f64 	%p145, %fd119, %fd118;
	mov.f64 	%fd316, %fd351;
	mov.u64 	%rd282, %rd317;
	@%p145 bra 	$L__BB4_97;
	setp.lt.s64 	%p146, %rd317, %rd78;
	min.s64 	%rd282, %rd317, %rd78;
	selp.f64 	%fd316, %fd351, %fd117, %p146;
$L__BB4_97:
	setp.lt.s32 	%p147, %r4, 65;
	mov.f64 	%fd317, %fd316;
	mov.u64 	%rd283, %rd282;
	@%p147 bra 	$L__BB4_101;
	ld.shared.f64 	%fd122, [_ZN6thrust24THRUST_300001_SM_1000_NS8cuda_cub4core6detail5shmemE+40];
	ld.shared.u64 	%rd81, [_ZN6thrust24THRUST_300001_SM_1000_NS8cuda_cub4core6detail5shmemE+48];
	abs.f64 	%fd123, %fd316;
	abs.f64 	%fd124, %fd122;
	setp.lt.f64 	%p148, %fd123, %fd124;
	mov.f64 	%fd317, %fd122;
	mov.u64 	%rd283, %rd81;
	@%p148 bra 	$L__BB4_101;
	setp.lt.f64 	%p149, %fd124, %fd123;
	mov.f64 	%fd317, %fd316;
	mov.u64 	%rd283, %rd282;
	@%p149 bra 	$L__BB4_101;
	setp.lt.s64 	%p150, %rd282, %rd81;
	selp.f64 	%fd317, %fd316, %fd122, %p150;
	min.s64 	%rd283, %rd282, %rd81;
$L__BB4_101:
	setp.lt.s32 	%p151, %r4, 97;
	mov.f64 	%fd318, %fd317;
	mov.u64 	%rd284, %rd283;
	@%p151 bra 	$L__BB4_105;
	ld.shared.f64 	%fd127, [_ZN6thrust24THRUST_300001_SM_1000_NS8cuda_cub4core6detail5shmemE+56];
	ld.shared.u64 	%rd84, [_ZN6thrust24THRUST_300001_SM_1000_NS8cuda_cub4core6detail5shmemE+64];
	abs.f64 	%fd128, %fd317;
	abs.f64 	%fd129, %fd127;
	setp.lt.f64 	%p152, %fd128, %fd129;
	mov.f64 	%fd318, %fd127;
	mov.u64 	%rd284, %rd84;
	@%p152 bra 	$L__BB4_105;
	setp.lt.f64 	%p153, %fd129, %fd128;
	mov.f64 	%fd318, %fd317;
	mov.u64 	%rd284, %rd283;
	@%p153 bra 	$L__BB4_105;
	setp.lt.s64 	%p154, %rd283, %rd84;
	selp.f64 	%fd318, %fd317, %fd127, %p154;
	min.s64 	%rd284, %rd283, %rd84;
$L__BB4_105:
	setp.lt.s32 	%p155, %r4, 129;
	mov.f64 	%fd319, %fd318;
	mov.u64 	%rd285, %rd284;
	@%p155 bra 	$L__BB4_109;
	ld.shared.f64 	%fd132, [_ZN6thrust24THRUST_300001_SM_1000_NS8cuda_cub4core6detail5shmemE+72];
	ld.shared.u64 	%rd87, [_ZN6thrust24THRUST_300001_SM_1000_NS8cuda_cub4core6detail5shmemE+80];
	abs.f64 	%fd133, %fd318;
	abs.f64 	%fd134, %fd132;
	setp.lt.f64 	%p156, %fd133, %fd134;
	mov.f64 	%fd319, %fd132;
	mov.u64 	%rd285, %rd87;
	@%p156 bra 	$L__BB4_109;
	setp.lt.f64 	%p157, %fd134, %fd133;
	mov.f64 	%fd319, %fd318;
	mov.u64 	%rd285, %rd284;
	@%p157 bra 	$L__BB4_109;
	setp.lt.s64 	%p158, %rd284, %rd87;
	selp.f64 	%fd319, %fd318, %fd132, %p158;
	min.s64 	%rd285, %rd284, %rd87;
$L__BB4_109:
	setp.lt.s32 	%p159, %r4, 161;
	mov.f64 	%fd320, %fd319;
	mov.u64 	%rd286, %rd285;
	@%p159 bra 	$L__BB4_113;
	ld.shared.f64 	%fd137, [_ZN6thrust24THRUST_300001_SM_1000_NS8cuda_cub4core6detail5shmemE+88];
	ld.shared.u64 	%rd90, [_ZN6thrust24THRUST_300001_SM_1000_NS8cuda_cub4core6detail5shmemE+96];
	abs.f64 	%fd138, %fd319;
	abs.f64 	%fd139, %fd137;
	setp.lt.f64 	%p160, %fd138, %fd139;
	mov.f64 	%fd320, %fd137;
	mov.u64 	%rd286, %rd90;
	@%p160 bra 	$L__BB4_113;
	setp.lt.f64 	%p161, %fd139, %fd138;
	mov.f64 	%fd320, %fd319;
	mov.u64 	%rd286, %rd285;
	@%p161 bra 	$L__BB4_113;
	setp.lt.s64 	%p162, %rd285, %rd90;
	selp.f64 	%fd320, %fd319, %fd137, %p162;
	min.s64 	%rd286, %rd285, %rd90;
$L__BB4_113:
	setp.lt.s32 	%p163, %r4, 193;
	mov.f64 	%fd321, %fd320;
	mov.u64 	%rd287, %rd286;
	@%p163 bra 	$L__BB4_117;
	ld.shared.f64 	%fd142, [_ZN6thrust24THRUST_300001_SM_1000_NS8cuda_cub4core6detail5shmemE+104];
	ld.shared.u64 	%rd93, [_ZN6thrust24THRUST_300001_SM_1000_NS8cuda_cub4core6detail5shmemE+112];
	abs.f64 	%fd143, %fd320;
	abs.f64 	%fd144, %fd142;
	setp.lt.f64 	%p164, %fd143, %fd144;
	mov.f64 	%fd321, %fd142;
	mov.u64 	%rd287, %rd93;
	@%p164 bra 	$L__BB4_117;
	setp.lt.f64 	%p165, %fd144, %fd143;
	mov.f64 	%fd321, %fd320;
	mov.u64 	%rd287, %rd286;
	@%p165 bra 	$L__BB4_117;
	setp.lt.s64 	%p166, %rd286, %rd93;
	selp.f64 	%fd321, %fd320, %fd142, %p166;
	min.s64 	%rd287, %rd286, %rd93;
$L__BB4_117:
	setp.lt.s32 	%p167, %r4, 225;
	mov.u64 	%rd317, %rd287;
	mov.f64 	%fd351, %fd321;
	@%p167 bra 	$L__BB4_208;
	ld.shared.f64 	%fd147, [_ZN6thrust24THRUST_300001_SM_1000_NS8cuda_cub4core6detail5shmemE+120];
	ld.shared.u64 	%rd96, [_ZN6thrust24THRUST_300001_SM_1000_NS8cuda_cub4core6detail5shmemE+128];
	abs.f64 	%fd148, %fd321;
	abs.f64 	%fd149, %fd147;
	setp.lt.f64 	%p168, %fd148, %fd149;
	mov.u64 	%rd317, %rd96;
	mov.f64 	%fd351, %fd147;
	@%p168 bra 	$L__BB4_208;
	setp.lt.f64 	%p169, %fd149, %fd148;
	mov.u64 	%rd317, %rd287;
	mov.f64 	%fd351, %fd321;
	@%p169 bra 	$L__BB4_208;
	setp.lt.s64 	%p170, %rd287, %rd96;
	selp.f64 	%fd351, %fd321, %fd147, %p170;
	min.s64 	%rd317, %rd287, %rd96;
	bra.uni 	$L__BB4_208;
$L__BB4_121:
	mov.u32 	%r35, %tid.x;
	cvt.s64.s32 	%rd183, %r2;
	add.s64 	%rd98, %rd3, %rd183;
	cvt.u64.u32 	%rd99, %r35;
	add.s64 	%rd184, %rd99, %rd183;
	shl.b64 	%rd185, %rd184, 3;
	add.s64 	%rd186, %rd2, %rd185;
	ld.global.f64 	%fd274, [%rd186];
	add.s32 	%r69, %r35, 256;
	cvt.u64.u32 	%rd187, %r69;
	ld.global.f64 	%fd275, [%rd186+2048];
	add.s32 	%r70, %r35, 512;
	cvt.u64.u32 	%rd188, %r70;
	ld.global.f64 	%fd276, [%rd186+4096];
	add.s32 	%r71, %r35, 768;
	cvt.u64.u32 	%rd189, %r71;
	ld.global.f64 	%fd277, [%rd186+6144];
	or.b32  	%r72, %r35, 1024;
	cvt.u64.u32 	%rd100, %r72;
	add.s64 	%rd305, %rd98, %rd100;
	ld.global.f64 	%fd339, [%rd186+8192];
	abs.f64 	%fd278, %fd274;
	abs.f64 	%fd279, %fd275;
	setp.geu.f64 	%p2, %fd278, %fd279;
	selp.f64 	%fd280, %fd274, %fd275, %p2;
	selp.b64 	%rd190, %rd99, %rd187, %p2;
	abs.f64 	%fd281, %fd280;
	abs.f64 	%fd282, %fd276;
	setp.geu.f64 	%p3, %fd281, %fd282;
	selp.f64 	%fd283, %fd280, %fd276, %p3;
	selp.b64 	%rd191, %rd190, %rd188, %p3;
	abs.f64 	%fd284, %fd283;
	abs.f64 	%fd285, %fd277;
	setp.geu.f64 	%p4, %fd284, %fd285;
	selp.f64 	%fd152, %fd283, %fd277, %p4;
	selp.b64 	%rd102, %rd191, %rd189, %p4;
	abs.f64 	%fd153, %fd152;
	abs.f64 	%fd154, %fd339;
	setp.lt.f64 	%p5, %fd153, %fd154;
	@%p5 bra 	$L__BB4_123;
	setp.lt.f64 	%p6, %fd154, %fd153;
	setp.lt.u64 	%p7, %rd102, %rd100;
	or.pred  	%p8, %p6, %p7;
	selp.f64 	%fd339, %fd152, %fd339, %p8;
	add.s64 	%rd194, %rd98, %rd102;
	selp.b64 	%rd305, %rd194, %rd305, %p8;
$L__BB4_123:
	setp.le.s32 	%p9, %r66, %r3;
	@%p9 bra 	$L__BB4_164;
	setp.ne.s32 	%p10, %r35, 0;
	@%p10 bra 	$L__BB4_126;
	atom.global.add.u32 	%r73, [%rd1+4], 1280;
	add.s32 	%r74, %r73, %r3;
	st.shared.u32 	[_ZN6thrust24THRUST_300001_SM_1000_NS8cuda_cub4core6detail5shmemE+152], %r74;
$L__BB4_126:
	bar.sync 	0;
	ld.shared.u32 	%r427, [_ZN6thrust24THRUST_300001_SM_1000_NS8cuda_cub4core6detail5shmemE+152];
	add.s32 	%r75, %r427, 1280;
	setp.gt.s32 	%p11, %r75, %r66;
	@%p11 bra 	$L__BB4_141;
	mov.f64 	%fd323, %fd339;
	mov.u64 	%rd289, %rd305;
$L__BB4_128:
	cvt.s64.s32 	%rd195, %r427;
	add.s64 	%rd196, %rd99, %rd195;
	shl.b64 	%rd197, %rd196, 3;
	add.s64 	%rd198, %rd2, %rd197;
	add.s64 	%rd290, %rd196, %rd3;
	ld.global.f64 	%fd324, [%rd198];
	add.s64 	%rd291, %rd290, 256;
	ld.global.f64 	%fd325, [%rd198+2048];
	add.s64 	%rd292, %rd290, 512;
	ld.global.f64 	%fd326, [%rd198+4096];
	add.s64 	%rd293, %rd290, 768;
	ld.global.f64 	%fd327, [%rd198+6144];
	add.s64 	%rd305, %rd290, 1024;
	ld.global.f64 	%fd339, [%rd198+8192];
	abs.f64 	%fd163, %fd323;
	abs.f64 	%fd164, %fd324;
	setp.lt.f64 	%p12, %fd163, %fd164;
	@%p12 bra 	$L__BB4_130;
	setp.lt.f64 	%p13, %fd164, %fd163;
	setp.lt.s64 	%p14, %rd289, %rd290;
	or.pred  	%p15, %p13, %p14;
	selp.f64 	%fd324, %fd323, %fd324, %p15;
	selp.b64 	%rd290, %rd289, %rd290, %p15;
$L__BB4_130:
	abs.f64 	%fd167, %fd324;
	abs.f64 	%fd168, %fd325;
	setp.lt.f64 	%p16, %fd167, %fd168;
	@%p16 bra 	$L__BB4_132;
	setp.lt.f64 	%p17, %fd168, %fd167;
	setp.lt.s64 	%p18, %rd290, %rd291;
	or.pred  	%p19, %p17, %p18;
	selp.f64 	%fd325, %fd324, %fd325, %p19;
	selp.b64 	%rd291, %rd290, %rd291, %p19;
$L__BB4_132:
	abs.f64 	%fd171, %fd325;
	abs.f64 	%fd172, %fd326;
	setp.lt.f64 	%p20, %fd171, %fd172;
	@%p20 bra 	$L__BB4_134;
	setp.lt.f64 	%p21, %fd172, %fd171;
	setp.lt.s64 	%p22, %rd291, %rd292;
	or.pred  	%p23, %p21, %p22;
	selp.f64 	%fd326, %fd325, %fd326, %p23;
	selp.b64 	%rd292, %rd291, %rd292, %p23;
$L__BB4_134:
	abs.f64 	%fd175, %fd326;
	abs.f64 	%fd176, %fd327;
	setp.lt.f64 	%p24, %fd175, %fd176;
	@%p24 bra 	$L__BB4_136;
	setp.lt.f64 	%p25, %fd176, %fd175;
	setp.lt.s64 	%p26, %rd292, %rd293;
	or.pred  	%p27, %p25, %p26;
	selp.f64 	%fd327, %fd326, %fd327, %p27;
	selp.b64 	%rd293, %rd292, %rd293, %p27;
$L__BB4_136:
	abs.f64 	%fd179, %fd327;
	abs.f64 	%fd180, %fd339;
	setp.lt.f64 	%p28, %fd179, %fd180;
	@%p28 bra 	$L__BB4_138;
	setp.lt.f64 	%p29, %fd180, %fd179;
	setp.lt.s64 	%p30, %rd293, %rd305;
	or.pred  	%p31, %p29, %p30;
	selp.f64 	%fd339, %fd327, %fd339, %p31;
	selp.b64 	%rd305, %rd293, %rd305, %p31;
$L__BB4_138:
	setp.ne.s32 	%p32, %r35, 0;
	bar.sync 	0;
	@%p32 bra 	$L__BB4_140;
	atom.global.add.u32 	%r76, [%rd1+4], 1280;
	add.s32 	%r77, %r76, %r3;
	st.shared.u32 	[_ZN6thrust24THRUST_300001_SM_1000_NS8cuda_cub4core6detail5shmemE+152], %r77;
$L__BB4_140:
	bar.sync 	0;
	ld.shared.u32 	%r427, [_ZN6thrust24THRUST_300001_SM_1000_NS8cuda_cub4core6detail5shmemE+152];
	add.s32 	%r78, %r427, 1280;
	setp.le.s32 	%p33, %r78, %r66;
	mov.f64 	%fd323, %fd339;
	mov.u64 	%rd289, %rd305;
	@%p33 bra 	$L__BB4_128;
$L__BB4_141:
	setp.le.s32 	%p34, %r66, %r427;
	@%p34 bra 	$L__BB4_164;
	sub.s32 	%r40, %r66, %r427;
	setp.ge.s32 	%p35, %r35, %r40;
	@%p35 bra 	$L__BB4_164;
	not.b32 	%r79, %r35;
	add.s32 	%r80, %r66, %r79;
	sub.s32 	%r41, %r80, %r427;
	and.b32  	%r81, %r41, 768;
	setp.eq.s32 	%p36, %r81, 768;
	mov.u32 	%r431, %r35;
	@%p36 bra 	$L__BB4_149;
	add.s32 	%r429, %r35, %r427;
	shr.u32 	%r82, %r41, 8;
	add.s32 	%r83, %r82, 1;
	and.b32  	%r84, %r83, 3;
	neg.s32 	%r428, %r84;
	mov.u32 	%r431, %r35;
$L__BB4_145:
	.pragma "nounroll";
	mov.u64 	%rd122, %rd305;
	mov.f64 	%fd184, %fd339;
	cvt.s64.s32 	%rd200, %r429;
	add.s64 	%rd123, %rd3, %rd200;
	mul.wide.s32 	%rd201, %r429, 8;
	add.s64 	%rd202, %rd2, %rd201;
	ld.global.f64 	%fd185, [%rd202];
	abs.f64 	%fd186, %fd184;
	abs.f64 	%fd187, %fd185;
	setp.lt.f64 	%p37, %fd186, %fd187;
	mov.f64 	%fd339, %fd185;
	mov.u64 	%rd305, %rd123;
	@%p37 bra 	$L__BB4_148;
	setp.lt.f64 	%p38, %fd187, %fd186;
	mov.f64 	%fd339, %fd184;
	mov.u64 	%rd305, %rd122;
	@%p38 bra 	$L__BB4_148;
	setp.lt.s64 	%p39, %rd122, %rd123;
	selp.f64 	%fd339, %fd184, %fd185, %p39;
	min.s64 	%rd305, %rd122, %rd123;
$L__BB4_148:
	add.s32 	%r431, %r431, 256;
	add.s32 	%r429, %r429, 256;
	add.s32 	%r428, %r428, 1;
	setp.ne.s32 	%p40, %r428, 0;
	@%p40 bra 	$L__BB4_145;
$L__BB4_149:
	setp.lt.u32 	%p41, %r41, 768;
	@%p41 bra 	$L__BB4_164;
	add.s32 	%r432, %r431, %r427;
	add.s32 	%r435, %r432, 256;
	add.s32 	%r434, %r432, 512;
	add.s32 	%r433, %r432, 768;
	add.s64 	%rd128, %rd2, 4096;
$L__BB4_151:
	cvt.s64.s32 	%rd203, %r435;
	add.s64 	%rd130, %rd3, %rd203;
	cvt.s64.s32 	%rd204, %r434;
	add.s64 	%rd131, %rd3, %rd204;
	cvt.s64.s32 	%rd205, %r433;
	add.s64 	%rd132, %rd3, %rd205;
	cvt.s64.s32 	%rd206, %r432;
	mul.wide.s32 	%rd207, %r432, 8;
	add.s64 	%rd133, %rd128, %rd207;
	add.s64 	%rd134, %rd3, %rd206;
	ld.global.f64 	%fd193, [%rd133+-4096];
	abs.f64 	%fd194, %fd339;
	abs.f64 	%fd195, %fd193;
	setp.lt.f64 	%p42, %fd194, %fd195;
	mov.f64 	%fd335, %fd193;
	mov.u64 	%rd301, %rd134;
	@%p42 bra 	$L__BB4_154;
	setp.lt.f64 	%p43, %fd195, %fd194;
	mov.f64 	%fd335, %fd339;
	mov.u64 	%rd301, %rd305;
	@%p43 bra 	$L__BB4_154;
	setp.lt.s64 	%p44, %rd305, %rd134;
	selp.f64 	%fd335, %fd339, %fd193, %p44;
	min.s64 	%rd301, %rd305, %rd134;
$L__BB4_154:
	ld.global.f64 	%fd198, [%rd133+-2048];
	abs.f64 	%fd199, %fd335;
	abs.f64 	%fd200, %fd198;
	setp.lt.f64 	%p45, %fd199, %fd200;
	mov.f64 	%fd336, %fd198;
	mov.u64 	%rd302, %rd130;
	@%p45 bra 	$L__BB4_157;
	setp.lt.f64 	%p46, %fd200, %fd199;
	mov.f64 	%fd336, %fd335;
	mov.u64 	%rd302, %rd301;
	@%p46 bra 	$L__BB4_157;
	setp.lt.s64 	%p47, %rd301, %rd130;
	selp.f64 	%fd336, %fd335, %fd198, %p47;
	min.s64 	%rd302, %rd301, %rd130;
$L__BB4_157:
	ld.global.f64 	%fd203, [%rd133];
	abs.f64 	%fd204, %fd336;
	abs.f64 	%fd205, %fd203;
	setp.lt.f64 	%p48, %fd204, %fd205;
	mov.f64 	%fd337, %fd203;
	mov.u64 	%rd303, %rd131;
	@%p48 bra 	$L__BB4_160;
	setp.lt.f64 	%p49, %fd205, %fd204;
	mov.f64 	%fd337, %fd336;
	mov.u64 	%rd303, %rd302;
	@%p49 bra 	$L__BB4_160;
	setp.lt.s64 	%p50, %rd302, %rd131;
	selp.f64 	%fd337, %fd336, %fd203, %p50;
	min.s64 	%rd303, %rd302, %rd131;
$L__BB4_160:
	ld.global.f64 	%fd208, [%rd133+2048];
	abs.f64 	%fd209, %fd337;
	abs.f64 	%fd210, %fd208;
	setp.lt.f64 	%p51, %fd209, %fd210;
	mov.f64 	%fd339, %fd208;
	mov.u64 	%rd305, %rd132;
	@%p51 bra 	$L__BB4_163;
	setp.lt.f64 	%p52, %fd210, %fd209;
	mov.f64 	%fd339, %fd337;
	mov.u64 	%rd305, %rd303;
	@%p52 bra 	$L__BB4_163;
	setp.lt.s64 	%p53, %rd303, %rd132;
	selp.f64 	%fd339, %fd337, %fd208, %p53;
	min.s64 	%rd305, %rd303, %rd132;
$L__BB4_163:
	add.s32 	%r431, %r431, 1024;
	add.s32 	%r435, %r435, 1024;
	add.s32 	%r434, %r434, 1024;
	add.s32 	%r433, %r433, 1024;
	add.s32 	%r432, %r432, 1024;
	setp.lt.s32 	%p54, %r431, %r40;
	@%p54 bra 	$L__BB4_151;
$L__BB4_164:
	// begin inline asm
	mov.u32 %r85, %laneid;
	// end inline asm
	mov.b64 	%rd208, %fd339;
	mov.b64 	{%r87, %r92}, %rd208;
	mov.b32 	%r103, 1;
	mov.b32 	%r104, 31;
	mov.b32 	%r105, -1;
	// begin inline asm
	shfl.sync.down.b32 %r86, %r87, %r103, %r104, %r105;
	// end inline asm
	// begin inline asm
	shfl.sync.down.b32 %r91, %r92, %r103, %r104, %r105;
	// end inline asm
	mov.b64 	%rd209, {%r86, %r91};
	mov.b64 	%fd214, %rd209;
	mov.b64 	{%r97, %r102}, %rd305;
	// begin inline asm
	shfl.sync.down.b32 %r96, %r97, %r103, %r104, %r105;
	// end inline asm
	// begin inline asm
	shfl.sync.down.b32 %r101, %r102, %r103, %r104, %r105;
	// end inline asm
	mov.b64 	%rd144, {%r96, %r101};
	setp.gt.s32 	%p55, %r85, 30;
	mov.f64 	%fd340, %fd339;
	mov.u64 	%rd306, %rd305;
	@%p55 bra 	$L__BB4_168;
	abs.f64 	%fd215, %fd339;
	abs.f64 	%fd216, %fd214;
	setp.lt.f64 	%p56, %fd215, %fd216;
	mov.f64 	%fd340, %fd214;
	mov.u64 	%rd306, %rd144;
	@%p56 bra 	$L__BB4_168;
	setp.lt.f64 	%p57, %fd216, %fd215;
	mov.f64 	%fd340, %fd339;
	mov.u64 	%rd306, %rd305;
	@%p57 bra 	$L__BB4_168;
	setp.lt.s64 	%p58, %rd305, %rd144;
	selp.f64 	%fd340, %fd339, %fd214, %p58;
	min.s64 	%rd306, %rd305, %rd144;
$L__BB4_168:
	mov.b64 	%rd210, %fd340;
	mov.b64 	{%r107, %r112}, %rd210;
	mov.b32 	%r123, 2;
	mov.b32 	%r124, 31;
	mov.b32 	%r125, -1;
	// begin inline asm
	shfl.sync.down.b32 %r106, %r107, %r123, %r124, %r125;
	// end inline asm
	// begin inline asm
	shfl.sync.down.b32 %r111, %r112, %r123, %r124, %r125;
	// end inline asm
	mov.b64 	%rd211, {%r106, %r111};
	mov.b64 	%fd219, %rd211;
	mov.b64 	{%r117, %r122}, %rd306;
	// begin inline asm
	shfl.sync.down.b32 %r116, %r117, %r123, %r124, %r125;
	// end inline asm
	// begin inline asm
	shfl.sync.down.b32 %r121, %r122, %r123, %r124, %r125;
	// end inline asm
	mov.b64 	%rd147, {%r116, %r121};
	setp.gt.s32 	%p59, %r85, 29;
	mov.f64 	%fd341, %fd340;
	mov.u64 	%rd307, %rd306;
	@%p59 bra 	$L__BB4_172;
	abs.f64 	%fd220, %fd340;
	abs.f64 	%fd221, %fd219;
	setp.lt.f64 	%p60, %fd220, %fd221;
	mov.f64 	%fd341, %fd219;
	mov.u64 	%rd307, %rd147;
	@%p60 bra 	$L__BB4_172;
	setp.lt.f64 	%p61, %fd221, %fd220;
	mov.f64 	%fd341, %fd340;
	mov.u64 	%rd307, %rd306;
	@%p61 bra 	$L__BB4_172;
	setp.lt.s64 	%p62, %rd306, %rd147;
	selp.f64 	%fd341, %fd340, %fd219, %p62;
	min.s64 	%rd307, %rd306, %rd147;
$L__BB4_172:
	mov.b64 	%rd212, %fd341;
	mov.b64 	{%r127, %r132}, %rd212;
	mov.b32 	%r143, 4;
	mov.b32 	%r144, 31;
	mov.b32 	%r145, -1;
	// begin inline asm
	shfl.sync.down.b32 %r126, %r127, %r143, %r144, %r145;
	// end inline asm
	// begin inline asm
	shfl.sync.down.b32 %r131, %r132, %r143, %r144, %r145;
	// end inline asm
	mov.b64 	%rd213, {%r126, %r131};
	mov.b64 	%fd224, %rd213;
	mov.b64 	{%r137, %r142}, %rd307;
	// begin inline asm
	shfl.sync.down.b32 %r136, %r137, %r143, %r144, %r145;
	// end inline asm
	// begin inline asm
	shfl.sync.down.b32 %r141, %r142, %r143, %r144, %r145;
	// end inline asm
	mov.b64 	%rd150, {%r136, %r141};
	setp.gt.s32 	%p63, %r85, 27;
	mov.f64 	%fd342, %fd341;
	mov.u64 	%rd308, %rd307;
	@%p63 bra 	$L__BB4_176;
	abs.f64 	%fd225, %fd341;
	abs.f64 	%fd226, %fd224;
	setp.lt.f64 	%p64, %fd225, %fd226;
	mov.f64 	%fd342, %fd224;
	mov.u64 	%rd308, %rd150;
	@%p64 bra 	$L__BB4_176;
	setp.lt.f64 	%p65, %fd226, %fd225;
	mov.f64 	%fd342, %fd341;
	mov.u64 	%rd308, %rd307;
	@%p65 bra 	$L__BB4_176;
	setp.lt.s64 	%p66, %rd307, %rd150;
	selp.f64 	%fd342, %fd341, %fd224, %p66;
	min.s64 	%rd308, %rd307, %rd150;
$L__BB4_176:
	mov.b64 	%rd214, %fd342;
	mov.b64 	{%r147, %r152}, %rd214;
	mov.b32 	%r163, 8;
	mov.b32 	%r164, 31;
	mov.b32 	%r165, -1;
	// begin inline asm
	shfl.sync.down.b32 %r146, %r147, %r163, %r164, %r165;
	// end inline asm
	// begin inline asm
	shfl.sync.down.b32 %r151, %r152, %r163, %r164, %r165;
	// end inline asm
	mov.b64 	%rd215, {%r146, %r151};
	mov.b64 	%fd229, %rd215;
	mov.b64 	{%r157, %r162}, %rd308;
	// begin inline asm
	shfl.sync.down.b32 %r156, %r157, %r163, %r164, %r165;
	// end inline asm
	// begin inline asm
	shfl.sync.down.b32 %r161, %r162, %r163, %r164, %r165;
	// end inline asm
	mov.b64 	%rd153, {%r156, %r161};
	setp.gt.s32 	%p67, %r85, 23;
	mov.f64 	%fd343, %fd342;
	mov.u64 	%rd309, %rd308;
	@%p67 bra 	$L__BB4_180;
	abs.f64 	%fd230, %fd342;
	abs.f64 	%fd231, %fd229;
	setp.lt.f64 	%p68, %fd230, %fd231;
	mov.f64 	%fd343, %fd229;
	mov.u64 	%rd309, %rd153;
	@%p68 bra 	$L__BB4_180;
	setp.lt.f64 	%p69, %fd231, %fd230;
	mov.f64 	%fd343, %fd342;
	mov.u64 	%rd309, %rd308;
	@%p69 bra 	$L__BB4_180;
	setp.lt.s64 	%p70, %rd308, %rd153;
	selp.f64 	%fd343, %fd342, %fd229, %p70;
	min.s64 	%rd309, %rd308, %rd153;
$L__BB4_180:
	mov.b64 	%rd216, %fd343;
	mov.b64 	{%r167, %r172}, %rd216;
	mov.b32 	%r183, 16;
	mov.b32 	%r184, 31;
	mov.b32 	%r185, -1;
	// begin inline asm
	shfl.sync.down.b32 %r166, %r167, %r183, %r184, %r185;
	// end inline asm
	// begin inline asm
	shfl.sync.down.b32 %r171, %r172, %r183, %r184, %r185;
	// end inline asm
	mov.b64 	%rd217, {%r166, %r171};
	mov.b64 	%fd234, %rd217;
	mov.b64 	{%r177, %r182}, %rd309;
	// begin inline asm
	shfl.sync.down.b32 %r176, %r177, %r183, %r184, %r185;
	// end inline asm
	// begin inline asm
	shfl.sync.down.b32 %r181, %r182, %r183, %r184, %r185;
	// end inline asm
	mov.b64 	%rd156, {%r176, %r181};
	setp.gt.s32 	%p71, %r85, 15;
	mov.f64 	%fd351, %fd343;
	mov.u64 	%rd317, %rd309;
	@%p71 bra 	$L__BB4_184;
	abs.f64 	%fd235, %fd343;
	abs.f64 	%fd236, %fd234;
	setp.lt.f64 	%p72, %fd235, %fd236;
	mov.f64 	%fd351, %fd234;
	mov.u64 	%rd317, %rd156;
	@%p72 bra 	$L__BB4_184;
	setp.lt.f64 	%p73, %fd236, %fd235;
	mov.f64 	%fd351, %fd343;
	mov.u64 	%rd317, %rd309;
	@%p73 bra 	$L__BB4_184;
	setp.lt.s64 	%p74, %rd309, %rd156;
	selp.f64 	%fd351, %fd343, %fd234, %p74;
	min.s64 	%rd317, %rd309, %rd156;
$L__BB4_184:
	setp.ne.s32 	%p75, %r85, 0;
	@%p75 bra 	$L__BB4_186;
	shr.u32 	%r186, %r35, 1;
	and.b32  	%r187, %r186, 496;
	mov.u32 	%r188, _ZN6thrust24THRUST_300001_SM_1000_NS8cuda_cub4core6detail5shmemE;
	add.s32 	%r189, %r188, %r187;
	st.shared.f64 	[%r189+8], %fd351;
	st.shared.u64 	[%r189+16], %rd317;
$L__BB4_186:
	bar.sync 	0;
	setp.ne.s32 	%p76, %r35, 0;
	@%p76 bra 	$L__BB4_208;
	ld.shared.f64 	%fd239, [_ZN6thrust24THRUST_300001_SM_1000_NS8cuda_cub4core6detail5shmemE+24];
	ld.shared.u64 	%rd159, [_ZN6thrust24THRUST_300001_SM_1000_NS8cuda_cub4core6detail5shmemE+32];
	abs.f64 	%fd240, %fd351;
	abs.f64 	%fd241, %fd239;
	setp.lt.f64 	%p77, %fd240, %fd241;
	mov.f64 	%fd345, %fd239;
	mov.u64 	%rd311, %rd159;
	@%p77 bra 	$L__BB4_190;
	setp.lt.f64 	%p78, %fd241, %fd240;
	mov.f64 	%fd345, %fd351;
	mov.u64 	%rd311, %rd317;
	@%p78 bra 	$L__BB4_190;
	setp.lt.s64 	%p79, %rd317, %rd159;
	selp.f64 	%fd345, %fd351, %fd239, %p79;
	min.s64 	%rd311, %rd317, %rd159;
$L__BB4_190:
	ld.shared.f64 	%fd244, [_ZN6thrust24THRUST_300001_SM_1000_NS8cuda_cub4core6detail5shmemE+40];
	ld.shared.u64 	%rd162, [_ZN6thrust24THRUST_300001_SM_1000_NS8cuda_cub4core6detail5shmemE+48];
	abs.f64 	%fd245, %fd345;
	abs.f64 	%fd246, %fd244;
	setp.lt.f64 	%p80, %fd245, %fd246;
	mov.f64 	%fd346, %fd244;
	mov.u64 	%rd312, %rd162;
	@%p80 bra 	$L__BB4_193;
	setp.lt.f64 	%p81, %fd246, %fd245;
	mov.f64 	%fd346, %fd345;
	mov.u64 	%rd312, %rd311;
	@%p81 bra 	$L__BB4_193;
	setp.lt.s64 	%p82, %rd311, %rd162;
	selp.f64 	%fd346, %fd345, %fd244, %p82;
	min.s64 	%rd312, %rd311, %rd162;
$L__BB4_193:
	ld.shared.f64 	%fd249, [_ZN6thrust24THRUST_300001_SM_1000_NS8cuda_cub4core6detail5shmemE+56];
	ld.shared.u64 	%rd165, [_ZN6thrust24THRUST_300001_SM_1000_NS8cuda_cub4core6detail5shmemE+64];
	abs.f64 	%fd250, %fd346;
	abs.f64 	%fd251, %fd249;
	setp.lt.f64 	%p83, %fd250, %fd251;
	mov.f64 	%fd347, %fd249;
	mov.u64 	%rd313, %rd165;
	@%p83 bra 	$L__BB4_196;
	setp.lt.f64 	%p84, %fd251, %fd250;
	mov.f64 	%fd347, %fd346;
	mov.u64 	%rd313, %rd312;
	@%p84 bra 	$L__BB4_196;
	setp.lt.s64 	%p85, %rd312, %rd165;
	selp.f64 	%fd347, %fd346, %fd249, %p85;
	min.s64 	%rd313, %rd312, %rd165;
$L__BB4_196:
	ld.shared.f64 	%fd254, [_ZN6thrust24THRUST_300001_SM_1000_NS8cuda_cub4core6detail5shmemE+72];
	ld.shared.u64 	%rd168, [_ZN6thrust24THRUST_300001_SM_1000_NS8cuda_cub4core6detail5shmemE+80];
	abs.f64 	%fd255, %fd347;
	abs.f64 	%fd256, %fd254;
	setp.lt.f64 	%p86, %fd255, %fd256;
	mov.f64 	%fd348, %fd254;
	mov.u64 	%rd314, %rd168;
	@%p86 bra 	$L__BB4_199;
	setp.lt.f64 	%p87, %fd256, %fd255;
	mov.f64 	%fd348, %fd347;
	mov.u64 	%rd314, %rd313;
	@%p87 bra 	$L__BB4_199;
	setp.lt.s64 	%p88, %rd313, %rd168;
	selp.f64 	%fd348, %fd347, %fd254, %p88;
	min.s64 	%rd314, %rd313, %rd168;
$L__BB4_199:
	ld.shared.f64 	%fd259, [_ZN6thrust24THRUST_300001_SM_1000_NS8cuda_cub4core6detail5shmemE+88];
	ld.shared.u64 	%rd171, [_ZN6thrust24THRUST_300001_SM_1000_NS8cuda_cub4core6detail5shmemE+96];
	abs.f64 	%fd260, %fd348;
	abs.f64 	%fd261, %fd259;
	setp.lt.f64 	%p89, %fd260, %fd261;
	mov.f64 	%fd349, %fd259;
	mov.u64 	%rd315, %rd171;
	@%p89 bra 	$L__BB4_202;
	setp.lt.f64 	%p90, %fd261, %fd260;
	mov.f64 	%fd349, %fd348;
	mov.u64 	%rd315, %rd314;
	@%p90 bra 	$L__BB4_202;
	setp.lt.s64 	%p91, %rd314, %rd171;
	selp.f64 	%fd349, %fd348, %fd259, %p91;
	min.s64 	%rd315, %rd314, %rd171;
$L__BB4_202:
	ld.shared.f64 	%fd264, [_ZN6thrust24THRUST_300001_SM_1000_NS8cuda_cub4core6detail5shmemE+104];
	ld.shared.u64 	%rd174, [_ZN6thrust24THRUST_300001_SM_1000_NS8cuda_cub4core6detail5shmemE+112];
	abs.f64 	%fd265, %fd349;
	abs.f64 	%fd266, %fd264;
	setp.lt.f64 	%p92, %fd265, %fd266;
	mov.f64 	%fd350, %fd264;
	mov.u64 	%rd316, %rd174;
	@%p92 bra 	$L__BB4_205;
	setp.lt.f64 	%p93, %fd266, %fd265;
	mov.f64 	%fd350, %fd349;
	mov.u64 	%rd316, %rd315;
	@%p93 bra 	$L__BB4_205;
	setp.lt.s64 	%p94, %rd315, %rd174;
	selp.f64 	%fd350, %fd349, %fd264, %p94;
	min.s64 	%rd316, %rd315, %rd174;
$L__BB4_205:
	ld.shared.f64 	%fd269, [_ZN6thrust24THRUST_300001_SM_1000_NS8cuda_cub4core6detail5shmemE+120];
	ld.shared.u64 	%rd177, [_ZN6thrust24THRUST_300001_SM_1000_NS8cuda_cub4core6detail5shmemE+128];
	abs.f64 	%fd270, %fd350;
	abs.f64 	%fd271, %fd269;
	setp.lt.f64 	%p95, %fd270, %fd271;
	mov.u64 	%rd317, %rd177;
	mov.f64 	%fd351, %fd269;
	@%p95 bra 	$L__BB4_208;
	setp.lt.f64 	%p96, %fd271, %fd270;
	mov.u64 	%rd317, %rd316;
	mov.f64 	%fd351, %fd350;
	@%p96 bra 	$L__BB4_208;
	setp.lt.s64 	%p97, %rd316, %rd177;
	selp.f64 	%fd351, %fd350, %fd269, %p97;
	min.s64 	%rd317, %rd316, %rd177;
$L__BB4_208:
	mov.u32 	%r415, %tid.x;
	setp.ne.s32 	%p214, %r415, 0;
	@%p214 bra 	$L__BB4_210;
	ld.param.u64 	%rd254, [_ZN6thrust24THRUST_300001_SM_1000_NS8cuda_cub4core6detail13_kernel_agentINS1_8__reduce11ReduceAgentINS0_12zip_iteratorIN4cuda3std3__45tupleIJNS0_10device_ptrIdEENS0_17counting_iteratorIlNS0_11use_defaultESF_SF_EEEEEEEPNSB_IJdlEEESJ_iNS1_9__extrema9arg_max_fIdl13AbsComparatorEEEEJSI_SK_iN3cub18CUB_300001_SM_100013GridEvenShareIiEENSR_9GridQueueIjEESO_EEEvDpT0__param_1];
	cvta.to.global.u64 	%rd251, %rd254;
	mul.wide.u32 	%rd252, %r1, 16;
	add.s64 	%rd253, %rd251, %rd252;
	st.global.f64 	[%rd253], %fd351;
	st.global.u64 	[%rd253+8], %rd317;
$L__BB4_210:
	ret;

}
	// .globl	_ZN6thrust24THRUST_300001_SM_1000_NS8cuda_cub4core6detail13_kernel_agentINS1_8__reduce10DrainAgentIiEEJN3cub18CUB_300001_SM_10009GridQueueIjEEiEEEvDpT0_
.visible .entry _ZN6thrust24THRUST_300001_SM_1000_NS8cuda_cub4core6detail13_kernel_agentINS1_8__reduce10DrainAgentIiEEJN3cub18CUB_300001_SM_10009GridQueueIjEEiEEEvDpT0_(
	.param .align 8 .b8 _ZN6thrust24THRUST_300001_SM_1000_NS8cuda_cub4core6detail13_kernel_agentINS1_8__reduce10DrainAgentIiEEJN3cub18CUB_300001_SM_10009GridQueueIjEEiEEEvDpT0__param_0[8],
	.param .u32 _ZN6thrust24THRUST_300001_SM_1000_NS8cuda_cub4core6detail13_kernel_agentINS1_8__reduce10DrainAgentIiEEJN3cub18CUB_300001_SM_10009GridQueueIjEEiEEEvDpT0__param_1
)
.maxntid 1
{
	.reg .b32 	%r<3>;
	.reg .b64 	%rd<3>;

	ld.param.u64 	%rd1, [_ZN6thrust24THRUST_300001_SM_1000_NS8cuda_cub4core6detail13_kernel_agentINS1_8__reduce10DrainAgentIiEEJN3cub18CUB_300001_SM_10009GridQueueIjEEiEEEvDpT0__param_0];
	ld.param.u32 	%r1, [_ZN6thrust24THRUST_300001_SM_1000_NS8cuda_cub4core6detail13_kernel_agentINS1_8__reduce10DrainAgentIiEEJN3cub18CUB_300001_SM_10009GridQueueIjEEiEEEvDpT0__param_1];
	cvta.to.global.u64 	%rd2, %rd1;
	st.global.u32 	[%rd2], %r1;
	mov.b32 	%r2, 0;
	st.global.u32 	[%rd2+4], %r2;
	ret;

}
	// .globl	_ZN6thrust24THRUST_300001_SM_1000_NS8cuda_cub4core6detail13_kernel_agentINS1_8__reduce11ReduceAgentIPN4cuda3std3__45tupleIJdlEEESC_SB_iNS1_9__extrema9arg_max_fIdl13AbsComparatorEEEEJSC_SC_iSG_EEEvDpT0_
.visible .entry _ZN6thrust24THRUST_300001_SM_1000_NS8cuda_cub4core6detail13_kernel_agentINS1_8__reduce11ReduceAgentIPN4cuda3std3__45tupleIJdlEEESC_SB_iNS1_9__extrema9arg_max_fIdl13AbsComparatorEEEEJSC_SC_iSG_EEEvDpT0_(
	.param .u64 .ptr .align 1 _ZN6thrust24THRUST_300001_SM_1000_NS8cuda_cub4core6detail13_kernel_agentINS1_8__reduce11ReduceAgentIPN4cuda3std3__45tupleIJdlEEESC_SB_iNS1_9__extrema9arg_max_fIdl13AbsComparatorEEEEJSC_SC_iSG_EEEvDpT0__param_0,
	.param .u64 .ptr .align 1 _ZN6thrust24THRUST_300001_SM_1000_NS8cuda_cub4core6detail13_kernel_agentINS1_8__reduce11ReduceAgentIPN4cuda3std3__45tupleIJdlEEESC_SB_iNS1_9__extrema9arg_max_fIdl13AbsComparatorEEEEJSC_SC_iSG_EEEvDpT0__param_1,
	.param .u32 _ZN6thrust24THRUST_300001_SM_1000_NS8cuda_cub4core6detail13_kernel_agentINS1_8__reduce11ReduceAgentIPN4cuda3std3__45tupleIJdlEEESC_SB_iNS1_9__extrema9arg_max_fIdl13AbsComparatorEEEEJSC_SC_iSG_EEEvDpT0__param_2,
	.param .align 1 .b8 _ZN6thrust24THRUST_300001_SM_1000_NS8cuda_cub4core6detail13_kernel_agentINS1_8__reduce11ReduceAgentIPN4cuda3std3__45tupleIJdlEEESC_SB_iNS1_9__extrema9arg_max_fIdl13AbsComparatorEEEEJSC_SC_iSG_EEEvDpT0__param_3[1]
)
.maxntid 256
{
	.reg .pred 	%p<222>;
	.reg .b32 	%r<390>;
	.reg .b64 	%rd<395>;
	.reg .b64 	%fd<358>;

	ld.param.u32 	%r37, [_ZN6thrust24THRUST_300001_SM_1000_NS8cuda_cub4core6detail13_kernel_agentINS1_8__reduce11ReduceAgentIPN4cuda3std3__45tupleIJdlEEESC_SB_iNS1_9__extrema9arg_max_fIdl13AbsComparatorEEEEJSC_SC_iSG_EEEvDpT0__param_2];
	setp.eq.s32 	%p1, %r37, 0;
	@%p1 bra 	$L__BB6_211;
	setp.gt.s32 	%p2, %r37, 1279;
	@%p2 bra 	$L__BB6_121;
	mov.u32 	%r1, %tid.x;
	setp.ge.s32 	%p105, %r1, %r37;
	mov.f64 	%fd301, 0d0000000000000000;
	mov.b64 	%rd337, 0;
	mov.u32 	%r380, %r1;
	@%p105 bra 	$L__BB6_4;
	ld.param.u64 	%rd323, [_ZN6thrust24THRUST_300001_SM_1000_NS8cuda_cub4core6detail13_kernel_agentINS1_8__reduce11ReduceAgentIPN4cuda3std3__45tupleIJdlEEESC_SB_iNS1_9__extrema9arg_max_fIdl13AbsComparatorEEEEJSC_SC_iSG_EEEvDpT0__param_0];
	mul.wide.u32 	%rd273, %r1, 16;
	add.s64 	%rd270, %rd323, %rd273;
	// begin inline asm
	ld.global.nc.u64 %rd269, [%rd270];
	// end inline asm
	add.s64 	%rd272, %rd270, 8;
	// begin inline asm
	ld.global.nc.u64 %rd337, [%rd272];
	// end inline asm
	mov.b64 	%fd301, %rd269;
	add.s32 	%r380, %r1, 256;
$L__BB6_4:
	setp.ge.s32 	%p106, %r380, %r37;
	@%p106 bra 	$L__BB6_25;
	not.b32 	%r153, %r380;
	add.s32 	%r4, %r37, %r153;
	and.b32  	%r154, %r4, 768;
	setp.eq.s32 	%p107, %r154, 768;
	@%p107 bra 	$L__BB6_11;
	ld.param.u64 	%rd324, [_ZN6thrust24THRUST_300001_SM_1000_NS8cuda_cub4core6detail13_kernel_agentINS1_8__reduce11ReduceAgentIPN4cuda3std3__45tupleIJdlEEESC_SB_iNS1_9__extrema9arg_max_fIdl13AbsComparatorEEEEJSC_SC_iSG_EEEvDpT0__param_0];
	mul.wide.u32 	%rd275, %r380, 16;
	add.s64 	%rd328, %rd324, %rd275;
	shr.u32 	%r155, %r4, 8;
	add.s32 	%r156, %r155, 1;
	and.b32  	%r157, %r156, 3;
	neg.s32 	%r378, %r157;
$L__BB6_7:
	.pragma "nounroll";
	mov.u64 	%rd5, %rd337;
	mov.f64 	%fd3, %fd301;
	// begin inline asm
	ld.global.nc.u64 %rd276, [%rd328];
	// end inline asm
	add.s64 	%rd279, %rd328, 8;
	// begin inline asm
	ld.global.nc.u64 %rd278, [%rd279];
	// end inline asm
	mov.b64 	%fd4, %rd276;
	abs.f64 	%fd5, %fd3;
	abs.f64 	%fd6, %fd4;
	setp.lt.f64 	%p108, %fd5, %fd6;
	mov.u64 	%rd337, %rd278;
	mov.f64 	%fd301, %fd4;
	@%p108 bra 	$L__BB6_10;
	setp.lt.f64 	%p109, %fd6, %fd5;
	mov.u64 	%rd337, %rd5;
	mov.f64 	%fd301, %fd3;
	@%p109 bra 	$L__BB6_10;
	setp.lt.s64 	%p110, %rd5, %rd278;
	min.s64 	%rd337, %rd5, %rd278;
	selp.f64 	%fd301, %fd3, %fd4, %p110;
$L__BB6_10:
	add.s32 	%r380, %r380, 256;
	add.s64 	%rd328, %rd328, 4096;
	add.s32 	%r378, %r378, 1;
	setp.ne.s32 	%p111, %r378, 0;
	@%p111 bra 	$L__BB6_7;
$L__BB6_11:
	setp.lt.u32 	%p112, %r4, 768;
	@%p112 bra 	$L__BB6_25;
$L__BB6_12:
	ld.param.u64 	%rd325, [_ZN6thrust24THRUST_300001_SM_1000_NS8cuda_cub4core6detail13_kernel_agentINS1_8__reduce11ReduceAgentIPN4cuda3std3__45tupleIJdlEEESC_SB_iNS1_9__extrema9arg_max_fIdl13AbsComparatorEEEEJSC_SC_iSG_EEEvDpT0__param_0];
	mul.wide.s32 	%rd284, %r380, 16;
	add.s64 	%rd281, %rd325, %rd284;
	// begin inline asm
	ld.global.nc.u64 %rd280, [%rd281];
	// end inline asm
	add.s64 	%rd283, %rd281, 8;
	// begin inline asm
	ld.global.nc.u64 %rd282, [%rd283];
	// end inline asm
	mov.b64 	%fd12, %rd280;
	abs.f64 	%fd13, %fd301;
	abs.f64 	%fd14, %fd12;
	setp.lt.f64 	%p113, %fd13, %fd14;
	mov.u64 	%rd334, %rd282;
	mov.f64 	%fd298, %fd12;
	@%p113 bra 	$L__BB6_15;
	setp.lt.f64 	%p114, %fd14, %fd13;
	mov.u64 	%rd334, %rd337;
	mov.f64 	%fd298, %fd301;
	@%p114 bra 	$L__BB6_15;
	setp.lt.s64 	%p115, %rd337, %rd282;
	min.s64 	%rd334, %rd337, %rd282;
	selp.f64 	%fd298, %fd301, %fd12, %p115;
$L__BB6_15:
	add.s64 	%rd286, %rd281, 4096;
	// begin inline asm
	ld.global.nc.u64 %rd285, [%rd286];
	// end inline asm
	add.s64 	%rd288, %rd281, 4104;
	// begin inline asm
	ld.global.nc.u64 %rd287, [%rd288];
	// end inline asm
	mov.b64 	%fd17, %rd285;
	abs.f64 	%fd18, %fd298;
	abs.f64 	%fd19, %fd17;
	setp.lt.f64 	%p116, %fd18, %fd19;
	mov.u64 	%rd335, %rd287;
	mov.f64 	%fd299, %fd17;
	@%p116 bra 	$L__BB6_18;
	setp.lt.f64 	%p117, %fd19, %fd18;
	mov.u64 	%rd335, %rd334;
	mov.f64 	%fd299, %fd298;
	@%p117 bra 	$L__BB6_18;
	setp.lt.s64 	%p118, %rd334, %rd287;
	min.s64 	%rd335, %rd334, %rd287;
	selp.f64 	%fd299, %fd298, %fd17, %p118;
$L__BB6_18:
	add.s64 	%rd290, %rd281, 8192;
	// begin inline asm
	ld.global.nc.u64 %rd289, [%rd290];
	// end inline asm
	add.s64 	%rd292, %rd281, 8200;
	// begin inline asm
	ld.global.nc.u64 %rd291, [%rd292];
	// end inline asm
	mov.b64 	%fd22, %rd289;
	abs.f64 	%fd23, %fd299;
	abs.f64 	%fd24, %fd22;
	setp.lt.f64 	%p119, %fd23, %fd24;
	mov.u64 	%rd336, %rd291;
	mov.f64 	%fd300, %fd22;
	@%p119 bra 	$L__BB6_21;
	setp.lt.f64 	%p120, %fd24, %fd23;
	mov.u64 	%rd336, %rd335;
	mov.f64 	%fd300, %fd299;
	@%p120 bra 	$L__BB6_21;
	setp.lt.s64 	%p121, %rd335, %rd291;
	min.s64 	%rd336, %rd335, %rd291;
	selp.f64 	%fd300, %fd299, %fd22, %p121;
$L__BB6_21:
	add.s64 	%rd294, %rd281, 12288;
	// begin inline asm
	ld.global.nc.u64 %rd293, [%rd294];
	// end inline asm
	add.s64 	%rd296, %rd281, 12296;
	// begin inline asm
	ld.global.nc.u64 %rd295, [%rd296];
	// end inline asm
	mov.b64 	%fd27, %rd293;
	abs.f64 	%fd28, %fd300;
	abs.f64 	%fd29, %fd27;
	setp.lt.f64 	%p122, %fd28, %fd29;
	mov.u64 	%rd337, %rd295;
	mov.f64 	%fd301, %fd27;
	@%p122 bra 	$L__BB6_24;
	setp.lt.f64 	%p123, %fd29, %fd28;
	mov.u64 	%rd337, %rd336;
	mov.f64 	%fd301, %fd300;
	@%p123 bra 	$L__BB6_24;
	setp.lt.s64 	%p124, %rd336, %rd295;
	min.s64 	%rd337, %rd336, %rd295;
	selp.f64 	%fd301, %fd300, %fd27, %p124;
$L__BB6_24:
	add.s32 	%r380, %r380, 1024;
	setp.lt.s32 	%p125, %r380, %r37;
	@%p125 bra 	$L__BB6_12;
$L__BB6_25:
	setp.lt.s32 	%p126, %r37, 256;
	@%p126 bra 	$L__BB6_70;
	// begin inline asm
	mov.u32 %r271, %laneid;
	// end inline asm
	mov.b64 	%rd307, %fd301;
	mov.b64 	{%r273, %r278}, %rd307;
	mov.b32 	%r289, 1;
	mov.b32 	%r290, 31;
	mov.b32 	%r291, -1;
	// begin inline asm
	shfl.sync.down.b32 %r272, %r273, %r289, %r290, %r291;
	// end inline asm
	// begin inline asm
	shfl.sync.down.b32 %r277, %r278, %r289, %r290, %r291;
	// end inline asm
	mov.b64 	%rd308, {%r272, %r277};
	mov.b64 	%fd33, %rd308;
	mov.b64 	{%r283, %r288}, %rd337;
	// begin inline asm
	shfl.sync.down.b32 %r282, %r283, %r289, %r290, %r291;
	// end inline asm
	// begin inline asm
	shfl.sync.down.b32 %r287, %r288, %r289, %r290, %r291;
	// end inline asm
	mov.b64 	%rd27, {%r282, %r287};
	setp.gt.s32 	%p178, %r271, 30;
	mov.u64 	%rd339, %rd337;
	mov.f64 	%fd303, %fd301;
	@%p178 bra 	$L__BB6_30;
	abs.f64 	%fd34, %fd301;
	abs.f64 	%fd35, %fd33;
	setp.lt.f64 	%p179, %fd34, %fd35;
	mov.u64 	%rd339, %rd27;
	mov.f64 	%fd303, %fd33;
	@%p179 bra 	$L__BB6_30;
	setp.lt.f64 	%p180, %fd35, %fd34;
	mov.u64 	%rd339, %rd337;
	mov.f64 	%fd303, %fd301;
	@%p180 bra 	$L__BB6_30;
	setp.lt.s64 	%p181, %rd337, %rd27;
	min.s64 	%rd339, %rd337, %rd27;
	selp.f64 	%fd303, %fd301, %fd33, %p181;
$L__BB6_30:
	mov.b64 	%rd309, %fd303;
	mov.b64 	{%r293, %r298}, %rd309;
	mov.b32 	%r309, 2;
	mov.b32 	%r310, 31;
	mov.b32 	%r311, -1;
	// begin inline asm
	shfl.sync.down.b32 %r292, %r293, %r309, %r310, %r311;
	// end inline asm
	// begin inline asm
	shfl.sync.down.b32 %r297, %r298, %r309, %r310, %r311;
	// end inline asm
	mov.b64 	%rd310, {%r292, %r297};
	mov.b64 	%fd38, %rd310;
	mov.b64 	{%r303, %r308}, %rd339;
	// begin inline asm
	shfl.sync.down.b32 %r302, %r303, %r309, %r310, %r311;
	// end inline asm
	// begin inline asm
	shfl.sync.down.b32 %r307, %r308, %r309, %r310, %r311;
	// end inline asm
	mov.b64 	%rd30, {%r302, %r307};
	setp.gt.s32 	%p182, %r271, 29;
	mov.u64 	%rd340, %rd339;
	mov.f64 	%fd304, %fd303;
	@%p182 bra 	$L__BB6_34;
	abs.f64 	%fd39, %fd303;
	abs.f64 	%fd40, %fd38;
	setp.lt.f64 	%p183, %fd39, %fd40;
	mov.u64 	%rd340, %rd30;
	mov.f64 	%fd304, %fd38;
	@%p183 bra 	$L__BB6_34;
	setp.lt.f64 	%p184, %fd40, %fd39;
	mov.u64 	%rd340, %rd339;
	mov.f64 	%fd304, %fd303;
	@%p184 bra 	$L__BB6_34;
	setp.lt.s64 	%p185, %rd339, %rd30;
	min.s64 	%rd340, %rd339, %rd30;
	selp.f64 	%fd304, %fd303, %fd38, %p185;
$L__BB6_34:
	mov.b64 	%rd311, %fd304;
	mov.b64 	{%r313, %r318}, %rd311;
	mov.b32 	%r329, 4;
	mov.b32 	%r330, 31;
	mov.b32 	%r331, -1;
	// begin inline asm
	shfl.sync.down.b32 %r312, %r313, %r329, %r330, %r331;
	// end inline asm
	// begin inline asm
	shfl.sync.down.b32 %r317, %r318, %r329, %r330, %r331;
	// end inline asm
	mov.b64 	%rd312, {%r312, %r317};
	mov.b64 	%fd43, %rd312;
	mov.b64 	{%r323, %r328}, %rd340;
	// begin inline asm
	shfl.sync.down.b32 %r322, %r323, %r329, %r330, %r331;
	// end inline asm
	// begin inline asm
	shfl.sync.down.b32 %r327, %r328, %r329, %r330, %r331;
	// end inline asm
	mov.b64 	%rd33, {%r322, %r327};
	setp.gt.s32 	%p186, %r271, 27;
	mov.u64 	%rd341, %rd340;
	mov.f64 	%fd305, %fd304;
	@%p186 bra 	$L__BB6_38;
	abs.f64 	%fd44, %fd304;
	abs.f64 	%fd45, %fd43;
	setp.lt.f64 	%p187, %fd44, %fd45;
	mov.u64 	%rd341, %rd33;
	mov.f64 	%fd305, %fd43;
	@%p187 bra 	$L__BB6_38;
	setp.lt.f64 	%p188, %fd45, %fd44;
	mov.u64 	%rd341, %rd340;
	mov.f64 	%fd305, %fd304;
	@%p188 bra 	$L__BB6_38;
	setp.lt.s64 	%p189, %rd340, %rd33;
	min.s64 	%rd341, %rd340, %rd33;
	selp.f64 	%fd305, %fd304, %fd43, %p189;
$L__BB6_38:
	mov.b64 	%rd313, %fd305;
	mov.b64 	{%r333, %r338}, %rd313;
	mov.b32 	%r349, 8;
	mov.b32 	%r350, 31;
	mov.b32 	%r351, -1;
	// begin inline asm
	shfl.sync.down.b32 %r332, %r333, %r349, %r350, %r351;
	// end inline asm
	// begin inline asm
	shfl.sync.down.b32 %r337, %r338, %r349, %r350, %r351;
	// end inline asm
	mov.b64 	%rd314, {%r332, %r337};
	mov.b64 	%fd48, %rd314;
	mov.b64 	{%r343, %r348}, %rd341;
	// begin inline asm
	shfl.sync.down.b32 %r342, %r343, %r349, %r350, %r351;
	// end inline asm
	// begin inline asm
	shfl.sync.down.b32 %r347, %r348, %r349, %r350, %r351;
	// end inline asm
	mov.b64 	%rd36, {%r342, %r347};
	setp.gt.s32 	%p190, %r271, 23;
	mov.u64 	%rd342, %rd341;
	mov.f64 	%fd306, %fd305;
	@%p190 bra 	$L__BB6_42;
	abs.f64 	%fd49, %fd305;
	abs.f64 	%fd50, %fd48;
	setp.lt.f64 	%p191, %fd49, %fd50;
	mov.u64 	%rd342, %rd36;
	mov.f64 	%fd306, %fd48;
	@%p191 bra 	$L__BB6_42;
	setp.lt.f64 	%p192, %fd50, %fd49;
	mov.u64 	%rd342, %rd341;
	mov.f64 	%fd306, %fd305;
	@%p192 bra 	$L__BB6_42;
	setp.lt.s64 	%p193, %rd341, %rd36;
	min.s64 	%rd342, %rd341, %rd36;
	selp.f64 	%fd306, %fd305, %fd48, %p193;
$L__BB6_42:
	mov.b64 	%rd315, %fd306;
	mov.b64 	{%r353, %r358}, %rd315;
	mov.b32 	%r369, 16;
	mov.b32 	%r370, 31;
	mov.b32 	%r371, -1;
	// begin inline asm
	shfl.sync.down.b32 %r352, %r353, %r369, %r370, %r371;
	// end inline asm
	// begin inline asm
	shfl.sync.down.b32 %r357, %r358, %r369, %r370, %r371;
	// end inline asm
	mov.b64 	%rd316, {%r352, %r357};
	mov.b64 	%fd53, %rd316;
	mov.b64 	{%r363, %r368}, %rd342;
	// begin inline asm
	shfl.sync.down.b32 %r362, %r363, %r369, %r370, %r371;
	// end inline asm
	// begin inline asm
	shfl.sync.down.b32 %r367, %r368, %r369, %r370, %r371;
	// end inline asm
	mov.b64 	%rd39, {%r362, %r367};
	setp.gt.s32 	%p194, %r271, 15;
	mov.u64 	%rd394, %rd342;
	mov.f64 	%fd357, %fd306;
	@%p194 bra 	$L__BB6_46;
	abs.f64 	%fd54, %fd306;
	abs.f64 	%fd55, %fd53;
	setp.lt.f64 	%p195, %fd54, %fd55;
	mov.u64 	%rd394, %rd39;
	mov.f64 	%fd357, %fd53;
	@%p195 bra 	$L__BB6_46;
	setp.lt.f64 	%p196, %fd55, %fd54;
	mov.u64 	%rd394, %rd342;
	mov.f64 	%fd357, %fd306;
	@%p196 bra 	$L__BB6_46;
	setp.lt.s64 	%p197, %rd342, %rd39;
	min.s64 	%rd394, %rd342, %rd39;
	selp.f64 	%fd357, %fd306, %fd53, %p197;
$L__BB6_46:
	setp.ne.s32 	%p198, %r271, 0;
	@%p198 bra 	$L__BB6_48;
	shr.u32 	%r372, %r1, 1;
	and.b32  	%r373, %r372, 496;
	mov.u32 	%r374, _ZN6thrust24THRUST_300001_SM_1000_NS8cuda_cub4core6detail5shmemE;
	add.s32 	%r375, %r374, %r373;
	st.shared.f64 	[%r375+8], %fd357;
	st.shared.u64 	[%r375+16], %rd394;
$L__BB6_48:
	bar.sync 	0;
	setp.ne.s32 	%p199, %r1, 0;
	@%p199 bra 	$L__BB6_209;
	ld.shared.f64 	%fd58, [_ZN6thrust24THRUST_300001_SM_1000_NS8cuda_cub4core6detail5shmemE+24];
	ld.shared.u64 	%rd42, [_ZN6thrust24THRUST_300001_SM_1000_NS8cuda_cub4core6detail5shmemE+32];
	abs.f64 	%fd59, %fd357;
	abs.f64 	%fd60, %fd58;
	setp.lt.f64 	%p200, %fd59, %fd60;
	mov.u64 	%rd344, %rd42;
	mov.f64 	%fd308, %fd58;
	@%p200 bra 	$L__BB6_52;
	setp.lt.f64 	%p201, %fd60, %fd59;
	mov.u64 	%rd344, %rd394;
	mov.f64 	%fd308, %fd357;
	@%p201 bra 	$L__BB6_52;
	setp.lt.s64 	%p202, %rd394, %rd42;
	min.s64 	%rd344, %rd394, %rd42;
	selp.f64 	%fd308, %fd357, %fd58, %p202;
$L__BB6_52:
	ld.shared.f64 	%fd63, [_ZN6thrust24THRUST_300001_SM_1000_NS8cuda_cub4core6detail5shmemE+40];
	ld.shared.u64 	%rd45, [_ZN6thrust24THRUST_300001_SM_1000_NS8cuda_cub4core6detail5shmemE+48];
	abs.f64 	%fd64, %fd308;
	abs.f64 	%fd65, %fd63;
	setp.lt.f64 	%p203, %fd64, %fd65;
	mov.u64 	%rd345, %rd45;
	mov.f64 	%fd309, %fd63;
	@%p203 bra 	$L__BB6_55;
	setp.lt.f64 	%p204, %fd65, %fd64;
	mov.u64 	%rd345, %rd344;
	mov.f64 	%fd309, %fd308;
	@%p204 bra 	$L__BB6_55;
	setp.lt.s64 	%p205, %rd344, %rd45;
	min.s64 	%rd345, %rd344, %rd45;
	selp.f64 	%fd309, %fd308, %fd63, %p205;
$L__BB6_55:
	ld.shared.f64 	%fd68, [_ZN6thrust24THRUST_300001_SM_1000_NS8cuda_cub4core6detail5shmemE+56];
	ld.shared.u64 	%rd48, [_ZN6thrust24THRUST_300001_SM_1000_NS8cuda_cub4core6detail5shmemE+64];
	abs.f64 	%fd69, %fd309;
	abs.f64 	%fd70, %fd68;
	setp.lt.f64 	%p206, %fd69, %fd70;
	mov.u64 	%rd346, %rd48;
	mov.f64 	%fd310, %fd68;
	@%p206 bra 	$L__BB6_58;
	setp.lt.f64 	%p207, %fd70, %fd69;
	mov.u64 	%rd346, %rd345;
	mov.f64 	%fd310, %fd309;
	@%p207 bra 	$L__BB6_58;
	setp.lt.s64 	%p208, %rd345, %rd48;
	min.s64 	%rd346, %rd345, %rd48;
	selp.f64 	%fd310, %fd309, %fd68, %p208;
$L__BB6_58:
	ld.shared.f64 	%fd73, [_ZN6thrust24THRUST_300001_SM_1000_NS8cuda_cub4core6detail5shmemE+72];
	ld.shared.u64 	%rd51, [_ZN6thrust24THRUST_300001_SM_1000_NS8cuda_cub4core6detail5shmemE+80];
	abs.f64 	%fd74, %fd310;
	abs.f64 	%fd75, %fd73;
	setp.lt.f64 	%p209, %fd74, %fd75;
	mov.u64 	%rd347, %rd51;
	mov.f64 	%fd311, %fd73;
	@%p209 bra 	$L__BB6_61;
	setp.lt.f64 	%p210, %fd75, %fd74;
	mov.u64 	%rd347, %rd346;
	mov.f64 	%fd311, %fd310;
	@%p210 bra 	$L__BB6_61;
	setp.lt.s64 	%p211, %rd346, %rd51;
	min.s64 	%rd347, %rd346, %rd51;
	selp.f64 	%fd311, %fd310, %fd73, %p211;
$L__BB6_61:
	ld.shared.f64 	%fd78, [_ZN6thrust24THRUST_300001_SM_1000_NS8cuda_cub4core6detail5shmemE+88];
	ld.shared.u64 	%rd54, [_ZN6thrust24THRUST_300001_SM_1000_NS8cuda_cub4core6detail5shmemE+96];
	abs.f64 	%fd79, %fd311;
	abs.f64 	%fd80, %fd78;
	setp.lt.f64 	%p212, %fd79, %fd80;
	mov.u64 	%rd348, %rd54;
	mov.f64 	%fd312, %fd78;
	@%p212 bra 	$L__BB6_64;
	setp.lt.f64 	%p213, %fd80, %fd79;
	mov.u64 	%rd348, %rd347;
	mov.f64 	%fd312, %fd311;
	@%p213 bra 	$L__BB6_64;
	setp.lt.s64 	%p214, %rd347, %rd54;
	min.s64 	%rd348, %rd347, %rd54;
	selp.f64 	%fd312, %fd311, %fd78, %p214;
$L__BB6_64:
	ld.shared.f64 	%fd83, [_ZN6thrust24THRUST_300001_SM_1000_NS8cuda_cub4core6detail5shmemE+104];
	ld.shared.u64 	%rd57, [_ZN6thrust24THRUST_300001_SM_1000_NS8cuda_cub4core6detail5shmemE+112];
	abs.f64 	%fd84, %fd312;
	abs.f64 	%fd85, %fd83;
	setp.lt.f64 	%p215, %fd84, %fd85;
	mov.u64 	%rd349, %rd57;
	mov.f64 	%fd313, %fd83;
	@%p215 bra 	$L__BB6_67;
	setp.lt.f64 	%p216, %fd85, %fd84;
	mov.u64 	%rd349, %rd348;
	mov.f64 	%fd313, %fd312;
	@%p216 bra 	$L__BB6_67;
	setp.lt.s64 	%p217, %rd348, %rd57;
	min.s64 	%rd349, %rd348, %rd57;
	selp.f64 	%fd313, %fd312, %fd83, %p217;
$L__BB6_67:
	ld.shared.f64 	%fd88, [_ZN6thrust24THRUST_300001_SM_1000_NS8cuda_cub4core6detail5shmemE+120];
	ld.shared.u64 	%rd60, [_ZN6thrust24THRUST_300001_SM_1000_NS8cuda_cub4core6detail5shmemE+128];
	abs.f64 	%fd89, %fd313;
	abs.f64 	%fd90, %fd88;
	setp.lt.f64 	%p218, %fd89, %fd90;
	mov.u64 	%rd394, %rd60;
	mov.f64 	%fd357, %fd88;
	@%p218 bra 	$L__BB6_209;
	setp.lt.f64 	%p219, %fd90, %fd89;
	mov.u64 	%rd394, %rd349;
	mov.f64 	%fd357, %fd313;
	@%p219 bra 	$L__BB6_209;
	setp.lt.s64 	%p220, %rd349, %rd60;
	min.s64 	%rd394, %rd349, %rd60;
	selp.f64 	%fd357, %fd313, %fd88, %p220;
	bra.uni 	$L__BB6_209;
$L__BB6_70:
	// begin inline asm
	mov.u32 %r158, %laneid;
	// end inline asm
	and.b32  	%r179, %r1, 992;
	add.s32 	%r180, %r179, 32;
	setp.gt.s32 	%p127, %r180, %r37;
	not.b32 	%r181, %r179;
	add.s32 	%r182, %r37, %r181;
	selp.b32 	%r177, %r182, 31, %p127;
	mov.b64 	%rd297, %fd301;
	mov.b64 	{%r160, %r165}, %rd297;
	mov.b32 	%r176, 1;
	mov.b32 	%r178, -1;
	// begin inline asm
	shfl.sync.down.b32 %r159, %r160, %r176, %r177, %r178;
	// end inline asm
	// begin inline asm
	shfl.sync.down.b32 %r164, %r165, %r176, %r177, %r178;
	// end inline asm
	mov.b64 	%rd298, {%r159, %r164};
	mov.b64 	%fd92, %rd298;
	mov.b64 	{%r170, %r175}, %rd337;
	// begin inline asm
	shfl.sync.down.b32 %r169, %r170, %r176, %r177, %r178;
	// end inline asm
	// begin inline asm
	shfl.sync.down.b32 %r174, %r175, %r176, %r177, %r178;
	// end inline asm
	mov.b64 	%rd62, {%r169, %r174};
	setp.ge.s32 	%p128, %r158, %r177;
	mov.u64 	%rd350, %rd337;
	mov.f64 	%fd314, %fd301;
	@%p128 bra 	$L__BB6_74;
	abs.f64 	%fd93, %fd301;
	abs.f64 	%fd94, %fd92;
	setp.lt.f64 	%p129, %fd93, %fd94;
	mov.u64 	%rd350, %rd62;
	mov.f64 	%fd314, %fd92;
	@%p129 bra 	$L__BB6_74;
	setp.lt.f64 	%p130, %fd94, %fd93;
	mov.u64 	%rd350, %rd337;
	mov.f64 	%fd314, %fd301;
	@%p130 bra 	$L__BB6_74;
	setp.lt.s64 	%p131, %rd337, %rd62;
	min.s64 	%rd350, %rd337, %rd62;
	selp.f64 	%fd314, %fd301, %fd92, %p131;
$L__BB6_74:
	mov.b64 	%rd299, %fd314;
	mov.b64 	{%r184, %r189}, %rd299;
	mov.b32 	%r200, 2;
	mov.b32 	%r202, -1;
	// begin inline asm
	shfl.sync.down.b32 %r183, %r184, %r200, %r177, %r202;
	// end inline asm
	// begin inline asm
	shfl.sync.down.b32 %r188, %r189, %r200, %r177, %r202;
	// end inline asm
	mov.b64 	%rd300, {%r183, %r188};
	mov.b64 	%fd97, %rd300;
	mov.b64 	{%r194, %r199}, %rd350;
	// begin inline asm
	shfl.sync.down.b32 %r193, %r194, %r200, %r177, %r202;
	// end inline asm
	// begin inline asm
	shfl.sync.down.b32 %r198, %r199, %r200, %r177, %r202;
	// end inline asm
	mov.b64 	%rd65, {%r193, %r198};
	add.s32 	%r203, %r158, 2;
	setp.gt.s32 	%p132, %r203, %r177;
	mov.u64 	%rd351, %rd350;
	mov.f64 	%fd315, %fd314;
	@%p132 bra 	$L__BB6_78;
	abs.f64 	%fd98, %fd314;
	abs.f64 	%fd99, %fd97;
	setp.lt.f64 	%p133, %fd98, %fd99;
	mov.u64 	%rd351, %rd65;
	mov.f64 	%fd315, %fd97;
	@%p133 bra 	$L__BB6_78;
	setp.lt.f64 	%p134, %fd99, %fd98;
	mov.u64 	%rd351, %rd350;
	mov.f64 	%fd315, %fd314;
	@%p134 bra 	$L__BB6_78;
	setp.lt.s64 	%p135, %rd350, %rd65;
	min.s64 	%rd351, %rd350, %rd65;
	selp.f64 	%fd315, %fd314, %fd97, %p135;
$L__BB6_78:
	mov.b64 	%rd301, %fd315;
	mov.b64 	{%r205, %r210}, %rd301;
	mov.b32 	%r221, 4;
	mov.b32 	%r223, -1;
	// begin inline asm
	shfl.sync.down.b32 %r204, %r205, %r221, %r177, %r223;
	// end inline asm
	// begin inline asm
	shfl.sync.down.b32 %r209, %r210, %r221, %r177, %r223;
	// end inline asm
	mov.b64 	%rd302, {%r204, %r209};
	mov.b64 	%fd102, %rd302;
	mov.b64 	{%r215, %r220}, %rd351;
	// begin inline asm
	shfl.sync.down.b32 %r214, %r215, %r221, %r177, %r223;
	// end inline asm
	// begin inline asm
	shfl.sync.down.b32 %r219, %r220, %r221, %r177, %r223;
	// end inline asm
	mov.b64 	%rd68, {%r214, %r219};
	add.s32 	%r224, %r158, 4;
	setp.gt.s32 	%p136, %r224, %r177;
	mov.u64 	%rd352, %rd351;
	mov.f64 	%fd316, %fd315;
	@%p136 bra 	$L__BB6_82;
	abs.f64 	%fd103, %fd315;
	abs.f64 	%fd104, %fd102;
	setp.lt.f64 	%p137, %fd103, %fd104;
	mov.u64 	%rd352, %rd68;
	mov.f64 	%fd316, %fd102;
	@%p137 bra 	$L__BB6_82;
	setp.lt.f64 	%p138, %fd104, %fd103;
	mov.u64 	%rd352, %rd351;
	mov.f64 	%fd316, %fd315;
	@%p138 bra 	$L__BB6_82;
	setp.lt.s64 	%p139, %rd351, %rd68;
	min.s64 	%rd352, %rd351, %rd68;
	selp.f64 	%fd316, %fd315, %fd102, %p139;
$L__BB6_82:
	mov.b64 	%rd303, %fd316;
	mov.b64 	{%r226, %r231}, %rd303;
	mov.b32 	%r242, 8;
	mov.b32 	%r244, -1;
	// begin inline asm
	shfl.sync.down.b32 %r225, %r226, %r242, %r177, %r244;
	// end inline asm
	// begin inline asm
	shfl.sync.down.b32 %r230, %r231, %r242, %r177, %r244;
	// end inline asm
	mov.b64 	%rd304, {%r225, %r230};
	mov.b64 	%fd107, %rd304;
	mov.b64 	{%r236, %r241}, %rd352;
	// begin inline asm
	shfl.sync.down.b32 %r235, %r236, %r242, %r177, %r244;
	// end inline asm
	// begin inline asm
	shfl.sync.down.b32 %r240, %r241, %r242, %r177, %r244;
	// end inline asm
	mov.b64 	%rd71, {%r235, %r240};
	add.s32 	%r245, %r158, 8;
	setp.gt.s32 	%p140, %r245, %r177;
	mov.u64 	%rd353, %rd352;
	mov.f64 	%fd317, %fd316;
	@%p140 bra 	$L__BB6_86;
	abs.f64 	%fd108, %fd316;
	abs.f64 	%fd109, %fd107;
	setp.lt.f64 	%p141, %fd108, %fd109;
	mov.u64 	%rd353, %rd71;
	mov.f64 	%fd317, %fd107;
	@%p141 bra 	$L__BB6_86;
	setp.lt.f64 	%p142, %fd109, %fd108;
	mov.u64 	%rd353, %rd352;
	mov.f64 	%fd317, %fd316;
	@%p142 bra 	$L__BB6_86;
	setp.lt.s64 	%p143, %rd352, %rd71;
	min.s64 	%rd353, %rd352, %rd71;
	selp.f64 	%fd317, %fd316, %fd107, %p143;
$L__BB6_86:
	mov.b64 	%rd305, %fd317;
	mov.b64 	{%r247, %r252}, %rd305;
	mov.b32 	%r263, 16;
	mov.b32 	%r265, -1;
	// begin inline asm
	shfl.sync.down.b32 %r246, %r247, %r263, %r177, %r265;
	// end inline asm
	// begin inline asm
	shfl.sync.down.b32 %r251, %r252, %r263, %r177, %r265;
	// end inline asm
	mov.b64 	%rd306, {%r246, %r251};
	mov.b64 	%fd112, %rd306;
	mov.b64 	{%r257, %r262}, %rd353;
	// begin inline asm
	shfl.sync.down.b32 %r256, %r257, %r263, %r177, %r265;
	// end inline asm
	// begin inline asm
	shfl.sync.down.b32 %r261, %r262, %r263, %r177, %r265;
	// end inline asm
	mov.b64 	%rd74, {%r256, %r261};
	add.s32 	%r266, %r158, 16;
	setp.gt.s32 	%p144, %r266, %r177;
	mov.u64 	%rd394, %rd353;
	mov.f64 	%fd357, %fd317;
	@%p144 bra 	$L__BB6_90;
	abs.f64 	%fd113, %fd317;
	abs.f64 	%fd114, %fd112;
	setp.lt.f64 	%p145, %fd113, %fd114;
	mov.u64 	%rd394, %rd74;
	mov.f64 	%fd357, %fd112;
	@%p145 bra 	$L__BB6_90;
	setp.lt.f64 	%p146, %fd114, %fd113;
	mov.u64 	%rd394, %rd353;
	mov.f64 	%fd357, %fd317;
	@%p146 bra 	$L__BB6_90;
	setp.lt.s64 	%p147, %rd353, %rd74;
	min.s64 	%rd394, %rd353, %rd74;
	selp.f64 	%fd357, %fd317, %fd112, %p147;
$L__BB6_90:
	setp.ne.s32 	%p148, %r158, 0;
	@%p148 bra 	$L__BB6_92;
	shr.u32 	%r267, %r1, 1;
	and.b32  	%r268, %r267, 496;
	mov.u32 	%r269, _ZN6thrust24THRUST_300001_SM_1000_NS8cuda_cub4core6detail5shmemE;
	add.s32 	%r270, %r269, %r268;
	st.shared.f64 	[%r270+8], %fd357;
	st.shared.u64 	[%r270+16], %rd394;
$L__BB6_92:
	bar.sync 	0;
	setp.ne.s32 	%p149, %r1, 0;
	@%p149 bra 	$L__BB6_209;
	setp.lt.s32 	%p150, %r37, 33;
	mov.f64 	%fd319, %fd357;
	mov.u64 	%rd355, %rd394;
	@%p150 bra 	$L__BB6_97;
	ld.shared.f64 	%fd117, [_ZN6thrust24THRUST_300001_SM_1000_NS8cuda_cub4core6detail5shmemE+24];
	ld.shared.u64 	%rd77, [_ZN6thrust24THRUST_300001_SM_1000_NS8cuda_cub4core6detail5shmemE+32];
	abs.f64 	%fd118, %fd357;
	abs.f64 	%fd119, %fd117;
	setp.lt.f64 	%p151, %fd118, %fd119;
	mov.f64 	%fd319, %fd117;
	mov.u64 	%rd355, %rd77;
	@%p151 bra 	$L__BB6_97;
	setp.lt.f64 	%p152, %fd119, %fd118;
	mov.f64 	%fd319, %fd357;
	mov.u64 	%rd355, %rd394;
	@%p152 bra 	$L__BB6_97;
	setp.lt.s64 	%p153, %rd394, %rd77;
	min.s64 	%rd355, %rd394, %rd77;
	selp.f64 	%fd319, %fd357, %fd117, %p153;
$L__BB6_97:
	setp.lt.s32 	%p154, %r37, 65;
	mov.f64 	%fd320, %fd319;
	mov.u64 	%rd356, %rd355;
	@%p154 bra 	$L__BB6_101;
	ld.shared.f64 	%fd122, [_ZN6thrust24THRUST_300001_SM_1000_NS8cuda_cub4core6detail5shmemE+40];
	ld.shared.u64 	%rd80, [_ZN6thrust24THRUST_300001_SM_1000_NS8cuda_cub4core6detail5shmemE+48];
	abs.f64 	%fd123, %fd319;
	abs.f64 	%fd124, %fd122;
	setp.lt.f64 	%p155, %fd123, %fd124;
	mov.f64 	%fd320, %fd122;
	mov.u64 	%rd356, %rd80;
	@%p155 bra 	$L__BB6_101;
	setp.lt.f64 	%p156, %fd124, %fd123;
	mov.f64 	%fd320, %fd319;
	mov.u64 	%rd356, %rd355;
	@%p156 bra 	$L__BB6_101;
	setp.lt.s64 	%p157, %rd355, %rd80;
	min.s64 	%rd356, %rd355, %rd80;
	selp.f64 	%fd320, %fd319, %fd122, %p157;
$L__BB6_101:
	setp.lt.s32 	%p158, %r37, 97;
	mov.f64 	%fd321, %fd320;
	mov.u64 	%rd357, %rd356;
	@%p158 bra 	$L__BB6_105;
	ld.shared.f64 	%fd127, [_ZN6thrust24THRUST_300001_SM_1000_NS8cuda_cub4core6detail5shmemE+56];
	ld.shared.u64 	%rd83, [_ZN6thrust24THRUST_300001_SM_1000_NS8cuda_cub4core6detail5shmemE+64];
	abs.f64 	%fd128, %fd320;
	abs.f64 	%fd129, %fd127;
	setp.lt.f64 	%p159, %fd128, %fd129;
	mov.f64 	%fd321, %fd127;
	mov.u64 	%rd357, %rd83;
	@%p159 bra 	$L__BB6_105;
	setp.lt.f64 	%p160, %fd129, %fd128;
	mov.f64 	%fd321, %fd320;
	mov.u64 	%rd357, %rd356;
	@%p160 bra 	$L__BB6_105;
	setp.lt.s64 	%p161, %rd356, %rd83;
	min.s64 	%rd357, %rd356, %rd83;
	selp.f64 	%fd321, %fd320, %fd127, %p161;
$L__BB6_105:
	setp.lt.s32 	%p162, %r37, 129;
	mov.f64 	%fd322, %fd321;
	mov.u64 	%rd358, %rd357;
	@%p162 bra 	$L__BB6_109;
	ld.shared.f64 	%fd132, [_ZN6thrust24THRUST_300001_SM_1000_NS8cuda_cub4core6detail5shmemE+72];
	ld.shared.u64 	%rd86, [_ZN6thrust24THRUST_300001_SM_1000_NS8cuda_cub4core6detail5shmemE+80];
	abs.f64 	%fd133, %fd321;
	abs.f64 	%fd134, %fd132;
	setp.lt.f64 	%p163, %fd133, %fd134;
	mov.f64 	%fd322, %fd132;
	mov.u64 	%rd358, %rd86;
	@%p163 bra 	$L__BB6_109;
	setp.lt.f64 	%p164, %fd134, %fd133;
	mov.f64 	%fd322, %fd321;
	mov.u64 	%rd358, %rd357;
	@%p164 bra 	$L__BB6_109;
	setp.lt.s64 	%p165, %rd357, %rd86;
	min.s64 	%rd358, %rd357, %rd86;
	selp.f64 	%fd322, %fd321, %fd132, %p165;
$L__BB6_109:
	setp.lt.s32 	%p166, %r37, 161;
	mov.f64 	%fd323, %fd322;
	mov.u64 	%rd359, %rd358;
	@%p166 bra 	$L__BB6_113;
	ld.shared.f64 	%fd137, [_ZN6thrust24THRUST_300001_SM_1000_NS8cuda_cub4core6detail5shmemE+88];
	ld.shared.u64 	%rd89, [_ZN6thrust24THRUST_300001_SM_1000_NS8cuda_cub4core6detail5shmemE+96];
	abs.f64 	%fd138, %fd322;
	abs.f64 	%fd139, %fd137;
	setp.lt.f64 	%p167, %fd138, %fd139;
	mov.f64 	%fd323, %fd137;
	mov.u64 	%rd359, %rd89;
	@%p167 bra 	$L__BB6_113;
	setp.lt.f64 	%p168, %fd139, %fd138;
	mov.f64 	%fd323, %fd322;
	mov.u64 	%rd359, %rd358;
	@%p168 bra 	$L__BB6_113;
	setp.lt.s64 	%p169, %rd358, %rd89;
	min.s64 	%rd359, %rd358, %rd89;
	selp.f64 	%fd323, %fd322, %fd137, %p169;
$L__BB6_113:
	setp.lt.s32 	%p170, %r37, 193;
	mov.f64 	%fd324, %fd323;
	mov.u64 	%rd360, %rd359;
	@%p170 bra 	$L__BB6_117;
	ld.shared.f64 	%fd142, [_ZN6thrust24THRUST_300001_SM_1000_NS8cuda_cub4core6detail5shmemE+104];
	ld.shared.u64 	%rd92, [_ZN6thrust24THRUST_300001_SM_1000_NS8cuda_cub4core6detail5shmemE+112];
	abs.f64 	%fd143, %fd323;
	abs.f64 	%fd144, %fd142;
	setp.lt.f64 	%p171, %fd143, %fd144;
	mov.f64 	%fd324, %fd142;
	mov.u64 	%rd360, %rd92;
	@%p171 bra 	$L__BB6_117;
	setp.lt.f64 	%p172, %fd144, %fd143;
	mov.f64 	%fd324, %fd323;
	mov.u64 	%rd360, %rd359;
	@%p172 bra 	$L__BB6_117;
	setp.lt.s64 	%p173, %rd359, %rd92;
	min.s64 	%rd360, %rd359, %rd92;
	selp.f64 	%fd324, %fd323, %fd142, %p173;
$L__BB6_117:
	setp.lt.s32 	%p174, %r37, 225;
	mov.u64 	%rd394, %rd360;
	mov.f64 	%fd357, %fd324;
	@%p174 bra 	$L__BB6_209;
	ld.shared.f64 	%fd147, [_ZN6thrust24THRUST_300001_SM_1000_NS8cuda_cub4core6detail5shmemE+120];
	ld.shared.u64 	%rd95, [_ZN6thrust24THRUST_300001_SM_1000_NS8cuda_cub4core6detail5shmemE+128];
	abs.f64 	%fd148, %fd324;
	abs.f64 	%fd149, %fd147;
	setp.lt.f64 	%p175, %fd148, %fd149;
	mov.u64 	%rd394, %rd95;
	mov.f64 	%fd357, %fd147;
	@%p175 bra 	$L__BB6_209;
	setp.lt.f64 	%p176, %fd149, %fd148;
	mov.u64 	%rd394, %rd360;
	mov.f64 	%fd357, %fd324;
	@%p176 bra 	$L__BB6_209;
	setp.lt.s64 	%p177, %rd360, %rd95;
	min.s64 	%rd394, %rd360, %rd95;
	selp.f64 	%fd357, %fd324, %fd147, %p177;
	bra.uni 	$L__BB6_209;
$L__BB6_121:
	ld.param.u64 	%rd318, [_ZN6thrust24THRUST_300001_SM_1000_NS8cuda_cub4core6detail13_kernel_agentINS1_8__reduce11ReduceAgentIPN4cuda3std3__45tupleIJdlEEESC_SB_iNS1_9__extrema9arg_max_fIdl13AbsComparatorEEEEJSC_SC_iSG_EEEvDpT0__param_0];
	mov.u32 	%r16, %tid.x;
	mul.wide.u32 	%rd208, %r16, 16;
	add.s64 	%rd189, %rd318, %rd208;
	// begin inline asm
	ld.global.nc.u64 %rd188, [%rd189];
	// end inline asm
	add.s64 	%rd191, %rd189, 8;
	// begin inline asm
	ld.global.nc.u64 %rd190, [%rd191];
	// end inline asm
	mov.b64 	%fd151, %rd188;
	add.s64 	%rd193, %rd189, 4096;
	// begin inline asm
	ld.global.nc.u64 %rd192, [%rd193];
	// end inline asm
	add.s64 	%rd195, %rd189, 4104;
	// begin inline asm
	ld.global.nc.u64 %rd361, [%rd195];
	// end inline asm
	mov.b64 	%fd325, %rd192;
	add.s64 	%rd197, %rd189, 8192;
	// begin inline asm
	ld.global.nc.u64 %rd196, [%rd197];
	// end inline asm
	add.s64 	%rd199, %rd189, 8200;
	// begin inline asm
	ld.global.nc.u64 %rd362, [%rd199];
	// end inline asm
	mov.b64 	%fd326, %rd196;
	add.s64 	%rd201, %rd189, 12288;
	// begin inline asm
	ld.global.nc.u64 %rd200, [%rd201];
	// end inline asm
	add.s64 	%rd203, %rd189, 12296;
	// begin inline asm
	ld.global.nc.u64 %rd363, [%rd203];
	// end inline asm
	mov.b64 	%fd327, %rd200;
	add.s64 	%rd205, %rd189, 16384;
	// begin inline asm
	ld.global.nc.u64 %rd204, [%rd205];
	// end inline asm
	add.s64 	%rd207, %rd189, 16392;
	// begin inline asm
	ld.global.nc.u64 %rd381, [%rd207];
	// end inline asm
	mov.b64 	%fd344, %rd204;
	abs.f64 	%fd156, %fd151;
	abs.f64 	%fd157, %fd325;
	setp.lt.f64 	%p3, %fd156, %fd157;
	@%p3 bra 	$L__BB6_123;
	setp.lt.f64 	%p4, %fd157, %fd156;
	setp.lt.s64 	%p5, %rd190, %rd361;
	or.pred  	%p6, %p4, %p5;
	selp.b64 	%rd361, %rd190, %rd361, %p6;
	selp.f64 	%fd325, %fd151, %fd325, %p6;
$L__BB6_123:
	abs.f64 	%fd160, %fd325;
	abs.f64 	%fd161, %fd326;
	setp.lt.f64 	%p7, %fd160, %fd161;
	@%p7 bra 	$L__BB6_125;
	setp.lt.f64 	%p8, %fd161, %fd160;
	setp.lt.s64 	%p9, %rd361, %rd362;
	or.pred  	%p10, %p8, %p9;
	selp.b64 	%rd362, %rd361, %rd362, %p10;
	selp.f64 	%fd326, %fd325, %fd326, %p10;
$L__BB6_125:
	abs.f64 	%fd164, %fd326;
	abs.f64 	%fd165, %fd327;
	setp.lt.f64 	%p11, %fd164, %fd165;
	@%p11 bra 	$L__BB6_127;
	setp.lt.f64 	%p12, %fd165, %fd164;
	setp.lt.s64 	%p13, %rd362, %rd363;
	or.pred  	%p14, %p12, %p13;
	selp.b64 	%rd363, %rd362, %rd363, %p14;
	selp.f64 	%fd327, %fd326, %fd327, %p14;
$L__BB6_127:
	abs.f64 	%fd168, %fd327;
	abs.f64 	%fd169, %fd344;
	setp.lt.f64 	%p15, %fd168, %fd169;
	@%p15 bra 	$L__BB6_129;
	setp.lt.f64 	%p16, %fd169, %fd168;
	setp.lt.s64 	%p17, %rd363, %rd381;
	or.pred  	%p18, %p16, %p17;
	selp.b64 	%rd381, %rd363, %rd381, %p18;
	selp.f64 	%fd344, %fd327, %fd344, %p18;
$L__BB6_129:
	setp.lt.u32 	%p19, %r37, 2560;
	mov.b32 	%r383, 1280;
	@%p19 bra 	$L__BB6_142;
	mov.b32 	%r382, 1280;
	mov.f64 	%fd329, %fd344;
	mov.u64 	%rd365, %rd381;
$L__BB6_131:
	ld.param.u64 	%rd319, [_ZN6thrust24THRUST_300001_SM_1000_NS8cuda_cub4core6detail13_kernel_agentINS1_8__reduce11ReduceAgentIPN4cuda3std3__45tupleIJdlEEESC_SB_iNS1_9__extrema9arg_max_fIdl13AbsComparatorEEEEJSC_SC_iSG_EEEvDpT0__param_0];
	add.s32 	%r40, %r382, %r16;
	mul.wide.u32 	%rd229, %r40, 16;
	add.s64 	%rd210, %rd319, %rd229;
	// begin inline asm
	ld.global.nc.u64 %rd209, [%rd210];
	// end inline asm
	add.s64 	%rd212, %rd210, 8;
	// begin inline asm
	ld.global.nc.u64 %rd366, [%rd212];
	// end inline asm
	mov.b64 	%fd330, %rd209;
	add.s64 	%rd214, %rd210, 4096;
	// begin inline asm
	ld.global.nc.u64 %rd213, [%rd214];
	// end inline asm
	add.s64 	%rd216, %rd210, 4104;
	// begin inline asm
	ld.global.nc.u64 %rd367, [%rd216];
	// end inline asm
	mov.b64 	%fd331, %rd213;
	add.s64 	%rd218, %rd210, 8192;
	// begin inline asm
	ld.global.nc.u64 %rd217, [%rd218];
	// end inline asm
	add.s64 	%rd220, %rd210, 8200;
	// begin inline asm
	ld.global.nc.u64 %rd368, [%rd220];
	// end inline asm
	mov.b64 	%fd332, %rd217;
	add.s64 	%rd222, %rd210, 12288;
	// begin inline asm
	ld.global.nc.u64 %rd221, [%rd222];
	// end inline asm
	add.s64 	%rd224, %rd210, 12296;
	// begin inline asm
	ld.global.nc.u64 %rd369, [%rd224];
	// end inline asm
	mov.b64 	%fd333, %rd221;
	add.s64 	%rd226, %rd210, 16384;
	// begin inline asm
	ld.global.nc.u64 %rd225, [%rd226];
	// end inline asm
	add.s64 	%rd228, %rd210, 16392;
	// begin inline asm
	ld.global.nc.u64 %rd381, [%rd228];
	// end inline asm
	mov.b64 	%fd344, %rd225;
	abs.f64 	%fd178, %fd329;
	abs.f64 	%fd179, %fd330;
	setp.lt.f64 	%p20, %fd178, %fd179;
	@%p20 bra 	$L__BB6_133;
	setp.lt.f64 	%p21, %fd179, %fd178;
	setp.lt.s64 	%p22, %rd365, %rd366;
	or.pred  	%p23, %p21, %p22;
	selp.b64 	%rd366, %rd365, %rd366, %p23;
	selp.f64 	%fd330, %fd329, %fd330, %p23;
$L__BB6_133:
	abs.f64 	%fd182, %fd330;
	abs.f64 	%fd183, %fd331;
	setp.lt.f64 	%p24, %fd182, %fd183;
	@%p24 bra 	$L__BB6_135;
	setp.lt.f64 	%p25, %fd183, %fd182;
	setp.lt.s64 	%p26, %rd366, %rd367;
	or.pred  	%p27, %p25, %p26;
	selp.b64 	%rd367, %rd366, %rd367, %p27;
	selp.f64 	%fd331, %fd330, %fd331, %p27;
$L__BB6_135:
	abs.f64 	%fd186, %fd331;
	abs.f64 	%fd187, %fd332;
	setp.lt.f64 	%p28, %fd186, %fd187;
	@%p28 bra 	$L__BB6_137;
	setp.lt.f64 	%p29, %fd187, %fd186;
	setp.lt.s64 	%p30, %rd367, %rd368;
	or.pred  	%p31, %p29, %p30;
	selp.b64 	%rd368, %rd367, %rd368, %p31;
	selp.f64 	%fd332, %fd331, %fd332, %p31;
$L__BB6_137:
	abs.f64 	%fd190, %fd332;
	abs.f64 	%fd191, %fd333;
	setp.lt.f64 	%p32, %fd190, %fd191;
	@%p32 bra 	$L__BB6_139;
	setp.lt.f64 	%p33, %fd191, %fd190;
	setp.lt.s64 	%p34, %rd368, %rd369;
	or.pred  	%p35, %p33, %p34;
	selp.b64 	%rd369, %rd368, %rd369, %p35;
	selp.f64 	%fd333, %fd332, %fd333, %p35;
$L__BB6_139:
	abs.f64 	%fd194, %fd333;
	abs.f64 	%fd195, %fd344;
	setp.lt.f64 	%p36, %fd194, %fd195;
	@%p36 bra 	$L__BB6_141;
	setp.lt.f64 	%p37, %fd195, %fd194;
	setp.lt.s64 	%p38, %rd369, %rd381;
	or.pred  	%p39, %p37, %p38;
	selp.b64 	%rd381, %rd369, %rd381, %p39;
	selp.f64 	%fd344, %fd333, %fd344, %p39;
$L__BB6_141:
	add.s32 	%r383, %r382, 1280;
	add.s32 	%r41, %r382, 2560;
	setp.le.s32 	%p40, %r41, %r37;
	mov.u32 	%r382, %r383;
	mov.f64 	%fd329, %fd344;
	mov.u64 	%rd365, %rd381;
	@%p40 bra 	$L__BB6_131;
$L__BB6_142:
	setp.le.s32 	%p41, %r37, %r383;
	@%p41 bra 	$L__BB6_165;
	sub.s32 	%r20, %r37, %r383;
	setp.ge.s32 	%p42, %r16, %r20;
	@%p42 bra 	$L__BB6_165;
	not.b32 	%r42, %r16;
	add.s32 	%r43, %r37, %r42;
	sub.s32 	%r21, %r43, %r383;
	and.b32  	%r44, %r21, 768;
	setp.eq.s32 	%p43, %r44, 768;
	mov.u32 	%r387, %r16;
	@%p43 bra 	$L__BB6_150;
	add.s32 	%r385, %r16, %r383;
	shr.u32 	%r45, %r21, 8;
	add.s32 	%r46, %r45, 1;
	and.b32  	%r47, %r46, 3;
	neg.s32 	%r384, %r47;
	mov.u32 	%r387, %r16;
$L__BB6_146:
	.pragma "nounroll";
	mov.u64 	%rd127, %rd381;
	mov.f64 	%fd199, %fd344;
	ld.param.u64 	%rd320, [_ZN6thrust24THRUST_300001_SM_1000_NS8cuda_cub4core6detail13_kernel_agentINS1_8__reduce11ReduceAgentIPN4cuda3std3__45tupleIJdlEEESC_SB_iNS1_9__extrema9arg_max_fIdl13AbsComparatorEEEEJSC_SC_iSG_EEEvDpT0__param_0];
	mul.wide.u32 	%rd235, %r385, 16;
	add.s64 	%rd232, %rd320, %rd235;
	// begin inline asm
	ld.global.nc.u64 %rd231, [%rd232];
	// end inline asm
	add.s64 	%rd234, %rd232, 8;
	// begin inline asm
	ld.global.nc.u64 %rd233, [%rd234];
	// end inline asm
	mov.b64 	%fd200, %rd231;
	abs.f64 	%fd201, %fd199;
	abs.f64 	%fd202, %fd200;
	setp.lt.f64 	%p44, %fd201, %fd202;
	mov.f64 	%fd344, %fd200;
	mov.u64 	%rd381, %rd233;
	@%p44 bra 	$L__BB6_149;
	setp.lt.f64 	%p45, %fd202, %fd201;
	mov.f64 	%fd344, %fd199;
	mov.u64 	%rd381, %rd127;
	@%p45 bra 	$L__BB6_149;
	setp.lt.s64 	%p46, %rd127, %rd233;
	selp.f64 	%fd344, %fd199, %fd200, %p46;
	min.s64 	%rd381, %rd127, %rd233;
$L__BB6_149:
	add.s32 	%r387, %r387, 256;
	add.s32 	%r385, %r385, 256;
	add.s32 	%r384, %r384, 1;
	setp.ne.s32 	%p47, %r384, 0;
	@%p47 bra 	$L__BB6_146;
$L__BB6_150:
	setp.lt.u32 	%p48, %r21, 768;
	@%p48 bra 	$L__BB6_165;
	ld.param.u64 	%rd321, [_ZN6thrust24THRUST_300001_SM_1000_NS8cuda_cub4core6detail13_kernel_agentINS1_8__reduce11ReduceAgentIPN4cuda3std3__45tupleIJdlEEESC_SB_iNS1_9__extrema9arg_max_fIdl13AbsComparatorEEEEJSC_SC_iSG_EEEvDpT0__param_0];
	cvt.u64.u32 	%rd236, %r387;
	cvt.u64.u32 	%rd237, %r383;
	add.s64 	%rd238, %rd236, %rd237;
	shl.b64 	%rd239, %rd238, 4;
	add.s64 	%rd240, %rd239, %rd321;
	add.s64 	%rd376, %rd240, 12296;
	add.s32 	%r388, %r387, %r383;
$L__BB6_152:
	ld.param.u64 	%rd322, [_ZN6thrust24THRUST_300001_SM_1000_NS8cuda_cub4core6detail13_kernel_agentINS1_8__reduce11ReduceAgentIPN4cuda3std3__45tupleIJdlEEESC_SB_iNS1_9__extrema9arg_max_fIdl13AbsComparatorEEEEJSC_SC_iSG_EEEvDpT0__param_0];
	mul.wide.u32 	%rd245, %r388, 16;
	add.s64 	%rd242, %rd322, %rd245;
	// begin inline asm
	ld.global.nc.u64 %rd241, [%rd242];
	// end inline asm
	add.s64 	%rd244, %rd242, 8;
	// begin inline asm
	ld.global.nc.u64 %rd243, [%rd244];
	// end inline asm
	mov.b64 	%fd208, %rd241;
	abs.f64 	%fd209, %fd344;
	abs.f64 	%fd210, %fd208;
	setp.lt.f64 	%p49, %fd209, %fd210;
	mov.f64 	%fd341, %fd208;
	mov.u64 	%rd378, %rd243;
	@%p49 bra 	$L__BB6_155;
	setp.lt.f64 	%p50, %fd210, %fd209;
	mov.f64 	%fd341, %fd344;
	mov.u64 	%rd378, %rd381;
	@%p50 bra 	$L__BB6_155;
	setp.lt.s64 	%p51, %rd381, %rd243;
	selp.f64 	%fd341, %fd344, %fd208, %p51;
	min.s64 	%rd378, %rd381, %rd243;
$L__BB6_155:
	add.s64 	%rd247, %rd376, -8200;
	// begin inline asm
	ld.global.nc.u64 %rd246, [%rd247];
	// end inline asm
	add.s64 	%rd249, %rd376, -8192;
	// begin inline asm
	ld.global.nc.u64 %rd248, [%rd249];
	// end inline asm
	mov.b64 	%fd213, %rd246;
	abs.f64 	%fd214, %fd341;
	abs.f64 	%fd215, %fd213;
	setp.lt.f64 	%p52, %fd214, %fd215;
	mov.f64 	%fd342, %fd213;
	mov.u64 	%rd379, %rd248;
	@%p52 bra 	$L__BB6_158;
	setp.lt.f64 	%p53, %fd215, %fd214;
	mov.f64 	%fd342, %fd341;
	mov.u64 	%rd379, %rd378;
	@%p53 bra 	$L__BB6_158;
	setp.lt.s64 	%p54, %rd378, %rd248;
	selp.f64 	%fd342, %fd341, %fd213, %p54;
	min.s64 	%rd379, %rd378, %rd248;
$L__BB6_158:
	add.s64 	%rd251, %rd376, -4104;
	// begin inline asm
	ld.global.nc.u64 %rd250, [%rd251];
	// end inline asm
	add.s64 	%rd253, %rd376, -4096;
	// begin inline asm
	ld.global.nc.u64 %rd252, [%rd253];
	// end inline asm
	mov.b64 	%fd218, %rd250;
	abs.f64 	%fd219, %fd342;
	abs.f64 	%fd220, %fd218;
	setp.lt.f64 	%p55, %fd219, %fd220;
	mov.f64 	%fd343, %fd218;
	mov.u64 	%rd380, %rd252;
	@%p55 bra 	$L__BB6_161;
	setp.lt.f64 	%p56, %fd220, %fd219;
	mov.f64 	%fd343, %fd342;
	mov.u64 	%rd380, %rd379;
	@%p56 bra 	$L__BB6_161;
	setp.lt.s64 	%p57, %rd379, %rd252;
	selp.f64 	%fd343, %fd342, %fd218, %p57;
	min.s64 	%rd380, %rd379, %rd252;
$L__BB6_161:
	add.s64 	%rd255, %rd376, -8;
	// begin inline asm
	ld.global.nc.u64 %rd254, [%rd255];
	// end inline asm
	// begin inline asm
	ld.global.nc.u64 %rd256, [%rd376];
	// end inline asm
	mov.b64 	%fd223, %rd254;
	abs.f64 	%fd224, %fd343;
	abs.f64 	%fd225, %fd223;
	setp.lt.f64 	%p58, %fd224, %fd225;
	mov.f64 	%fd344, %fd223;
	mov.u64 	%rd381, %rd256;
	@%p58 bra 	$L__BB6_164;
	setp.lt.f64 	%p59, %fd225, %fd224;
	mov.f64 	%fd344, %fd343;
	mov.u64 	%rd381, %rd380;
	@%p59 bra 	$L__BB6_164;
	setp.lt.s64 	%p60, %rd380, %rd256;
	selp.f64 	%fd344, %fd343, %fd223, %p60;
	min.s64 	%rd381, %rd380, %rd256;
$L__BB6_164:
	add.s32 	%r387, %r387, 1024;
	add.s64 	%rd376, %rd376, 16384;
	add.s32 	%r388, %r388, 1024;
	setp.lt.s32 	%p61, %r387, %r20;
	@%p61 bra 	$L__BB6_152;
$L__BB6_165:
	// begin inline asm
	mov.u32 %r48, %laneid;
	// end inline asm
	mov.b64 	%rd258, %fd344;
	mov.b64 	{%r50, %r55}, %rd258;
	mov.b32 	%r66, 1;
	mov.b32 	%r67, 31;
	mov.b32 	%r68, -1;
	// begin inline asm
	shfl.sync.down.b32 %r49, %r50, %r66, %r67, %r68;
	// end inline asm
	// begin inline asm
	shfl.sync.down.b32 %r54, %r55, %r66, %r67, %r68;
	// end inline asm
	mov.b64 	%rd259, {%r49, %r54};
	mov.b64 	%fd229, %rd259;
	mov.b64 	{%r60, %r65}, %rd381;
	// begin inline asm
	shfl.sync.down.b32 %r59, %r60, %r66, %r67, %r68;
	// end inline asm
	// begin inline asm
	shfl.sync.down.b32 %r64, %r65, %r66, %r67, %r68;
	// end inline asm
	mov.b64 	%rd150, {%r59, %r64};
	setp.gt.s32 	%p62, %r48, 30;
	mov.f64 	%fd346, %fd344;
	mov.u64 	%rd383, %rd381;
	@%p62 bra 	$L__BB6_169;
	abs.f64 	%fd230, %fd344;
	abs.f64 	%fd231, %fd229;
	setp.lt.f64 	%p63, %fd230, %fd231;
	mov.f64 	%fd346, %fd229;
	mov.u64 	%rd383, %rd150;
	@%p63 bra 	$L__BB6_169;
	setp.lt.f64 	%p64, %fd231, %fd230;
	mov.f64 	%fd346, %fd344;
	mov.u64 	%rd383, %rd381;
	@%p64 bra 	$L__BB6_169;
	setp.lt.s64 	%p65, %rd381, %rd150;
	selp.f64 	%fd346, %fd344, %fd229, %p65;
	min.s64 	%rd383, %rd381, %rd150;
$L__BB6_169:
	mov.b64 	%rd260, %fd346;
	mov.b64 	{%r70, %r75}, %rd260;
	mov.b32 	%r86, 2;
	mov.b32 	%r87, 31;
	mov.b32 	%r88, -1;
	// begin inline asm
	shfl.sync.down.b32 %r69, %r70, %r86, %r87, %r88;
	// end inline asm
	// begin inline asm
	shfl.sync.down.b32 %r74, %r75, %r86, %r87, %r88;
	// end inline asm
	mov.b64 	%rd261, {%r69, %r74};
	mov.b64 	%fd234, %rd261;
	mov.b64 	{%r80, %r85}, %rd383;
	// begin inline asm
	shfl.sync.down.b32 %r79, %r80, %r86, %r87, %r88;
	// end inline asm
	// begin inline asm
	shfl.sync.down.b32 %r84, %r85, %r86, %r87, %r88;
	// end inline asm
	mov.b64 	%rd153, {%r79, %r84};
	setp.gt.s32 	%p66, %r48, 29;
	mov.f64 	%fd347, %fd346;
	mov.u64 	%rd384, %rd383;
	@%p66 bra 	$L__BB6_173;
	abs.f64 	%fd235, %fd346;
	abs.f64 	%fd236, %fd234;
	setp.lt.f64 	%p67, %fd235, %fd236;
	mov.f64 	%fd347, %fd234;
	mov.u64 	%rd384, %rd153;
	@%p67 bra 	$L__BB6_173;
	setp.lt.f64 	%p68, %fd236, %fd235;
	mov.f64 	%fd347, %fd346;
	mov.u64 	%rd384, %rd383;
	@%p68 bra 	$L__BB6_173;
	setp.lt.s64 	%p69, %rd383, %rd153;
	selp.f64 	%fd347, %fd346, %fd234, %p69;
	min.s64 	%rd384, %rd383, %rd153;
$L__BB6_173:
	mov.b64 	%rd262, %fd347;
	mov.b64 	{%r90, %r95}, %rd262;
	mov.b32 	%r106, 4;
	mov.b32 	%r107, 31;
	mov.b32 	%r108, -1;
	// begin inline asm
	shfl.sync.down.b32 %r89, %r90, %r106, %r107, %r108;
	// end inline asm
	// begin inline asm
	shfl.sync.down.b32 %r94, %r95, %r106, %r107, %r108;
	// end inline asm
	mov.b64 	%rd263, {%r89, %r94};
	mov.b64 	%fd239, %rd263;
	mov.b64 	{%r100, %r105}, %rd384;
	// begin inline asm
	shfl.sync.down.b32 %r99, %r100, %r106, %r107, %r108;
	// end inline asm
	// begin inline asm
	shfl.sync.down.b32 %r104, %r105, %r106, %r107, %r108;
	// end inline asm
	mov.b64 	%rd156, {%r99, %r104};
	setp.gt.s32 	%p70, %r48, 27;
	mov.f64 	%fd348, %fd347;
	mov.u64 	%rd385, %rd384;
	@%p70 bra 	$L__BB6_177;
	abs.f64 	%fd240, %fd347;
	abs.f64 	%fd241, %fd239;
	setp.lt.f64 	%p71, %fd240, %fd241;
	mov.f64 	%fd348, %fd239;
	mov.u64 	%rd385, %rd156;
	@%p71 bra 	$L__BB6_177;
	setp.lt.f64 	%p72, %fd241, %fd240;
	mov.f64 	%fd348, %fd347;
	mov.u64 	%rd385, %rd384;
	@%p72 bra 	$L__BB6_177;
	setp.lt.s64 	%p73, %rd384, %rd156;
	selp.f64 	%fd348, %fd347, %fd239, %p73;
	min.s64 	%rd385, %rd384, %rd156;
$L__BB6_177:
	mov.b64 	%rd264, %fd348;
	mov.b64 	{%r110, %r115}, %rd264;
	mov.b32 	%r126, 8;
	mov.b32 	%r127, 31;
	mov.b32 	%r128, -1;
	// begin inline asm
	shfl.sync.down.b32 %r109, %r110, %r126, %r127, %r128;
	// end inline asm
	// begin inline asm
	shfl.sync.down.b32 %r114, %r115, %r126, %r127, %r128;
	// end inline asm
	mov.b64 	%rd265, {%r109, %r114};
	mov.b64 	%fd244, %rd265;
	mov.b64 	{%r120, %r125}, %rd385;
	// begin inline asm
	shfl.sync.down.b32 %r119, %r120, %r126, %r127, %r128;
	// end inline asm
	// begin inline asm
	shfl.sync.down.b32 %r124, %r125, %r126, %r127, %r128;
	// end inline asm
	mov.b64 	%rd159, {%r119, %r124};
	setp.gt.s32 	%p74, %r48, 23;
	mov.f64 	%fd349, %fd348;
	mov.u64 	%rd386, %rd385;
	@%p74 bra 	$L__BB6_181;
	abs.f64 	%fd245, %fd348;
	abs.f64 	%fd246, %fd244;
	setp.lt.f64 	%p75, %fd245, %fd246;
	mov.f64 	%fd349, %fd244;
	mov.u64 	%rd386, %rd159;
	@%p75 bra 	$L__BB6_181;
	setp.lt.f64 	%p76, %fd246, %fd245;
	mov.f64 	%fd349, %fd348;
	mov.u64 	%rd386, %rd385;
	@%p76 bra 	$L__BB6_181;
	setp.lt.s64 	%p77, %rd385, %rd159;
	selp.f64 	%fd349, %fd348, %fd244, %p77;
	min.s64 	%rd386, %rd385, %rd159;
$L__BB6_181:
	mov.b64 	%rd266, %fd349;
	mov.b64 	{%r130, %r135}, %rd266;
	mov.b32 	%r146, 16;
	mov.b32 	%r147, 31;
	mov.b32 	%r148, -1;
	// begin inline asm
	shfl.sync.down.b32 %r129, %r130, %r146, %r147, %r148;
	// end inline asm
	// begin inline asm
	shfl.sync.down.b32 %r134, %r135, %r146, %r147, %r148;
	// end inline asm
	mov.b64 	%rd267, {%r129, %r134};
	mov.b64 	%fd249, %rd267;
	mov.b64 	{%r140, %r145}, %rd386;
	// begin inline asm
	shfl.sync.down.b32 %r139, %r140, %r146, %r147, %r148;
	// end inline asm
	// begin inline asm
	shfl.sync.down.b32 %r144, %r145, %r146, %r147, %r148;
	// end inline asm
	mov.b64 	%rd162, {%r139, %r144};
	setp.gt.s32 	%p78, %r48, 15;
	mov.f64 	%fd357, %fd349;
	mov.u64 	%rd394, %rd386;
	@%p78 bra 	$L__BB6_185;
	abs.f64 	%fd250, %fd349;
	abs.f64 	%fd251, %fd249;
	setp.lt.f64 	%p79, %fd250, %fd251;
	mov.f64 	%fd357, %fd249;
	mov.u64 	%rd394, %rd162;
	@%p79 bra 	$L__BB6_185;
	setp.lt.f64 	%p80, %fd251, %fd250;
	mov.f64 	%fd357, %fd349;
	mov.u64 	%rd394, %rd386;
	@%p80 bra 	$L__BB6_185;
	setp.lt.s64 	%p81, %rd386, %rd162;
	selp.f64 	%fd357, %fd349, %fd249, %p81;
	min.s64 	%rd394, %rd386, %rd162;
$L__BB6_185:
	setp.ne.s32 	%p82, %r48, 0;
	@%p82 bra 	$L__BB6_187;
	shr.u32 	%r149, %r16, 1;
	and.b32  	%r150, %r149, 496;
	mov.u32 	%r151, _ZN6thrust24THRUST_300001_SM_1000_NS8cuda_cub4core6detail5shmemE;
	add.s32 	%r152, %r151, %r150;
	st.shared.f64 	[%r152+8], %fd357;
	st.shared.u64 	[%r152+16], %rd394;
$L__BB6_187:
	bar.sync 	0;
	setp.ne.s32 	%p83, %r16, 0;
	@%p83 bra 	$L__BB6_209;
	ld.shared.f64 	%fd254, [_ZN6thrust24THRUST_300001_SM_1000_NS8cuda_cub4core6detail5shmemE+24];
	ld.shared.u64 	%rd165, [_ZN6thrust24THRUST_300001_SM_1000_NS8cuda_cub4core6detail5shmemE+32];
	abs.f64 	%fd255, %fd357;
	abs.f64 	%fd256, %fd254;
	setp.lt.f64 	%p84, %fd255, %fd256;
	mov.f64 	%fd351, %fd254;
	mov.u64 	%rd388, %rd165;
	@%p84 bra 	$L__BB6_191;
	setp.lt.f64 	%p85, %fd256, %fd255;
	mov.f64 	%fd351, %fd357;
	mov.u64 	%rd388, %rd394;
	@%p85 bra 	$L__BB6_191;
	setp.lt.s64 	%p86, %rd394, %rd165;
	selp.f64 	%fd351, %fd357, %fd254, %p86;
	min.s64 	%rd388, %rd394, %rd165;
$L__BB6_191:
	ld.shared.f64 	%fd259, [_ZN6thrust24THRUST_300001_SM_1000_NS8cuda_cub4core6detail5shmemE+40];
	ld.shared.u64 	%rd168, [_ZN6thrust24THRUST_300001_SM_1000_NS8cuda_cub4core6detail5shmemE+48];
	abs.f64 	%fd260, %fd351;
	abs.f64 	%fd261, %fd259;
	setp.lt.f64 	%p87, %fd260, %fd261;
	mov.f64 	%fd352, %fd259;
	mov.u64 	%rd389, %rd168;
	@%p87 bra 	$L__BB6_194;
	setp.lt.f64 	%p88, %fd261, %fd260;
	mov.f64 	%fd352, %fd351;
	mov.u64 	%rd389, %rd388;
	@%p88 bra 	$L__BB6_194;
	setp.lt.s64 	%p89, %rd388, %rd168;
	selp.f64 	%fd352, %fd351, %fd259, %p89;
	min.s64 	%rd389, %rd388, %rd168;
$L__BB6_194:
	ld.shared.f64 	%fd264, [_ZN6thrust24THRUST_300001_SM_1000_NS8cuda_cub4core6detail5shmemE+56];
	ld.shared.u64 	%rd171, [_ZN6thrust24THRUST_300001_SM_1000_NS8cuda_cub4core6detail5shmemE+64];
	abs.f64 	%fd265, %fd352;
	abs.f64 	%fd266, %fd264;
	setp.lt.f64 	%p90, %fd265, %fd266;
	mov.f64 	%fd353, %fd264;
	mov.u64 	%rd390, %rd171;
	@%p90 bra 	$L__BB6_197;
	setp.lt.f64 	%p91, %fd266, %fd265;
	mov.f64 	%fd353, %fd352;
	mov.u64 	%rd390, %rd389;
	@%p91 bra 	$L__BB6_197;
	setp.lt.s64 	%p92, %rd389, %rd171;
	selp.f64 	%fd353, %fd352, %fd264, %p92;
	min.s64 	%rd390, %rd389, %rd171;
$L__BB6_197:
	ld.shared.f64 	%fd269, [_ZN6thrust24THRUST_300001_SM_1000_NS8cuda_cub4core6detail5shmemE+72];
	ld.shared.u64 	%rd174, [_ZN6thrust24THRUST_300001_SM_1000_NS8cuda_cub4core6detail5shmemE+80];
	abs.f64 	%fd270, %fd353;
	abs.f64 	%fd271, %fd269;
	setp.lt.f64 	%p93, %fd270, %fd271;
	mov.f64 	%fd354, %fd269;
	mov.u64 	%rd391, %rd174;
	@%p93 bra 	$L__BB6_200;
	setp.lt.f64 	%p94, %fd271, %fd270;
	mov.f64 	%fd354, %fd353;
	mov.u64 	%rd391, %rd390;
	@%p94 bra 	$L__BB6_200;
	setp.lt.s64 	%p95, %rd390, %rd174;
	selp.f64 	%fd354, %fd353, %fd269, %p95;
	min.s64 	%rd391, %rd390, %rd174;
$L__BB6_200:
	ld.shared.f64 	%fd274, [_ZN6thrust24THRUST_300001_SM_1000_NS8cuda_cub4core6detail5shmemE+88];
	ld.shared.u64 	%rd177, [_ZN6thrust24THRUST_300001_SM_1000_NS8cuda_cub4core6detail5shmemE+96];
	abs.f64 	%fd275, %fd354;
	abs.f64 	%fd276, %fd274;
	setp.lt.f64 	%p96, %fd275, %fd276;
	mov.f64 	%fd355, %fd274;
	mov.u64 	%rd392, %rd177;
	@%p96 bra 	$L__BB6_203;
	setp.lt.f64 	%p97, %fd276, %fd275;
	mov.f64 	%fd355, %fd354;
	mov.u64 	%rd392, %rd391;
	@%p97 bra 	$L__BB6_203;
	setp.lt.s64 	%p98, %rd391, %rd177;
	selp.f64 	%fd355, %fd354, %fd274, %p98;
	min.s64 	%rd392, %rd391, %rd177;
$L__BB6_203:
	ld.shared.f64 	%fd279, [_ZN6thrust24THRUST_300001_SM_1000_NS8cuda_cub4core6detail5shmemE+104];
	ld.shared.u64 	%rd180, [_ZN6thrust24THRUST_300001_SM_1000_NS8cuda_cub4core6detail5shmemE+112];
	abs.f64 	%fd280, %fd355;
	abs.f64 	%fd281, %fd279;
	setp.lt.f64 	%p99, %fd280, %fd281;
	mov.f64 	%fd356, %fd279;
	mov.u64 	%rd393, %rd180;
	@%p99 bra 	$L__BB6_206;
	setp.lt.f64 	%p100, %fd281, %fd280;
	mov.f64 	%fd356, %fd355;
	mov.u64 	%rd393, %rd392;
	@%p100 bra 	$L__BB6_206;
	setp.lt.s64 	%p101, %rd392, %rd180;
	selp.f64 	%fd356, %fd355, %fd279, %p101;
	min.s64 	%rd393, %rd392, %rd180;
$L__BB6_206:
	ld.shared.f64 	%fd284, [_ZN6thrust24THRUST_300001_SM_1000_NS8cuda_cub4core6detail5shmemE+120];
	ld.shared.u64 	%rd183, [_ZN6thrust24THRUST_300001_SM_1000_NS8cuda_cub4core6detail5shmemE+128];
	abs.f64 	%fd285, %fd356;
	abs.f64 	%fd286, %fd284;
	setp.lt.f64 	%p102, %fd285, %fd286;
	mov.u64 	%rd394, %rd183;
	mov.f64 	%fd357, %fd284;
	@%p102 bra 	$L__BB6_209;
	setp.lt.f64 	%p103, %fd286, %fd285;
	mov.u64 	%rd394, %rd393;
	mov.f64 	%fd357, %fd356;
	@%p103 bra 	$L__BB6_209;
	setp.lt.s64 	%p104, %rd393, %rd183;
	selp.f64 	%fd357, %fd356, %fd284, %p104;
	min.s64 	%rd394, %rd393, %rd183;
$L__BB6_209:
	mov.u32 	%r376, %tid.x;
	setp.ne.s32 	%p221, %r376, 0;
	@%p221 bra 	$L__BB6_211;
	ld.param.u64 	%rd326, [_ZN6thrust24THRUST_300001_SM_1000_NS8cuda_cub4core6detail13_kernel_agentINS1_8__reduce11ReduceAgentIPN4cuda3std3__45tupleIJdlEEESC_SB_iNS1_9__extrema9arg_max_fIdl13AbsComparatorEEEEJSC_SC_iSG_EEEvDpT0__param_1];
	cvta.to.global.u64 	%rd317, %rd326;
	st.global.f64 	[%rd317], %fd357;
	st.global.u64 	[%rd317+8], %rd394;
$L__BB6_211:
	ret;

}
	// .globl	_ZN6thrust24THRUST_300001_SM_1000_NS8cuda_cub4core6detail13_kernel_agentINS1_8__reduce11ReduceAgentINS0_12zip_iteratorIN4cuda3std3__45tupleIJNS0_10device_ptrIdEENS0_17counting_iteratorIlNS0_11use_defaultESF_SF_EEEEEEEPNSB_IJdlEEESJ_lNS1_9__extrema9arg_max_fIdl13AbsComparatorEEEEJSI_SK_lSO_EEEvDpT0_
.visible .entry _ZN6thrust24THRUST_300001_SM_1000_NS8cuda_cub4core6detail13_kernel_agentINS1_8__reduce11ReduceAgentINS0_12zip_iteratorIN4cuda3std3__45tupleIJNS0_10device_ptrIdEENS0_17counting_iteratorIlNS0_11use_defaultESF_SF_EEEEEEEPNSB_IJdlEEESJ_lNS1_9__extrema9arg_max_fIdl13AbsComparatorEEEEJSI_SK_lSO_EEEvDpT0_(
	.param .align 8 .b8 _ZN6thrust24THRUST_300001_SM_1000_NS8cuda_cub4core6detail13_kernel_agentINS1_8__reduce11ReduceAgentINS0_12zip_iteratorIN4cuda3std3__45tupleIJNS0_10device_ptrIdEENS0_17counting_iteratorIlNS0_11use_defaultESF_SF_EEEEEEEPNSB_IJdlEEESJ_lNS1_9__extrema9arg_max_fIdl13AbsComparatorEEEEJSI_SK_lSO_EEEvDpT0__param_0[16],
	.param .u64 .ptr .align 1 _ZN6thrust24THRUST_300001_SM_1000_NS8cuda_cub4core6detail13_kernel_agentINS1_8__reduce11ReduceAgentINS0_12zip_iteratorIN4cuda3std3__45tupleIJNS0_10device_ptrIdEENS0_17counting_iteratorIlNS0_11use_defaultESF_SF_EEEEEEEPNSB_IJdlEEESJ_lNS1_9__extrema9arg_max_fIdl13AbsComparatorEEEEJSI_SK_lSO_EEEvDpT0__param_1,
	.param .u64 _ZN6thrust24THRUST_300001_SM_1000_NS8cuda_cub4core6detail13_kernel_agentINS1_8__reduce11ReduceAgentINS0_12zip_iteratorIN4cuda3std3__45tupleIJNS0_10device_ptrIdEENS0_17counting_iteratorIlNS0_11use_defaultESF_SF_EEEEEEEPNSB_IJdlEEESJ_lNS1_9__extrema9arg_max_fIdl13AbsComparatorEEEEJSI_SK_lSO_EEEvDpT0__param_2,
	.param .align 1 .b8 _ZN6thrust24THRUST_300001_SM_1000_NS8cuda_cub4core6detail13_kernel_agentINS1_8__reduce11ReduceAgentINS0_12zip_iteratorIN4cuda3std3__45tupleIJNS0_10device_ptrIdEENS0_17counting_iteratorIlNS0_11use_defaultESF_SF_EEEEEEEPNSB_IJdlEEESJ_lNS1_9__extrema9arg_max_fIdl13AbsComparatorEEEEJSI_SK_lSO_EEEvDpT0__param_3[1]
)
.maxntid 256
{
	.reg .pred 	%p<213>;
	.reg .b32 	%r<391>;
	.reg .b64 	%rd<341>;
	.reg .b64 	%fd<352>;

	ld.param.u64 	%rd192, [_ZN6thrust24THRUST_300001_SM_1000_NS8cuda_cub4core6detail13_kernel_agentINS1_8__reduce11ReduceAgentINS0_12zip_iteratorIN4cuda3std3__45tupleIJNS0_10device_ptrIdEENS0_17counting_iteratorIlNS0_11use_defaultESF_SF_EEEEEEEPNSB_IJdlEEESJ_lNS1_9__extrema9arg_max_fIdl13AbsComparatorEEEEJSI_SK_lSO_EEEvDpT0__param_0+8];
	ld.param.u64 	%rd191, [_ZN6thrust24THRUST_300001_SM_1000_NS8cuda_cub4core6detail13_kernel_agentINS1_8__reduce11ReduceAgentINS0_12zip_iteratorIN4cuda3std3__45tupleIJNS0_10device_ptrIdEENS0_17counting_iteratorIlNS0_11use_defaultESF_SF_EEEEEEEPNSB_IJdlEEESJ_lNS1_9__extrema9arg_max_fIdl13AbsComparatorEEEEJSI_SK_lSO_EEEvDpT0__param_0];
	ld.param.u64 	%rd194, [_ZN6thrust24THRUST_300001_SM_1000_NS8cuda_cub4core6detail13_kernel_agentINS1_8__reduce11ReduceAgentINS0_12zip_iteratorIN4cuda3std3__45tupleIJNS0_10device_ptrIdEENS0_17counting_iteratorIlNS0_11use_defaultESF_SF_EEEEEEEPNSB_IJdlEEESJ_lNS1_9__extrema9arg_max_fIdl13AbsComparatorEEEEJSI_SK_lSO_EEEvDpT0__param_2];
	setp.eq.s64 	%p1, %rd194, 0;
	@%p1 bra 	$L__BB7_206;
	cvta.to.global.u64 	%rd1, %rd191;
	setp.gt.s64 	%p2, %rd194, 1279;
	@%p2 bra 	$L__BB7_122;
	cvt.u32.u64 	%r1, %rd194;
	mov.u32 	%r2, %tid.x;
	setp.ge.s32 	%p96, %r2, %r1;
	mov.f64 	%fd298, 0d0000000000000000;
	mov.b64 	%rd283, 0;
	mov.u32 	%r385, %r2;
	@%p96 bra 	$L__BB7_4;
	cvt.u64.u32 	%rd239, %r2;
	mul.wide.u32 	%rd240, %r2, 8;
	add.s64 	%rd241, %rd1, %rd240;
	add.s64 	%rd283, %rd192, %rd239;
	ld.global.f64 	%fd298, [%rd241];
	add.s32 	%r385, %r2, 256;
$L__BB7_4:
	setp.ge.s32 	%p97, %r385, %r1;
	@%p97 bra 	$L__BB7_26;
	not.b32 	%r154, %r385;
	add.s32 	%r5, %r154, %r1;
	and.b32  	%r155, %r5, 768;
	setp.eq.s32 	%p98, %r155, 768;
	@%p98 bra 	$L__BB7_11;
	cvt.u64.u32 	%rd243, %r385;
	add.s64 	%rd274, %rd192, %rd243;
	mul.wide.u32 	%rd244, %r385, 8;
	add.s64 	%rd273, %rd1, %rd244;
	shr.u32 	%r156, %r5, 8;
	add.s32 	%r157, %r156, 1;
	and.b32  	%r158, %r157, 3;
	neg.s32 	%r383, %r158;
$L__BB7_7:
	.pragma "nounroll";
	mov.u64 	%rd9, %rd283;
	mov.f64 	%fd3, %fd298;
	ld.global.f64 	%fd4, [%rd273];
	abs.f64 	%fd5, %fd3;
	abs.f64 	%fd6, %fd4;
	setp.lt.f64 	%p99, %fd5, %fd6;
	mov.u64 	%rd283, %rd274;
	mov.f64 	%fd298, %fd4;
	@%p99 bra 	$L__BB7_10;
	setp.lt.f64 	%p100, %fd6, %fd5;
	mov.u64 	%rd283, %rd9;
	mov.f64 	%fd298, %fd3;
	@%p100 bra 	$L__BB7_10;
	setp.lt.s64 	%p101, %rd9, %rd274;
	min.s64 	%rd283, %rd9, %rd274;
	selp.f64 	%fd298, %fd3, %fd4, %p101;
$L__BB7_10:
	add.s32 	%r385, %r385, 256;
	add.s64 	%rd274, %rd274, 256;
	add.s64 	%rd273, %rd273, 2048;
	add.s32 	%r383, %r383, 1;
	setp.ne.s32 	%p102, %r383, 0;
	@%p102 bra 	$L__BB7_7;
$L__BB7_11:
	setp.lt.u32 	%p103, %r5, 768;
	@%p103 bra 	$L__BB7_26;
	add.s32 	%r386, %r385, 512;
$L__BB7_13:
	mov.u32 	%r13, %r386;
	add.s32 	%r159, %r13, -512;
	cvt.s64.s32 	%rd245, %r159;
	mul.wide.s32 	%rd246, %r159, 8;
	add.s64 	%rd17, %rd1, %rd246;
	add.s64 	%rd18, %rd192, %rd245;
	ld.global.f64 	%fd12, [%rd17];
	abs.f64 	%fd13, %fd298;
	abs.f64 	%fd14, %fd12;
	setp.lt.f64 	%p104, %fd13, %fd14;
	mov.u64 	%rd280, %rd18;
	mov.f64 	%fd295, %fd12;
	@%p104 bra 	$L__BB7_16;
	setp.lt.f64 	%p105, %fd14, %fd13;
	mov.u64 	%rd280, %rd283;
	mov.f64 	%fd295, %fd298;
	@%p105 bra 	$L__BB7_16;
	setp.lt.s64 	%p106, %rd283, %rd18;
	min.s64 	%rd280, %rd283, %rd18;
	selp.f64 	%fd295, %fd298, %fd12, %p106;
$L__BB7_16:
	add.s32 	%r160, %r13, -256;
	cvt.s64.s32 	%rd247, %r160;
	add.s64 	%rd21, %rd192, %rd247;
	ld.global.f64 	%fd17, [%rd17+2048];
	abs.f64 	%fd18, %fd295;
	abs.f64 	%fd19, %fd17;
	setp.lt.f64 	%p107, %fd18, %fd19;
	mov.u64 	%rd281, %rd21;
	mov.f64 	%fd296, %fd17;
	@%p107 bra 	$L__BB7_19;
	setp.lt.f64 	%p108, %fd19, %fd18;
	mov.u64 	%rd281, %rd280;
	mov.f64 	%fd296, %fd295;
	@%p108 bra 	$L__BB7_19;
	setp.lt.s64 	%p109, %rd280, %rd21;
	min.s64 	%rd281, %rd280, %rd21;
	selp.f64 	%fd296, %fd295, %fd17, %p109;
$L__BB7_19:
	cvt.s64.s32 	%rd248, %r13;
	add.s64 	%rd24, %rd192, %rd248;
	ld.global.f64 	%fd22, [%rd17+4096];
	abs.f64 	%fd23, %fd296;
	abs.f64 	%fd24, %fd22;
	setp.lt.f64 	%p110, %fd23, %fd24;
	mov.u64 	%rd282, %rd24;
	mov.f64 	%fd297, %fd22;
	@%p110 bra 	$L__BB7_22;
	setp.lt.f64 	%p111, %fd24, %fd23;
	mov.u64 	%rd282, %rd281;
	mov.f64 	%fd297, %fd296;
	@%p111 bra 	$L__BB7_22;
	setp.lt.s64 	%p112, %rd281, %rd24;
	min.s64 	%rd282, %rd281, %rd24;
	selp.f64 	%fd297, %fd296, %fd22, %p112;
$L__BB7_22:
	add.s32 	%r161, %r13, 256;
	cvt.s64.s32 	%rd249, %r161;
	add.s64 	%rd27, %rd192, %rd249;
	ld.global.f64 	%fd27, [%rd17+6144];
	abs.f64 	%fd28, %fd297;
	abs.f64 	%fd29, %fd27;
	setp.lt.f64 	%p113, %fd28, %fd29;
	mov.u64 	%rd283, %rd27;
	mov.f64 	%fd298, %fd27;
	@%p113 bra 	$L__BB7_25;
	setp.lt.f64 	%p114, %fd29, %fd28;
	mov.u64 	%rd283, %rd282;
	mov.f64 	%fd298, %fd297;
	@%p114 bra 	$L__BB7_25;
	setp.lt.s64 	%p115, %rd282, %rd27;
	min.s64 	%rd283, %rd282, %rd27;
	selp.f64 	%fd298, %fd297, %fd27, %p115;
$L__BB7_25:
	add.s32 	%r386, %r13, 1024;
	add.s32 	%r162, %r13, 512;
	setp.lt.s32 	%p116, %r162, %r1;
	@%p116 bra 	$L__BB7_13;
$L__BB7_26:
	setp.lt.s32 	%p117, %r1, 256;
	@%p117 bra 	$L__BB7_71;
	// begin inline asm
	mov.u32 %r276, %laneid;
	// end inline asm
	mov.b64 	%rd260, %fd298;
	mov.b64 	{%r278, %r283}, %rd260;
	mov.b32 	%r294, 1;
	mov.b32 	%r295, 31;
	mov.b32 	%r296, -1;
	// begin inline asm
	shfl.sync.down.b32 %r277, %r278, %r294, %r295, %r296;
	// end inline asm
	// begin inline asm
	shfl.sync.down.b32 %r282, %r283, %r294, %r295, %r296;
	// end inline asm
	mov.b64 	%rd261, {%r277, %r282};
	mov.b64 	%fd33, %rd261;
	mov.b64 	{%r288, %r293}, %rd283;
	// begin inline asm
	shfl.sync.down.b32 %r287, %r288, %r294, %r295, %r296;
	// end inline asm
	// begin inline asm
	shfl.sync.down.b32 %r292, %r293, %r294, %r295, %r296;
	// end inline asm
	mov.b64 	%rd31, {%r287, %r292};
	setp.gt.s32 	%p169, %r276, 30;
	mov.u64 	%rd285, %rd283;
	mov.f64 	%fd300, %fd298;
	@%p169 bra 	$L__BB7_31;
	abs.f64 	%fd34, %fd298;
	abs.f64 	%fd35, %fd33;
	setp.lt.f64 	%p170, %fd34, %fd35;
	mov.u64 	%rd285, %rd31;
	mov.f64 	%fd300, %fd33;
	@%p170 bra 	$L__BB7_31;
	setp.lt.f64 	%p171, %fd35, %fd34;
	mov.u64 	%rd285, %rd283;
	mov.f64 	%fd300, %fd298;
	@%p171 bra 	$L__BB7_31;
	setp.lt.s64 	%p172, %rd283, %rd31;
	min.s64 	%rd285, %rd283, %rd31;
	selp.f64 	%fd300, %fd298, %fd33, %p172;
$L__BB7_31:
	mov.b64 	%rd262, %fd300;
	mov.b64 	{%r298, %r303}, %rd262;
	mov.b32 	%r314, 2;
	mov.b32 	%r315, 31;
	mov.b32 	%r316, -1;
	// begin inline asm
	shfl.sync.down.b32 %r297, %r298, %r314, %r315, %r316;
	// end inline asm
	// begin inline asm
	shfl.sync.down.b32 %r302, %r303, %r314, %r315, %r316;
	// end inline asm
	mov.b64 	%rd263, {%r297, %r302};
	mov.b64 	%fd38, %rd263;
	mov.b64 	{%r308, %r313}, %rd285;
	// begin inline asm
	shfl.sync.down.b32 %r307, %r308, %r314, %r315, %r316;
	// end inline asm
	// begin inline asm
	shfl.sync.down.b32 %r312, %r313, %r314, %r315, %r316;
	// end inline asm
	mov.b64 	%rd34, {%r307, %r312};
	setp.gt.s32 	%p173, %r276, 29;
	mov.u64 	%rd286, %rd285;
	mov.f64 	%fd301, %fd300;
	@%p173 bra 	$L__BB7_35;
	abs.f64 	%fd39, %fd300;
	abs.f64 	%fd40, %fd38;
	setp.lt.f64 	%p174, %fd39, %fd40;
	mov.u64 	%rd286, %rd34;
	mov.f64 	%fd301, %fd38;
	@%p174 bra 	$L__BB7_35;
	setp.lt.f64 	%p175, %fd40, %fd39;
	mov.u64 	%rd286, %rd285;
	mov.f64 	%fd301, %fd300;
	@%p175 bra 	$L__BB7_35;
	setp.lt.s64 	%p176, %rd285, %rd34;
	min.s64 	%rd286, %rd285, %rd34;
	selp.f64 	%fd301, %fd300, %fd38, %p176;
$L__BB7_35:
	mov.b64 	%rd264, %fd301;
	mov.b64 	{%r318, %r323}, %rd264;
	mov.b32 	%r334, 4;
	mov.b32 	%r335, 31;
	mov.b32 	%r336, -1;
	// begin inline asm
	shfl.sync.down.b32 %r317, %r318, %r334, %r335, %r336;
	// end inline asm
	// begin inline asm
	shfl.sync.down.b32 %r322, %r323, %r334, %r335, %r336;
	// end inline asm
	mov.b64 	%rd265, {%r317, %r322};
	mov.b64 	%fd43, %rd265;
	mov.b64 	{%r328, %r333}, %rd286;
	// begin inline asm
	shfl.sync.down.b32 %r327, %r328, %r334, %r335, %r336;
	// end inline asm
	// begin inline asm
	shfl.sync.down.b32 %r332, %r333, %r334, %r335, %r336;
	// end inline asm
	mov.b64 	%rd37, {%r327, %r332};
	setp.gt.s32 	%p177, %r276, 27;
	mov.u64 	%rd287, %rd286;
	mov.f64 	%fd302, %fd301;
	@%p177 bra 	$L__BB7_39;
	abs.f64 	%fd44, %fd301;
	abs.f64 	%fd45, %fd43;
	setp.lt.f64 	%p178, %fd44, %fd45;
	mov.u64 	%rd287, %rd37;
	mov.f64 	%fd302, %fd43;
	@%p178 bra 	$L__BB7_39;
	setp.lt.f64 	%p179, %fd45, %fd44;
	mov.u64 	%rd287, %rd286;
	mov.f64 	%fd302, %fd301;
	@%p179 bra 	$L__BB7_39;
	setp.lt.s64 	%p180, %rd286, %rd37;
	min.s64 	%rd287, %rd286, %rd37;
	selp.f64 	%fd302, %fd301, %fd43, %p180;
$L__BB7_39:
	mov.b64 	%rd266, %fd302;
	mov.b64 	{%r338, %r343}, %rd266;
	mov.b32 	%r354, 8;
	mov.b32 	%r355, 31;
	mov.b32 	%r356, -1;
	// begin inline asm
	shfl.sync.down.b32 %r337, %r338, %r354, %r355, %r356;
	// end inline asm
	// begin inline asm
	shfl.sync.down.b32 %r342, %r343, %r354, %r355, %r356;
	// end inline asm
	mov.b64 	%rd267, {%r337, %r342};
	mov.b64 	%fd48, %rd267;
	mov.b64 	{%r348, %r353}, %rd287;
	// begin inline asm
	shfl.sync.down.b32 %r347, %r348, %r354, %r355, %r356;
	// end inline asm
	// begin inline asm
	shfl.sync.down.b32 %r352, %r353, %r354, %r355, %r356;
	// end inline asm
	mov.b64 	%rd40, {%r347, %r352};
	setp.gt.s32 	%p181, %r276, 23;
	mov.u64 	%rd288, %rd287;
	mov.f64 	%fd303, %fd302;
	@%p181 bra 	$L__BB7_43;
	abs.f64 	%fd49, %fd302;
	abs.f64 	%fd50, %fd48;
	setp.lt.f64 	%p182, %fd49, %fd50;
	mov.u64 	%rd288, %rd40;
	mov.f64 	%fd303, %fd48;
	@%p182 bra 	$L__BB7_43;
	setp.lt.f64 	%p183, %fd50, %fd49;
	mov.u64 	%rd288, %rd287;
	mov.f64 	%fd303, %fd302;
	@%p183 bra 	$L__BB7_43;
	setp.lt.s64 	%p184, %rd287, %rd40;
	min.s64 	%rd288, %rd287, %rd40;
	selp.f64 	%fd303, %fd302, %fd48, %p184;
$L__BB7_43:
	mov.b64 	%rd268, %fd303;
	mov.b64 	{%r358, %r363}, %rd268;
	mov.b32 	%r374, 16;
	mov.b32 	%r375, 31;
	mov.b32 	%r376, -1;
	// begin inline asm
	shfl.sync.down.b32 %r357, %r358, %r374, %r375, %r376;
	// end inline asm
	// begin inline asm
	shfl.sync.down.b32 %r362, %r363, %r374, %r375, %r376;
	// end inline asm
	mov.b64 	%rd269, {%r357, %r362};
	mov.b64 	%fd53, %rd269;
	mov.b64 	{%r368, %r373}, %rd288;
	// begin inline asm
	shfl.sync.down.b32 %r367, %r368, %r374, %r375, %r376;
	// end inline asm
	// begin inline asm
	shfl.sync.down.b32 %r372, %r373, %r374, %r375, %r376;
	// end inline asm
	mov.b64 	%rd43, {%r367, %r372};
	setp.gt.s32 	%p185, %r276, 15;
	mov.u64 	%rd340, %rd288;
	mov.f64 	%fd351, %fd303;
	@%p185 bra 	$L__BB7_47;
	abs.f64 	%fd54, %fd303;
	abs.f64 	%fd55, %fd53;
	setp.lt.f64 	%p186, %fd54, %fd55;
	mov.u64 	%rd340, %rd43;
	mov.f64 	%fd351, %fd53;
	@%p186 bra 	$L__BB7_47;
	setp.lt.f64 	%p187, %fd55, %fd54;
	mov.u64 	%rd340, %rd288;
	mov.f64 	%fd351, %fd303;
	@%p187 bra 	$L__BB7_47;
	setp.lt.s64 	%p188, %rd288, %rd43;
	min.s64 	%rd340, %rd288, %rd43;
	selp.f64 	%fd351, %fd303, %fd53, %p188;
$L__BB7_47:
	setp.ne.s32 	%p189, %r276, 0;
	@%p189 bra 	$L__BB7_49;
	shr.u32 	%r377, %r2, 1;
	and.b32  	%r378, %r377, 496;
	mov.u32 	%r379, _ZN6thrust24THRUST_300001_SM_1000_NS8cuda_cub4core6detail5shmemE;
	add.s32 	%r380, %r379, %r378;
	st.shared.f64 	[%r380+8], %fd351;
	st.shared.u64 	[%r380+16], %rd340;
$L__BB7_49:
	bar.sync 	0;
	setp.ne.s32 	%p190, %r2, 0;
	@%p190 bra 	$L__BB7_204;
	ld.shared.f64 	%fd58, [_ZN6thrust24THRUST_300001_SM_1000_NS8cuda_cub4core6detail5shmemE+24];
	ld.shared.u64 	%rd46, [_ZN6thrust24THRUST_300001_SM_1000_NS8cuda_cub4core6detail5shmemE+32];
	abs.f64 	%fd59, %fd351;
	abs.f64 	%fd60, %fd58;
	setp.lt.f64 	%p191, %fd59, %fd60;
	mov.u64 	%rd290, %rd46;
	mov.f64 	%fd305, %fd58;
	@%p191 bra 	$L__BB7_53;
	setp.lt.f64 	%p192, %fd60, %fd59;
	mov.u64 	%rd290, %rd340;
	mov.f64 	%fd305, %fd351;
	@%p192 bra 	$L__BB7_53;
	setp.lt.s64 	%p193, %rd340, %rd46;
	min.s64 	%rd290, %rd340, %rd46;
	selp.f64 	%fd305, %fd351, %fd58, %p193;
$L__BB7_53:
	ld.shared.f64 	%fd63, [_ZN6thrust24THRUST_300001_SM_1000_NS8cuda_cub4core6detail5shmemE+40];
	ld.shared.u64 	%rd49, [_ZN6thrust24THRUST_300001_SM_1000_NS8cuda_cub4core6detail5shmemE+48];
	abs.f64 	%fd64, %fd305;
	abs.f64 	%fd65, %fd63;
	setp.lt.f64 	%p194, %fd64, %fd65;
	mov.u64 	%rd291, %rd49;
	mov.f64 	%fd306, %fd63;
	@%p194 bra 	$L__BB7_56;
	setp.lt.f64 	%p195, %fd65, %fd64;
	mov.u64 	%rd291, %rd290;
	mov.f64 	%fd306, %fd305;
	@%p195 bra 	$L__BB7_56;
	setp.lt.s64 	%p196, %rd290, %rd49;
	min.s64 	%rd291, %rd290, %rd49;
	selp.f64 	%fd306, %fd305, %fd63, %p196;
$L__BB7_56:
	ld.shared.f64 	%fd68, [_ZN6thrust24THRUST_300001_SM_1000_NS8cuda_cub4core6detail5shmemE+56];
	ld.shared.u64 	%rd52, [_ZN6thrust24THRUST_300001_SM_1000_NS8cuda_cub4core6detail5shmemE+64];
	abs.f64 	%fd69, %fd306;
	abs.f64 	%fd70, %fd68;
	setp.lt.f64 	%p197, %fd69, %fd70;
	mov.u64 	%rd292, %rd52;
	mov.f64 	%fd307, %fd68;
	@%p197 bra 	$L__BB7_59;
	setp.lt.f64 	%p198, %fd70, %fd69;
	mov.u64 	%rd292, %rd291;
	mov.f64 	%fd307, %fd306;
	@%p198 bra 	$L__BB7_59;
	setp.lt.s64 	%p199, %rd291, %rd52;
	min.s64 	%rd292, %rd291, %rd52;
	selp.f64 	%fd307, %fd306, %fd68, %p199;
$L__BB7_59:
	ld.shared.f64 	%fd73, [_ZN6thrust24THRUST_300001_SM_1000_NS8cuda_cub4core6detail5shmemE+72];
	ld.shared.u64 	%rd55, [_ZN6thrust24THRUST_300001_SM_1000_NS8cuda_cub4core6detail5shmemE+80];
	abs.f64 	%fd74, %fd307;
	abs.f64 	%fd75, %fd73;
	setp.lt.f64 	%p200, %fd74, %fd75;
	mov.u64 	%rd293, %rd55;
	mov.f64 	%fd308, %fd73;
	@%p200 bra 	$L__BB7_62;
	setp.lt.f64 	%p201, %fd75, %fd74;
	mov.u64 	%rd293, %rd292;
	mov.f64 	%fd308, %fd307;
	@%p201 bra 	$L__BB7_62;
	setp.lt.s64 	%p202, %rd292, %rd55;
	min.s64 	%rd293, %rd292, %rd55;
	selp.f64 	%fd308, %fd307, %fd73, %p202;
$L__BB7_62:
	ld.shared.f64 	%fd78, [_ZN6thrust24THRUST_300001_SM_1000_NS8cuda_cub4core6detail5shmemE+88];
	ld.shared.u64 	%rd58, [_ZN6thrust24THRUST_300001_SM_1000_NS8cuda_cub4core6detail5shmemE+96];
	abs.f64 	%fd79, %fd308;
	abs.f64 	%fd80, %fd78;
	setp.lt.f64 	%p203, %fd79, %fd80;
	mov.u64 	%rd294, %rd58;
	mov.f64 	%fd309, %fd78;
	@%p203 bra 	$L__BB7_65;
	setp.lt.f64 	%p204, %fd80, %fd79;
	mov.u64 	%rd294, %rd293;
	mov.f64 	%fd309, %fd308;
	@%p204 bra 	$L__BB7_65;
	setp.lt.s64 	%p205, %rd293, %rd58;
	min.s64 	%rd294, %rd293, %rd58;
	selp.f64 	%fd309, %fd308, %fd78, %p205;
$L__BB7_65:
	ld.shared.f64 	%fd83, [_ZN6thrust24THRUST_300001_SM_1000_NS8cuda_cub4core6detail5shmemE+104];
	ld.shared.u64 	%rd61, [_ZN6thrust24THRUST_300001_SM_1000_NS8cuda_cub4core6detail5shmemE+112];
	abs.f64 	%fd84, %fd309;
	abs.f64 	%fd85, %fd83;
	setp.lt.f64 	%p206, %fd84, %fd85;
	mov.u64 	%rd295, %rd61;
	mov.f64 	%fd310, %fd83;
	@%p206 bra 	$L__BB7_68;
	setp.lt.f64 	%p207, %fd85, %fd84;
	mov.u64 	%rd295, %rd294;
	mov.f64 	%fd310, %fd309;
	@%p207 bra 	$L__BB7_68;
	setp.lt.s64 	%p208, %rd294, %rd61;
	min.s64 	%rd295, %rd294, %rd61;
	selp.f64 	%fd310, %fd309, %fd83, %p208;
$L__BB7_68:
	ld.shared.f64 	%fd88, [_ZN6thrust24THRUST_300001_SM_1000_NS8cuda_cub4core6detail5shmemE+120];
	ld.shared.u64 	%rd64, [_ZN6thrust24THRUST_300001_SM_1000_NS8cuda_cub4core6detail5shmemE+128];
	abs.f64 	%fd89, %fd310;
	abs.f64 	%fd90, %fd88;
	setp.lt.f64 	%p209, %fd89, %fd90;
	mov.u64 	%rd340, %rd64;
	mov.f64 	%fd351, %fd88;
	@%p209 bra 	$L__BB7_204;
	setp.lt.f64 	%p210, %fd90, %fd89;
	mov.u64 	%rd340, %rd295;
	mov.f64 	%fd351, %fd310;
	@%p210 bra 	$L__BB7_204;
	setp.lt.s64 	%p211, %rd295, %rd64;
	min.s64 	%rd340, %rd295, %rd64;
	selp.f64 	%fd351, %fd310, %fd88, %p211;
	bra.uni 	$L__BB7_204;
$L__BB7_71:
	// begin inline asm
	mov.u32 %r163, %laneid;
	// end inline asm
	and.b32  	%r184, %r2, 992;
	add.s32 	%r185, %r184, 32;
	setp.gt.s32 	%p118, %r185, %r1;
	not.b32 	%r186, %r184;
	add.s32 	%r187, %r1, %r186;
	selp.b32 	%r182, %r187, 31, %p118;
	mov.b64 	%rd250, %fd298;
	mov.b64 	{%r165, %r170}, %rd250;
	mov.b32 	%r181, 1;
	mov.b32 	%r183, -1;
	// begin inline asm
	shfl.sync.down.b32 %r164, %r165, %r181, %r182, %r183;
	// end inline asm
	// begin inline asm
	shfl.sync.down.b32 %r169, %r170, %r181, %r182, %r183;
	// end inline asm
	mov.b64 	%rd251, {%r164, %r169};
	mov.b64 	%fd92, %rd251;
	mov.b64 	{%r175, %r180}, %rd283;
	// begin inline asm
	shfl.sync.down.b32 %r174, %r175, %r181, %r182, %r183;
	// end inline asm
	// begin inline asm
	shfl.sync.down.b32 %r179, %r180, %r181, %r182, %r183;
	// end inline asm
	mov.b64 	%rd66, {%r174, %r179};
	setp.ge.s32 	%p119, %r163, %r182;
	mov.u64 	%rd296, %rd283;
	mov.f64 	%fd311, %fd298;
	@%p119 bra 	$L__BB7_75;
	abs.f64 	%fd93, %fd298;
	abs.f64 	%fd94, %fd92;
	setp.lt.f64 	%p120, %fd93, %fd94;
	mov.u64 	%rd296, %rd66;
	mov.f64 	%fd311, %fd92;
	@%p120 bra 	$L__BB7_75;
	setp.lt.f64 	%p121, %fd94, %fd93;
	mov.u64 	%rd296, %rd283;
	mov.f64 	%fd311, %fd298;
	@%p121 bra 	$L__BB7_75;
	setp.lt.s64 	%p122, %rd283, %rd66;
	min.s64 	%rd296, %rd283, %rd66;
	selp.f64 	%fd311, %fd298, %fd92, %p122;
$L__BB7_75:
	mov.b64 	%rd252, %fd311;
	mov.b64 	{%r189, %r194}, %rd252;
	mov.b32 	%r205, 2;
	mov.b32 	%r207, -1;
	// begin inline asm
	shfl.sync.down.b32 %r188, %r189, %r205, %r182, %r207;
	// end inline asm
	// begin inline asm
	shfl.sync.down.b32 %r193, %r194, %r205, %r182, %r207;
	// end inline asm
	mov.b64 	%rd253, {%r188, %r193};
	mov.b64 	%fd97, %rd253;
	mov.b64 	{%r199, %r204}, %rd296;
	// begin inline asm
	shfl.sync.down.b32 %r198, %r199, %r205, %r182, %r207;
	// end inline asm
	// begin inline asm
	shfl.sync.down.b32 %r203, %r204, %r205, %r182, %r207;
	// end inline asm
	mov.b64 	%rd69, {%r198, %r203};
	add.s32 	%r208, %r163, 2;
	setp.gt.s32 	%p123, %r208, %r182;
	mov.u64 	%rd297, %rd296;
	mov.f64 	%fd312, %fd311;
	@%p123 bra 	$L__BB7_79;
	abs.f64 	%fd98, %fd311;
	abs.f64 	%fd99, %fd97;
	setp.lt.f64 	%p124, %fd98, %fd99;
	mov.u64 	%rd297, %rd69;
	mov.f64 	%fd312, %fd97;
	@%p124 bra 	$L__BB7_79;
	setp.lt.f64 	%p125, %fd99, %fd98;
	mov.u64 	%rd297, %rd296;
	mov.f64 	%fd312, %fd311;
	@%p125 bra 	$L__BB7_79;
	setp.lt.s64 	%p126, %rd296, %rd69;
	min.s64 	%rd297, %rd296, %rd69;
	selp.f64 	%fd312, %fd311, %fd97, %p126;
$L__BB7_79:
	mov.b64 	%rd254, %fd312;
	mov.b64 	{%r210, %r215}, %rd254;
	mov.b32 	%r226, 4;
	mov.b32 	%r228, -1;
	// begin inline asm
	shfl.sync.down.b32 %r209, %r210, %r226, %r182, %r228;
	// end inline asm
	// begin inline asm
	shfl.sync.down.b32 %r214, %r215, %r226, %r182, %r228;
	// end inline asm
	mov.b64 	%rd255, {%r209, %r214};
	mov.b64 	%fd102, %rd255;
	mov.b64 	{%r220, %r225}, %rd297;
	// begin inline asm
	shfl.sync.down.b32 %r219, %r220, %r226, %r182, %r228;
	// end inline asm
	// begin inline asm
	shfl.sync.down.b32 %r224, %r225, %r226, %r182, %r228;
	// end inline asm
	mov.b64 	%rd72, {%r219, %r224};
	add.s32 	%r229, %r163, 4;
	setp.gt.s32 	%p127, %r229, %r182;
	mov.u64 	%rd298, %rd297;
	mov.f64 	%fd313, %fd312;
	@%p127 bra 	$L__BB7_83;
	abs.f64 	%fd103, %fd312;
	abs.f64 	%fd104, %fd102;
	setp.lt.f64 	%p128, %fd103, %fd104;
	mov.u64 	%rd298, %rd72;
	mov.f64 	%fd313, %fd102;
	@%p128 bra 	$L__BB7_83;
	setp.lt.f64 	%p129, %fd104, %fd103;
	mov.u64 	%rd298, %rd297;
	mov.f64 	%fd313, %fd312;
	@%p129 bra 	$L__BB7_83;
	setp.lt.s64 	%p130, %rd297, %rd72;
	min.s64 	%rd298, %rd297, %rd72;
	selp.f64 	%fd313, %fd312, %fd102, %p130;
$L__BB7_83:
	mov.b64 	%rd256, %fd313;
	mov.b64 	{%r231, %r236}, %rd256;
	mov.b32 	%r247, 8;
	mov.b32 	%r249, -1;
	// begin inline asm
	shfl.sync.down.b32 %r230, %r231, %r247, %r182, %r249;
	// end inline asm
	// begin inline asm
	shfl.sync.down.b32 %r235, %r236, %r247, %r182, %r249;
	// end inline asm
	mov.b64 	%rd257, {%r230, %r235};
	mov.b64 	%fd107, %rd257;
	mov.b64 	{%r241, %r246}, %rd298;
	// begin inline asm
	shfl.sync.down.b32 %r240, %r241, %r247, %r182, %r249;
	// end inline asm
	// begin inline asm
	shfl.sync.down.b32 %r245, %r246, %r247, %r182, %r249;
	// end inline asm
	mov.b64 	%rd75, {%r240, %r245};
	add.s32 	%r250, %r163, 8;
	setp.gt.s32 	%p131, %r250, %r182;
	mov.u64 	%rd299, %rd298;
	mov.f64 	%fd314, %fd313;
	@%p131 bra 	$L__BB7_87;
	abs.f64 	%fd108, %fd313;
	abs.f64 	%fd109, %fd107;
	setp.lt.f64 	%p132, %fd108, %fd109;
	mov.u64 	%rd299, %rd75;
	mov.f64 	%fd314, %fd107;
	@%p132 bra 	$L__BB7_87;
	setp.lt.f64 	%p133, %fd109, %fd108;
	mov.u64 	%rd299, %rd298;
	mov.f64 	%fd314, %fd313;
	@%p133 bra 	$L__BB7_87;
	setp.lt.s64 	%p134, %rd298, %rd75;
	min.s64 	%rd299, %rd298, %rd75;
	selp.f64 	%fd314, %fd313, %fd107, %p134;
$L__BB7_87:
	mov.b64 	%rd258, %fd314;
	mov.b64 	{%r252, %r257}, %rd258;
	mov.b32 	%r268, 16;
	mov.b32 	%r270, -1;
	// begin inline asm
	shfl.sync.down.b32 %r251, %r252, %r268, %r182, %r270;
	// end inline asm
	// begin inline asm
	shfl.sync.down.b32 %r256, %r257, %r268, %r182, %r270;
	// end inline asm
	mov.b64 	%rd259, {%r251, %r256};
	mov.b64 	%fd112, %rd259;
	mov.b64 	{%r262, %r267}, %rd299;
	// begin inline asm
	shfl.sync.down.b32 %r261, %r262, %r268, %r182, %r270;
	// end inline asm
	// begin inline asm
	shfl.sync.down.b32 %r266, %r267, %r268, %r182, %r270;
	// end inline asm
	mov.b64 	%rd78, {%r261, %r266};
	add.s32 	%r271, %r163, 16;
	setp.gt.s32 	%p135, %r271, %r182;
	mov.u64 	%rd340, %rd299;
	mov.f64 	%fd351, %fd314;
	@%p135 bra 	$L__BB7_91;
	abs.f64 	%fd113, %fd314;
	abs.f64 	%fd114, %fd112;
	setp.lt.f64 	%p136, %fd113, %fd114;
	mov.u64 	%rd340, %rd78;
	mov.f64 	%fd351, %fd112;
	@%p136 bra 	$L__BB7_91;
	setp.lt.f64 	%p137, %fd114, %fd113;
	mov.u64 	%rd340, %rd299;
	mov.f64 	%fd351, %fd314;
	@%p137 bra 	$L__BB7_91;
	setp.lt.s64 	%p138, %rd299, %rd78;
	min.s64 	%rd340, %rd299, %rd78;
	selp.f64 	%fd351, %fd314, %fd112, %p138;
$L__BB7_91:
	setp.ne.s32 	%p139, %r163, 0;
	@%p139 bra 	$L__BB7_93;
	shr.u32 	%r272, %r2, 1;
	and.b32  	%r273, %r272, 496;
	mov.u32 	%r274, _ZN6thrust24THRUST_300001_SM_1000_NS8cuda_cub4core6detail5shmemE;
	add.s32 	%r275, %r274, %r273;
	st.shared.f64 	[%r275+8], %fd351;
	st.shared.u64 	[%r275+16], %rd340;
$L__BB7_93:
	bar.sync 	0;
	setp.ne.s32 	%p140, %r2, 0;
	@%p140 bra 	$L__BB7_204;
	setp.lt.s32 	%p141, %r1, 33;
	mov.f64 	%fd316, %fd351;
	mov.u64 	%rd301, %rd340;
	@%p141 bra 	$L__BB7_98;
	ld.shared.f64 	%fd117, [_ZN6thrust24THRUST_300001_SM_1000_NS8cuda_cub4core6detail5shmemE+24];
	ld.shared.u64 	%rd81, [_ZN6thrust24THRUST_300001_SM_1000_NS8cuda_cub4core6detail5shmemE+32];
	abs.f64 	%fd118, %fd351;
	abs.f64 	%fd119, %fd117;
	setp.lt.f64 	%p142, %fd118, %fd119;
	mov.f64 	%fd316, %fd117;
	mov.u64 	%rd301, %rd81;
	@%p142 bra 	$L__BB7_98;
	setp.lt.f64 	%p143, %fd119, %fd118;
	mov.f64 	%fd316, %fd351;
	mov.u64 	%rd301, %rd340;
	@%p143 bra 	$L__BB7_98;
	setp.lt.s64 	%p144, %rd340, %rd81;
	min.s64 	%rd301, %rd340, %rd81;
	selp.f64 	%fd316, %fd351, %fd117, %p144;
$L__BB7_98:
	setp.lt.s32 	%p145, %r1, 65;
	mov.f64 	%fd317, %fd316;
	mov.u64 	%rd302, %rd301;
	@%p145 bra 	$L__BB7_102;
	ld.shared.f64 	%fd122, [_ZN6thrust24THRUST_300001_SM_1000_NS8cuda_cub4core6detail5shmemE+40];
	ld.shared.u64 	%rd84, [_ZN6thrust24THRUST_300001_SM_1000_NS8cuda_cub4core6detail5shmemE+48];
	abs.f64 	%fd123, %fd316;
	abs.f64 	%fd124, %fd122;
	setp.lt.f64 	%p146, %fd123, %fd124;
	mov.f64 	%fd317, %fd122;
	mov.u64 	%rd302, %rd84;
	@%p146 bra 	$L__BB7_102;
	setp.lt.f64 	%p147, %fd124, %fd123;
	mov.f64 	%fd317, %fd316;
	mov.u64 	%rd302, %rd301;
	@%p147 bra 	$L__BB7_102;
	setp.lt.s64 	%p148, %rd301, %rd84;
	min.s64 	%rd302, %rd301, %rd84;
	selp.f64 	%fd317, %fd316, %fd122, %p148;
$L__BB7_102:
	setp.lt.s32 	%p149, %r1, 97;
	mov.f64 	%fd318, %fd317;
	mov.u64 	%rd303, %rd302;
	@%p149 bra 	$L__BB7_106;
	ld.shared.f64 	%fd127, [_ZN6thrust24THRUST_300001_SM_1000_NS8cuda_cub4core6detail5shmemE+56];
	ld.shared.u64 	%rd87, [_ZN6thrust24THRUST_300001_SM_1000_NS8cuda_cub4core6detail5shmemE+64];
	abs.f64 	%fd128, %fd317;
	abs.f64 	%fd129, %fd127;
	setp.lt.f64 	%p150, %fd128, %fd129;
	mov.f64 	%fd318, %fd127;
	mov.u64 	%rd303, %rd87;
	@%p150 bra 	$L__BB7_106;
	setp.lt.f64 	%p151, %fd129, %fd128;
	mov.f64 	%fd318, %fd317;
	mov.u64 	%rd303, %rd302;
	@%p151 bra 	$L__BB7_106;
	setp.lt.s64 	%p152, %rd302, %rd87;
	min.s64 	%rd303, %rd302, %rd87;
	selp.f64 	%fd318, %fd317, %fd127, %p152;
$L__BB7_106:
	setp.lt.s32 	%p153, %r1, 129;
	mov.f64 	%fd319, %fd318;
	mov.u64 	%rd304, %rd303;
	@%p153 bra 	$L__BB7_110;
	ld.shared.f64 	%fd132, [_ZN6thrust24THRUST_300001_SM_1000_NS8cuda_cub4core6detail5shmemE+72];
	ld.shared.u64 	%rd90, [_ZN6thrust24THRUST_300001_SM_1000_NS8cuda_cub4core6detail5shmemE+80];
	abs.f64 	%fd133, %fd318;
	abs.f64 	%fd134, %fd132;
	setp.lt.f64 	%p154, %fd133, %fd134;
	mov.f64 	%fd319, %fd132;
	mov.u64 	%rd304, %rd90;
	@%p154 bra 	$L__BB7_110;
	setp.lt.f64 	%p155, %fd134, %fd133;
	mov.f64 	%fd319, %fd318;
	mov.u64 	%rd304, %rd303;
	@%p155 bra 	$L__BB7_110;
	setp.lt.s64 	%p156, %rd303, %rd90;
	min.s64 	%rd304, %rd303, %rd90;
	selp.f64 	%fd319, %fd318, %fd132, %p156;
$L__BB7_110:
	setp.lt.s32 	%p157, %r1, 161;
	mov.f64 	%fd320, %fd319;
	mov.u64 	%rd305, %rd304;
	@%p157 bra 	$L__BB7_114;
	ld.shared.f64 	%fd137, [_ZN6thrust24THRUST_300001_SM_1000_NS8cuda_cub4core6detail5shmemE+88];
	ld.shared.u64 	%rd93, [_ZN6thrust24THRUST_300001_SM_1000_NS8cuda_cub4core6detail5shmemE+96];
	abs.f64 	%fd138, %fd319;
	abs.f64 	%fd139, %fd137;
	setp.lt.f64 	%p158, %fd138, %fd139;
	mov.f64 	%fd320, %fd137;
	mov.u64 	%rd305, %rd93;
	@%p158 bra 	$L__BB7_114;
	setp.lt.f64 	%p159, %fd139, %fd138;
	mov.f64 	%fd320, %fd319;
	mov.u64 	%rd305, %rd304;
	@%p159 bra 	$L__BB7_114;
	setp.lt.s64 	%p160, %rd304, %rd93;
	min.s64 	%rd305, %rd304, %rd93;
	selp.f64 	%fd320, %fd319, %fd137, %p160;
$L__BB7_114:
	setp.lt.s32 	%p161, %r1, 193;
	mov.f64 	%fd321, %fd320;
	mov.u64 	%rd306, %rd305;
	@%p161 bra 	$L__BB7_118;
	ld.shared.f64 	%fd142, [_ZN6thrust24THRUST_300001_SM_1000_NS8cuda_cub4core6detail5shmemE+104];
	ld.shared.u64 	%rd96, [_ZN6thrust24THRUST_300001_SM_1000_NS8cuda_cub4core6detail5shmemE+112];
	abs.f64 	%fd143, %fd320;
	abs.f64 	%fd144, %fd142;
	setp.lt.f64 	%p162, %fd143, %fd144;
	mov.f64 	%fd321, %fd142;
	mov.u64 	%rd306, %rd96;
	@%p162 bra 	$L__BB7_118;
	setp.lt.f64 	%p163, %fd144, %fd143;
	mov.f64 	%fd321, %fd320;
	mov.u64 	%rd306, %rd305;
	@%p163 bra 	$L__BB7_118;
	setp.lt.s64 	%p164, %rd305, %rd96;
	min.s64 	%rd306, %rd305, %rd96;
	selp.f64 	%fd321, %fd320, %fd142, %p164;
$L__BB7_118:
	setp.lt.s32 	%p165, %r1, 225;
	mov.u64 	%rd340, %rd306;
	mov.f64 	%fd351, %fd321;
	@%p165 bra 	$L__BB7_204;
	ld.shared.f64 	%fd147, [_ZN6thrust24THRUST_300001_SM_1000_NS8cuda_cub4core6detail5shmemE+120];
	ld.shared.u64 	%rd99, [_ZN6thrust24THRUST_300001_SM_1000_NS8cuda_cub4core6detail5shmemE+128];
	abs.f64 	%fd148, %fd321;
	abs.f64 	%fd149, %fd147;
	setp.lt.f64 	%p166, %fd148, %fd149;
	mov.u64 	%rd340, %rd99;
	mov.f64 	%fd351, %fd147;
	@%p166 bra 	$L__BB7_204;
	setp.lt.f64 	%p167, %fd149, %fd148;
	mov.u64 	%rd340, %rd306;
	mov.f64 	%fd351, %fd321;
	@%p167 bra 	$L__BB7_204;
	setp.lt.s64 	%p168, %rd306, %rd99;
	min.s64 	%rd340, %rd306, %rd99;
	selp.f64 	%fd351, %fd321, %fd147, %p168;
	bra.uni 	$L__BB7_204;
$L__BB7_122:
	mov.u32 	%r18, %tid.x;
	cvt.u64.u32 	%rd101, %r18;
	mul.wide.u32 	%rd195, %r18, 8;
	add.s64 	%rd102, %rd1, %rd195;
	ld.global.f64 	%fd274, [%rd102];
	add.s32 	%r31, %r18, 256;
	cvt.u64.u32 	%rd196, %r31;
	ld.global.f64 	%fd275, [%rd102+2048];
	add.s32 	%r32, %r18, 512;
	cvt.u64.u32 	%rd197, %r32;
	ld.global.f64 	%fd276, [%rd102+4096];
	add.s32 	%r33, %r18, 768;
	cvt.u64.u32 	%rd198, %r33;
	ld.global.f64 	%fd277, [%rd102+6144];
	or.b32  	%r34, %r18, 1024;
	cvt.u64.u32 	%rd103, %r34;
	add.s64 	%rd327, %rd192, %rd103;
	ld.global.f64 	%fd338, [%rd102+8192];
	abs.f64 	%fd278, %fd274;
	abs.f64 	%fd279, %fd275;
	setp.geu.f64 	%p3, %fd278, %fd279;
	selp.f64 	%fd280, %fd274, %fd275, %p3;
	selp.b64 	%rd199, %rd101, %rd196, %p3;
	abs.f64 	%fd281, %fd280;
	abs.f64 	%fd282, %fd276;
	setp.geu.f64 	%p4, %fd281, %fd282;
	selp.f64 	%fd283, %fd280, %fd276, %p4;
	selp.b64 	%rd200, %rd199, %rd197, %p4;
	abs.f64 	%fd284, %fd283;
	abs.f64 	%fd285, %fd277;
	setp.geu.f64 	%p5, %fd284, %fd285;
	selp.f64 	%fd152, %fd283, %fd277, %p5;
	selp.b64 	%rd105, %rd200, %rd198, %p5;
	abs.f64 	%fd153, %fd152;
	abs.f64 	%fd154, %fd338;
	setp.lt.f64 	%p6, %fd153, %fd154;
	@%p6 bra 	$L__BB7_124;
	setp.lt.f64 	%p7, %fd154, %fd153;
	setp.lt.u64 	%p8, %rd105, %rd103;
	or.pred  	%p9, %p7, %p8;
	selp.f64 	%fd338, %fd152, %fd338, %p9;
	add.s64 	%rd203, %rd192, %rd105;
	selp.b64 	%rd327, %rd203, %rd327, %p9;
$L__BB7_124:
	setp.lt.u64 	%p10, %rd194, 2560;
	mov.b64 	%rd316, 1280;
	@%p10 bra 	$L__BB7_137;
	mov.b64 	%rd308, 1280;
	mov.f64 	%fd323, %fd338;
$L__BB7_126:
	add.s64 	%rd206, %rd308, %rd101;
	shl.b64 	%rd207, %rd308, 3;
	add.s64 	%rd208, %rd102, %rd207;
	add.s64 	%rd310, %rd206, %rd192;
	ld.global.f64 	%fd324, [%rd208];
	ld.global.f64 	%fd325, [%rd208+2048];
	ld.global.f64 	%fd326, [%rd208+4096];
	add.s64 	%rd313, %rd310, 768;
	ld.global.f64 	%fd327, [%rd208+6144];
	ld.global.f64 	%fd338, [%rd208+8192];
	abs.f64 	%fd163, %fd323;
	abs.f64 	%fd164, %fd324;
	setp.lt.f64 	%p11, %fd163, %fd164;
	@%p11 bra 	$L__BB7_128;
	setp.lt.f64 	%p12, %fd164, %fd163;
	setp.lt.s64 	%p13, %rd327, %rd310;
	or.pred  	%p14, %p12, %p13;
	selp.f64 	%fd324, %fd323, %fd324, %p14;
	selp.b64 	%rd310, %rd327, %rd310, %p14;
$L__BB7_128:
	add.s64 	%rd209, %rd308, %rd101;
	add.s64 	%rd210, %rd209, %rd192;
	add.s64 	%rd311, %rd210, 256;
	abs.f64 	%fd167, %fd324;
	abs.f64 	%fd168, %fd325;
	setp.lt.f64 	%p15, %fd167, %fd168;
	@%p15 bra 	$L__BB7_130;
	setp.lt.f64 	%p16, %fd168, %fd167;
	setp.lt.s64 	%p17, %rd310, %rd311;
	or.pred  	%p18, %p16, %p17;
	selp.f64 	%fd325, %fd324, %fd325, %p18;
	selp.b64 	%rd311, %rd310, %rd311, %p18;
$L__BB7_130:
	add.s64 	%rd211, %rd308, %rd101;
	add.s64 	%rd212, %rd211, %rd192;
	add.s64 	%rd312, %rd212, 512;
	abs.f64 	%fd171, %fd325;
	abs.f64 	%fd172, %fd326;
	setp.lt.f64 	%p19, %fd171, %fd172;
	@%p19 bra 	$L__BB7_132;
	setp.lt.f64 	%p20, %fd172, %fd171;
	setp.lt.s64 	%p21, %rd311, %rd312;
	or.pred  	%p22, %p20, %p21;
	selp.f64 	%fd326, %fd325, %fd326, %p22;
	selp.b64 	%rd312, %rd311, %rd312, %p22;
$L__BB7_132:
	abs.f64 	%fd175, %fd326;
	abs.f64 	%fd176, %fd327;
	setp.lt.f64 	%p23, %fd175, %fd176;
	@%p23 bra 	$L__BB7_134;
	setp.lt.f64 	%p24, %fd176, %fd175;
	setp.lt.s64 	%p25, %rd312, %rd313;
	or.pred  	%p26, %p24, %p25;
	selp.f64 	%fd327, %fd326, %fd327, %p26;
	selp.b64 	%rd313, %rd312, %rd313, %p26;
$L__BB7_134:
	add.s64 	%rd213, %rd308, %rd101;
	add.s64 	%rd214, %rd213, %rd192;
	add.s64 	%rd327, %rd214, 1024;
	abs.f64 	%fd179, %fd327;
	abs.f64 	%fd180, %fd338;
	setp.lt.f64 	%p27, %fd179, %fd180;
	@%p27 bra 	$L__BB7_136;
	setp.lt.f64 	%p28, %fd180, %fd179;
	setp.lt.s64 	%p29, %rd313, %rd327;
	or.pred  	%p30, %p28, %p29;
	selp.f64 	%fd338, %fd327, %fd338, %p30;
	selp.b64 	%rd327, %rd313, %rd327, %p30;
$L__BB7_136:
	add.s64 	%rd316, %rd308, 1280;
	add.s64 	%rd215, %rd308, 2560;
	setp.le.s64 	%p31, %rd215, %rd194;
	mov.u64 	%rd308, %rd316;
	mov.f64 	%fd323, %fd338;
	@%p31 bra 	$L__BB7_126;
$L__BB7_137:
	setp.le.s64 	%p32, %rd194, %rd316;
	@%p32 bra 	$L__BB7_160;
	cvt.u32.u64 	%r35, %rd316;
	cvt.u32.u64 	%r36, %rd194;
	sub.s32 	%r19, %r36, %r35;
	setp.ge.s32 	%p33, %r18, %r19;
	@%p33 bra 	$L__BB7_160;
	cvta.to.global.u64 	%rd128, %rd191;
	not.b32 	%r38, %r18;
	add.s32 	%r39, %r38, %r36;
	sub.s32 	%r20, %r39, %r35;
	and.b32  	%r41, %r20, 768;
	setp.eq.s32 	%p34, %r41, 768;
	mov.u32 	%r389, %r18;
	@%p34 bra 	$L__BB7_145;
	add.s64 	%rd217, %rd316, %rd101;
	add.s64 	%rd318, %rd217, %rd192;
	shl.b64 	%rd218, %rd217, 3;
	add.s64 	%rd317, %rd128, %rd218;
	shr.u32 	%r42, %r20, 8;
	add.s32 	%r43, %r42, 1;
	and.b32  	%r44, %r43, 3;
	neg.s32 	%r387, %r44;
	mov.u32 	%r389, %r18;
$L__BB7_141:
	.pragma "nounroll";
	mov.u64 	%rd133, %rd327;
	mov.f64 	%fd184, %fd338;
	ld.global.f64 	%fd185, [%rd317];
	abs.f64 	%fd186, %fd184;
	abs.f64 	%fd187, %fd185;
	setp.lt.f64 	%p35, %fd186, %fd187;
	mov.f64 	%fd338, %fd185;
	mov.u64 	%rd327, %rd318;
	@%p35 bra 	$L__BB7_144;
	setp.lt.f64 	%p36, %fd187, %fd186;
	mov.f64 	%fd338, %fd184;
	mov.u64 	%rd327, %rd133;
	@%p36 bra 	$L__BB7_144;
	setp.lt.s64 	%p37, %rd133, %rd318;
	selp.f64 	%fd338, %fd184, %fd185, %p37;
	min.s64 	%rd327, %rd133, %rd318;
$L__BB7_144:
	add.s32 	%r389, %r389, 256;
	add.s64 	%rd318, %rd318, 256;
	add.s64 	%rd317, %rd317, 2048;
	add.s32 	%r387, %r387, 1;
	setp.ne.s32 	%p38, %r387, 0;
	@%p38 bra 	$L__BB7_141;
$L__BB7_145:
	setp.lt.u32 	%p39, %r20, 768;
	@%p39 bra 	$L__BB7_160;
	add.s32 	%r390, %r389, 512;
$L__BB7_147:
	mov.u32 	%r28, %r390;
	add.s32 	%r45, %r28, -512;
	cvt.u64.u32 	%rd219, %r45;
	add.s64 	%rd220, %rd316, %rd219;
	shl.b64 	%rd221, %rd220, 3;
	add.s64 	%rd141, %rd128, %rd221;
	add.s64 	%rd142, %rd220, %rd192;
	ld.global.f64 	%fd193, [%rd141];
	abs.f64 	%fd194, %fd338;
	abs.f64 	%fd195, %fd193;
	setp.lt.f64 	%p40, %fd194, %fd195;
	mov.f64 	%fd335, %fd193;
	mov.u64 	%rd324, %rd142;
	@%p40 bra 	$L__BB7_150;
	setp.lt.f64 	%p41, %fd195, %fd194;
	mov.f64 	%fd335, %fd338;
	mov.u64 	%rd324, %rd327;
	@%p41 bra 	$L__BB7_150;
	setp.lt.s64 	%p42, %rd327, %rd142;
	selp.f64 	%fd335, %fd338, %fd193, %p42;
	min.s64 	%rd324, %rd327, %rd142;
$L__BB7_150:
	add.s32 	%r46, %r28, -256;
	cvt.u64.u32 	%rd222, %r46;
	add.s64 	%rd223, %rd316, %rd222;
	add.s64 	%rd145, %rd223, %rd192;
	ld.global.f64 	%fd198, [%rd141+2048];
	abs.f64 	%fd199, %fd335;
	abs.f64 	%fd200, %fd198;
	setp.lt.f64 	%p43, %fd199, %fd200;
	mov.f64 	%fd336, %fd198;
	mov.u64 	%rd325, %rd145;
	@%p43 bra 	$L__BB7_153;
	setp.lt.f64 	%p44, %fd200, %fd199;
	mov.f64 	%fd336, %fd335;
	mov.u64 	%rd325, %rd324;
	@%p44 bra 	$L__BB7_153;
	setp.lt.s64 	%p45, %rd324, %rd145;
	selp.f64 	%fd336, %fd335, %fd198, %p45;
	min.s64 	%rd325, %rd324, %rd145;
$L__BB7_153:
	cvt.u64.u32 	%rd224, %r28;
	add.s64 	%rd225, %rd316, %rd224;
	add.s64 	%rd148, %rd225, %rd192;
	ld.global.f64 	%fd203, [%rd141+4096];
	abs.f64 	%fd204, %fd336;
	abs.f64 	%fd205, %fd203;
	setp.lt.f64 	%p46, %fd204, %fd205;
	mov.f64 	%fd337, %fd203;
	mov.u64 	%rd326, %rd148;
	@%p46 bra 	$L__BB7_156;
	setp.lt.f64 	%p47, %fd205, %fd204;
	mov.f64 	%fd337, %fd336;
	mov.u64 	%rd326, %rd325;
	@%p47 bra 	$L__BB7_156;
	setp.lt.s64 	%p48, %rd325, %rd148;
	selp.f64 	%fd337, %fd336, %fd203, %p48;
	min.s64 	%rd326, %rd325, %rd148;
$L__BB7_156:
	add.s32 	%r47, %r28, 256;
	cvt.u64.u32 	%rd226, %r47;
	add.s64 	%rd227, %rd316, %rd226;
	add.s64 	%rd151, %rd227, %rd192;
	ld.global.f64 	%fd208, [%rd141+6144];
	abs.f64 	%fd209, %fd337;
	abs.f64 	%fd210, %fd208;
	setp.lt.f64 	%p49, %fd209, %fd210;
	mov.f64 	%fd338, %fd208;
	mov.u64 	%rd327, %rd151;
	@%p49 bra 	$L__BB7_159;
	setp.lt.f64 	%p50, %fd210, %fd209;
	mov.f64 	%fd338, %fd337;
	mov.u64 	%rd327, %rd326;
	@%p50 bra 	$L__BB7_159;
	setp.lt.s64 	%p51, %rd326, %rd151;
	selp.f64 	%fd338, %fd337, %fd208, %p51;
	min.s64 	%rd327, %rd326, %rd151;
$L__BB7_159:
	add.s32 	%r390, %r28, 1024;
	add.s32 	%r48, %r28, 512;
	setp.lt.s32 	%p52, %r48, %r19;
	@%p52 bra 	$L__BB7_147;
$L__BB7_160:
	// begin inline asm
	mov.u32 %r49, %laneid;
	// end inline asm
	mov.b64 	%rd228, %fd338;
	mov.b64 	{%r51, %r56}, %rd228;
	mov.b32 	%r67, 1;
	mov.b32 	%r68, 31;
	mov.b32 	%r69, -1;
	// begin inline asm
	shfl.sync.down.b32 %r50, %r51, %r67, %r68, %r69;
	// end inline asm
	// begin inline asm
	shfl.sync.down.b32 %r55, %r56, %r67, %r68, %r69;
	// end inline asm
	mov.b64 	%rd229, {%r50, %r55};
	mov.b64 	%fd214, %rd229;
	mov.b64 	{%r61, %r66}, %rd327;
	// begin inline asm
	shfl.sync.down.b32 %r60, %r61, %r67, %r68, %r69;
	// end inline asm
	// begin inline asm
	shfl.sync.down.b32 %r65, %r66, %r67, %r68, %r69;
	// end inline asm
	mov.b64 	%rd155, {%r60, %r65};
	setp.gt.s32 	%p53, %r49, 30;
	mov.f64 	%fd340, %fd338;
	mov.u64 	%rd329, %rd327;
	@%p53 bra 	$L__BB7_164;
	abs.f64 	%fd215, %fd338;
	abs.f64 	%fd216, %fd214;
	setp.lt.f64 	%p54, %fd215, %fd216;
	mov.f64 	%fd340, %fd214;
	mov.u64 	%rd329, %rd155;
	@%p54 bra 	$L__BB7_164;
	setp.lt.f64 	%p55, %fd216, %fd215;
	mov.f64 	%fd340, %fd338;
	mov.u64 	%rd329, %rd327;
	@%p55 bra 	$L__BB7_164;
	setp.lt.s64 	%p56, %rd327, %rd155;
	selp.f64 	%fd340, %fd338, %fd214, %p56;
	min.s64 	%rd329, %rd327, %rd155;
$L__BB7_164:
	mov.b64 	%rd230, %fd340;
	mov.b64 	{%r71, %r76}, %rd230;
	mov.b32 	%r87, 2;
	mov.b32 	%r88, 31;
	mov.b32 	%r89, -1;
	// begin inline asm
	shfl.sync.down.b32 %r70, %r71, %r87, %r88, %r89;
	// end inline asm
	// begin inline asm
	shfl.sync.down.b32 %r75, %r76, %r87, %r88, %r89;
	// end inline asm
	mov.b64 	%rd231, {%r70, %r75};
	mov.b64 	%fd219, %rd231;
	mov.b64 	{%r81, %r86}, %rd329;
	// begin inline asm
	shfl.sync.down.b32 %r80, %r81, %r87, %r88, %r89;
	// end inline asm
	// begin inline asm
	shfl.sync.down.b32 %r85, %r86, %r87, %r88, %r89;
	// end inline asm
	mov.b64 	%rd158, {%r80, %r85};
	setp.gt.s32 	%p57, %r49, 29;
	mov.f64 	%fd341, %fd340;
	mov.u64 	%rd330, %rd329;
	@%p57 bra 	$L__BB7_168;
	abs.f64 	%fd220, %fd340;
	abs.f64 	%fd221, %fd219;
	setp.lt.f64 	%p58, %fd220, %fd221;
	mov.f64 	%fd341, %fd219;
	mov.u64 	%rd330, %rd158;
	@%p58 bra 	$L__BB7_168;
	setp.lt.f64 	%p59, %fd221, %fd220;
	mov.f64 	%fd341, %fd340;
	mov.u64 	%rd330, %rd329;
	@%p59 bra 	$L__BB7_168;
	setp.lt.s64 	%p60, %rd329, %rd158;
	selp.f64 	%fd341, %fd340, %fd219, %p60;
	min.s64 	%rd330, %rd329, %rd158;
$L__BB7_168:
	mov.b64 	%rd232, %fd341;
	mov.b64 	{%r91, %r96}, %rd232;
	mov.b32 	%r107, 4;
	mov.b32 	%r108, 31;
	mov.b32 	%r109, -1;
	// begin inline asm
	shfl.sync.down.b32 %r90, %r91, %r107, %r108, %r109;
	// end inline asm
	// begin inline asm
	shfl.sync.down.b32 %r95, %r96, %r107, %r108, %r109;
	// end inline asm
	mov.b64 	%rd233, {%r90, %r95};
	mov.b64 	%fd224, %rd233;
	mov.b64 	{%r101, %r106}, %rd330;
	// begin inline asm
	shfl.sync.down.b32 %r100, %r101, %r107, %r108, %r109;
	// end inline asm
	// begin inline asm
	shfl.sync.down.b32 %r105, %r106, %r107, %r108, %r109;
	// end inline asm
	mov.b64 	%rd161, {%r100, %r105};
	setp.gt.s32 	%p61, %r49, 27;
	mov.f64 	%fd342, %fd341;
	mov.u64 	%rd331, %rd330;
	@%p61 bra 	$L__BB7_172;
	abs.f64 	%fd225, %fd341;
	abs.f64 	%fd226, %fd224;
	setp.lt.f64 	%p62, %fd225, %fd226;
	mov.f64 	%fd342, %fd224;
	mov.u64 	%rd331, %rd161;
	@%p62 bra 	$L__BB7_172;
	setp.lt.f64 	%p63, %fd226, %fd225;
	mov.f64 	%fd342, %fd341;
	mov.u64 	%rd331, %rd330;
	@%p63 bra 	$L__BB7_172;
	setp.lt.s64 	%p64, %rd330, %rd161;
	selp.f64 	%fd342, %fd341, %fd224, %p64;
	min.s64 	%rd331, %rd330, %rd161;
$L__BB7_172:
	mov.b64 	%rd234, %fd342;
	mov.b64 	{%r111, %r116}, %rd234;
	mov.b32 	%r127, 8;
	mov.b32 	%r128, 31;
	mov.b32 	%r129, -1;
	// begin inline asm
	shfl.sync.down.b32 %r110, %r111, %r127, %r128, %r129;
	// end inline asm
	// begin inline asm
	shfl.sync.down.b32 %r115, %r116, %r127, %r128, %r129;
	// end inline asm
	mov.b64 	%rd235, {%r110, %r115};
	mov.b64 	%fd229, %rd235;
	mov.b64 	{%r121, %r126}, %rd331;
	// begin inline asm
	shfl.sync.down.b32 %r120, %r121, %r127, %r128, %r129;
	// end inline asm
	// begin inline asm
	shfl.sync.down.b32 %r125, %r126, %r127, %r128, %r129;
	// end inline asm
	mov.b64 	%rd164, {%r120, %r125};
	setp.gt.s32 	%p65, %r49, 23;
	mov.f64 	%fd343, %fd342;
	mov.u64 	%rd332, %rd331;
	@%p65 bra 	$L__BB7_176;
	abs.f64 	%fd230, %fd342;
	abs.f64 	%fd231, %fd229;
	setp.lt.f64 	%p66, %fd230, %fd231;
	mov.f64 	%fd343, %fd229;
	mov.u64 	%rd332, %rd164;
	@%p66 bra 	$L__BB7_176;
	setp.lt.f64 	%p67, %fd231, %fd230;
	mov.f64 	%fd343, %fd342;
	mov.u64 	%rd332, %rd331;
	@%p67 bra 	$L__BB7_176;
	setp.lt.s64 	%p68, %rd331, %rd164;
	selp.f64 	%fd343, %fd342, %fd229, %p68;
	min.s64 	%rd332, %rd331, %rd164;
$L__BB7_176:
	mov.b64 	%rd236, %fd343;
	mov.b64 	{%r131, %r136}, %rd236;
	mov.b32 	%r147, 16;
	mov.b32 	%r148, 31;
	mov.b32 	%r149, -1;
	// begin inline asm
	shfl.sync.down.b32 %r130, %r131, %r147, %r148, %r149;
	// end inline asm
	// begin inline asm
	shfl.sync.down.b32 %r135, %r136, %r147, %r148, %r149;
	// end inline asm
	mov.b64 	%rd237, {%r130, %r135};
	mov.b64 	%fd234, %rd237;
	mov.b64 	{%r141, %r146}, %rd332;
	// begin inline asm
	shfl.sync.down.b32 %r140, %r141, %r147, %r148, %r149;
	// end inline asm
	// begin inline asm
	shfl.sync.down.b32 %r145, %r146, %r147, %r148, %r149;
	// end inline asm
	mov.b64 	%rd167, {%r140, %r145};
	setp.gt.s32 	%p69, %r49, 15;
	mov.f64 	%fd351, %fd343;
	mov.u64 	%rd340, %rd332;
	@%p69 bra 	$L__BB7_180;
	abs.f64 	%fd235, %fd343;
	abs.f64 	%fd236, %fd234;
	setp.lt.f64 	%p70, %fd235, %fd236;
	mov.f64 	%fd351, %fd234;
	mov.u64 	%rd340, %rd167;
	@%p70 bra 	$L__BB7_180;
	setp.lt.f64 	%p71, %fd236, %fd235;
	mov.f64 	%fd351, %fd343;
	mov.u64 	%rd340, %rd332;
	@%p71 bra 	$L__BB7_180;
	setp.lt.s64 	%p72, %rd332, %rd167;
	selp.f64 	%fd351, %fd343, %fd234, %p72;
	min.s64 	%rd340, %rd332, %rd167;
$L__BB7_180:
	setp.ne.s32 	%p73, %r49, 0;
	@%p73 bra 	$L__BB7_182;
	shr.u32 	%r150, %r18, 1;
	and.b32  	%r151, %r150, 496;
	mov.u32 	%r152, _ZN6thrust24THRUST_300001_SM_1000_NS8cuda_cub4core6detail5shmemE;
	add.s32 	%r153, %r152, %r151;
	st.shared.f64 	[%r153+8], %fd351;
	st.shared.u64 	[%r153+16], %rd340;
$L__BB7_182:
	bar.sync 	0;
	setp.ne.s32 	%p74, %r18, 0;
	@%p74 bra 	$L__BB7_204;
	ld.shared.f64 	%fd239, [_ZN6thrust24THRUST_300001_SM_1000_NS8cuda_cub4core6detail5shmemE+24];
	ld.shared.u64 	%rd170, [_ZN6thrust24THRUST_300001_SM_1000_NS8cuda_cub4core6detail5shmemE+32];
	abs.f64 	%fd240, %fd351;
	abs.f64 	%fd241, %fd239;
	setp.lt.f64 	%p75, %fd240, %fd241;
	mov.f64 	%fd345, %fd239;
	mov.u64 	%rd334, %rd170;
	@%p75 bra 	$L__BB7_186;
	setp.lt.f64 	%p76, %fd241, %fd240;
	mov.f64 	%fd345, %fd351;
	mov.u64 	%rd334, %rd340;
	@%p76 bra 	$L__BB7_186;
	setp.lt.s64 	%p77, %rd340, %rd170;
	selp.f64 	%fd345, %fd351, %fd239, %p77;
	min.s64 	%rd334, %rd340, %rd170;
$L__BB7_186:
	ld.shared.f64 	%fd244, [_ZN6thrust24THRUST_300001_SM_1000_NS8cuda_cub4core6detail5shmemE+40];
	ld.shared.u64 	%rd173, [_ZN6thrust24THRUST_300001_SM_1000_NS8cuda_cub4core6detail5shmemE+48];
	abs.f64 	%fd245, %fd345;
	abs.f64 	%fd246, %fd244;
	setp.lt.f64 	%p78, %fd245, %fd246;
	mov.f64 	%fd346, %fd244;
	mov.u64 	%rd335, %rd173;
	@%p78 bra 	$L__BB7_189;
	setp.lt.f64 	%p79, %fd246, %fd245;
	mov.f64 	%fd346, %fd345;
	mov.u64 	%rd335, %rd334;
	@%p79 bra 	$L__BB7_189;
	setp.lt.s64 	%p80, %rd334, %rd173;
	selp.f64 	%fd346, %fd345, %fd244, %p80;
	min.s64 	%rd335, %rd334, %rd173;
$L__BB7_189:
	ld.shared.f64 	%fd249, [_ZN6thrust24THRUST_300001_SM_1000_NS8cuda_cub4core6detail5shmemE+56];
	ld.shared.u64 	%rd176, [_ZN6thrust24THRUST_300001_SM_1000_NS8cuda_cub4core6detail5shmemE+64];
	abs.f64 	%fd250, %fd346;
	abs.f64 	%fd251, %fd249;
	setp.lt.f64 	%p81, %fd250, %fd251;
	mov.f64 	%fd347, %fd249;
	mov.u64 	%rd336, %rd176;
	@%p81 bra 	$L__BB7_192;
	setp.lt.f64 	%p82, %fd251, %fd250;
	mov.f64 	%fd347, %fd346;
	mov.u64 	%rd336, %rd335;
	@%p82 bra 	$L__BB7_192;
	setp.lt.s64 	%p83, %rd335, %rd176;
	selp.f64 	%fd347, %fd346, %fd249, %p83;
	min.s64 	%rd336, %rd335, %rd176;
$L__BB7_192:
	ld.shared.f64 	%fd254, [_ZN6thrust24THRUST_300001_SM_1000_NS8cuda_cub4core6detail5shmemE+72];
	ld.shared.u64 	%rd179, [_ZN6thrust24THRUST_300001_SM_1000_NS8cuda_cub4core6detail5shmemE+80];
	abs.f64 	%fd255, %fd347;
	abs.f64 	%fd256, %fd254;
	setp.lt.f64 	%p84, %fd255, %fd256;
	mov.f64 	%fd348, %fd254;
	mov.u64 	%rd337, %rd179;
	@%p84 bra 	$L__BB7_195;
	setp.lt.f64 	%p85, %fd256, %fd255;
	mov.f64 	%fd348, %fd347;
	mov.u64 	%rd337, %rd336;
	@%p85 bra 	$L__BB7_195;
	setp.lt.s64 	%p86, %rd336, %rd179;
	selp.f64 	%fd348, %fd347, %fd254, %p86;
	min.s64 	%rd337, %rd336, %rd179;
$L__BB7_195:
	ld.shared.f64 	%fd259, [_ZN6thrust24THRUST_300001_SM_1000_NS8cuda_cub4core6detail5shmemE+88];
	ld.shared.u64 	%rd182, [_ZN6thrust24THRUST_300001_SM_1000_NS8cuda_cub4core6detail5shmemE+96];
	abs.f64 	%fd260, %fd348;
	abs.f64 	%fd261, %fd259;
	setp.lt.f64 	%p87, %fd260, %fd261;
	mov.f64 	%fd349, %fd259;
	mov.u64 	%rd338, %rd182;
	@%p87 bra 	$L__BB7_198;
	setp.lt.f64 	%p88, %fd261, %fd260;
	mov.f64 	%fd349, %fd348;
	mov.u64 	%rd338, %rd337;
	@%p88 bra 	$L__BB7_198;
	setp.lt.s64 	%p89, %rd337, %rd182;
	selp.f64 	%fd349, %fd348, %fd259, %p89;
	min.s64 	%rd338, %rd337, %rd182;
$L__BB7_198:
	ld.shared.f64 	%fd264, [_ZN6thrust24THRUST_300001_SM_1000_NS8cuda_cub4core6detail5shmemE+104];
	ld.shared.u64 	%rd185, [_ZN6thrust24THRUST_300001_SM_1000_NS8cuda_cub4core6detail5shmemE+112];
	abs.f64 	%fd265, %fd349;
	abs.f64 	%fd266, %fd264;
	setp.lt.f64 	%p90, %fd265, %fd266;
	mov.f64 	%fd350, %fd264;
	mov.u64 	%rd339, %rd185;
	@%p90 bra 	$L__BB7_201;
	setp.lt.f64 	%p91, %fd266, %fd265;
	mov.f64 	%fd350, %fd349;
	mov.u64 	%rd339, %rd338;
	@%p91 bra 	$L__BB7_201;
	setp.lt.s64 	%p92, %rd338, %rd185;
	selp.f64 	%fd350, %fd349, %fd264, %p92;
	min.s64 	%rd339, %rd338, %rd185;
$L__BB7_201:
	ld.shared.f64 	%fd269, [_ZN6thrust24THRUST_300001_SM_1000_NS8cuda_cub4core6detail5shmemE+120];
	ld.shared.u64 	%rd188, [_ZN6thrust24THRUST_300001_SM_1000_NS8cuda_cub4core6detail5shmemE+128];
	abs.f64 	%fd270, %fd350;
	abs.f64 	%fd271, %fd269;
	setp.lt.f64 	%p93, %fd270, %fd271;
	mov.u64 	%rd340, %rd188;
	mov.f64 	%fd351, %fd269;
	@%p93 bra 	$L__BB7_204;
	setp.lt.f64 	%p94, %fd271, %fd270;
	mov.u64 	%rd340, %rd339;
	mov.f64 	%fd351, %fd350;
	@%p94 bra 	$L__BB7_204;
	setp.lt.s64 	%p95, %rd339, %rd188;
	selp.f64 	%fd351, %fd350, %fd269, %p95;
	min.s64 	%rd340, %rd339, %rd188;
$L__BB7_204:
	mov.u32 	%r381, %tid.x;
	setp.ne.s32 	%p212, %r381, 0;
	@%p212 bra 	$L__BB7_206;
	ld.param.u64 	%rd271, [_ZN6thrust24THRUST_300001_SM_1000_NS8cuda_cub4core6detail13_kernel_agentINS1_8__reduce11ReduceAgentINS0_12zip_iteratorIN4cuda3std3__45tupleIJNS0_10device_ptrIdEENS0_17counting_iteratorIlNS0_11use_defaultESF_SF_EEEEEEEPNSB_IJdlEEESJ_lNS1_9__extrema9arg_max_fIdl13AbsComparatorEEEEJSI_SK_lSO_EEEvDpT0__param_1];
	cvta.to.global.u64 	%rd270, %rd271;
	st.global.f64 	[%rd270], %fd351;
	st.global.u64 	[%rd270+8], %rd340;
$L__BB7_206:
	ret;

}
	// .globl	_ZN6thrust24THRUST_300001_SM_1000_NS8cuda_cub4core6detail13_kernel_agentINS1_8__reduce11ReduceAgentINS0_12zip_iteratorIN4cuda3std3__45tupleIJNS0_10device_ptrIdEENS0_17counting_iteratorIlNS0_11use_defaultESF_SF_EEEEEEEPNSB_IJdlEEESJ_lNS1_9__extrema9arg_max_fIdl13AbsComparatorEEEEJSI_SK_lN3cub18CUB_300001_SM_100013GridEvenShareIlEENSR_9GridQueueIyEESO_EEEvDpT0_
.visible .entry _ZN6thrust24THRUST_300001_SM_1000_NS8cuda_cub4core6detail13_kernel_agentINS1_8__reduce11ReduceAgentINS0_12zip_iteratorIN4cuda3std3__45tupleIJNS0_10device_ptrIdEENS0_17counting_iteratorIlNS0_11use_defaultESF_SF_EEEEEEEPNSB_IJdlEEESJ_lNS1_9__extrema9arg_max_fIdl13AbsComparatorEEEEJSI_SK_lN3cub18CUB_300001_SM_100013GridEvenShareIlEENSR_9GridQueueIyEESO_EEEvDpT0_(
	.param .align 8 .b8 _ZN6thrust24THRUST_300001_SM_1000_NS8cuda_cub4core6detail13_kernel_agentINS1_8__reduce11ReduceAgentINS0_12zip_iteratorIN4cuda3std3__45tupleIJNS0_10device_ptrIdEENS0_17counting_iteratorIlNS0_11use_defaultESF_SF_EEEEEEEPNSB_IJdlEEESJ_lNS1_9__extrema9arg_max_fIdl13AbsComparatorEEEEJSI_SK_lN3cub18CUB_300001_SM_100013GridEvenShareIlEENSR_9GridQueueIyEESO_EEEvDpT0__param_0[16],
	.param .u64 .ptr .align 1 _ZN6thrust24THRUST_300001_SM_1000_NS8cuda_cub4core6detail13_kernel_agentINS1_8__reduce11ReduceAgentINS0_12zip_iteratorIN4cuda3std3__45tupleIJNS0_10device_ptrIdEENS0_17counting_iteratorIlNS0_11use_defaultESF_SF_EEEEEEEPNSB_IJdlEEESJ_lNS1_9__extrema9arg_max_fIdl13AbsComparatorEEEEJSI_SK_lN3cub18CUB_300001_SM_100013GridEvenShareIlEENSR_9GridQueueIyEESO_EEEvDpT0__param_1,
	.param .u64 _ZN6thrust24THRUST_300001_SM_1000_NS8cuda_cub4core6detail13_kernel_agentINS1_8__reduce11ReduceAgentINS0_12zip_iteratorIN4cuda3std3__45tupleIJNS0_10device_ptrIdEENS0_17counting_iteratorIlNS0_11use_defaultESF_SF_EEEEEEEPNSB_IJdlEEESJ_lNS1_9__extrema9arg_max_fIdl13AbsComparatorEEEEJSI_SK_lN3cub18CUB_300001_SM_100013GridEvenShareIlEENSR_9GridQueueIyEESO_EEEvDpT0__param_2,
	.param .align 8 .b8 _ZN6thrust24THRUST_300001_SM_1000_NS8cuda_cub4core6detail13_kernel_agentINS1_8__reduce11ReduceAgentINS0_12zip_iteratorIN4cuda3std3__45tupleIJNS0_10device_ptrIdEENS0_17counting_iteratorIlNS0_11use_defaultESF_SF_EEEEEEEPNSB_IJdlEEESJ_lNS1_9__extrema9arg_max_fIdl13AbsComparatorEEEEJSI_SK_lN3cub18CUB_300001_SM_100013GridEvenShareIlEENSR_9GridQueueIyEESO_EEEvDpT0__param_3[72],
	.param .align 8 .b8 _ZN6thrust24THRUST_300001_SM_1000_NS8cuda_cub4core6detail13_kernel_agentINS1_8__reduce11ReduceAgentINS0_12zip_iteratorIN4cuda3std3__45tupleIJNS0_10device_ptrIdEENS0_17counting_iteratorIlNS0_11use_defaultESF_SF_EEEEEEEPNSB_IJdlEEESJ_lNS1_9__extrema9arg_max_fIdl13AbsComparatorEEEEJSI_SK_lN3cub18CUB_300001_SM_100013GridEvenShareIlEENSR_9GridQueueIyEESO_EEEvDpT0__param_4[8],
	.param .align 1 .b8 _ZN6thrust24THRUST_300001_SM_1000_NS8cuda_cub4core6detail13_kernel_agentINS1_8__reduce11ReduceAgentINS0_12zip_iteratorIN4cuda3std3__45tupleIJNS0_10device_ptrIdEENS0_17counting_iteratorIlNS0_11use_defaultESF_SF_EEEEEEEPNSB_IJdlEEESJ_lNS1_9__extrema9arg_max_fIdl13AbsComparatorEEEEJSI_SK_lN3cub18CUB_300001_SM_100013GridEvenShareIlEENSR_9GridQueueIyEESO_EEEvDpT0__param_5[1]
)
.maxntid 256
{
	.reg .pred 	%p<215>;
	.reg .b32 	%r<399>;
	.reg .b64 	%rd<356>;
	.reg .b64 	%fd<352>;

	ld.param.u64 	%rd196, [_ZN6thrust24THRUST_300001_SM_1000_NS8cuda_cub4core6detail13_kernel_agentINS1_8__reduce11ReduceAgentINS0_12zip_iteratorIN4cuda3std3__45tupleIJNS0_10device_ptrIdEENS0_17counting_iteratorIlNS0_11use_defaultESF_SF_EEEEEEEPNSB_IJdlEEESJ_lNS1_9__extrema9arg_max_fIdl13AbsComparatorEEEEJSI_SK_lN3cub18CUB_300001_SM_100013GridEvenShareIlEENSR_9GridQueueIyEESO_EEEvDpT0__param_0+8];
	ld.param.u64 	%rd195, [_ZN6thrust24THRUST_300001_SM_1000_NS8cuda_cub4core6detail13_kernel_agentINS1_8__reduce11ReduceAgentINS0_12zip_iteratorIN4cuda3std3__45tupleIJNS0_10device_ptrIdEENS0_17counting_iteratorIlNS0_11use_defaultESF_SF_EEEEEEEPNSB_IJdlEEESJ_lNS1_9__extrema9arg_max_fIdl13AbsComparatorEEEEJSI_SK_lN3cub18CUB_300001_SM_100013GridEvenShareIlEENSR_9GridQueueIyEESO_EEEvDpT0__param_0];
	ld.param.u64 	%rd199, [_ZN6thrust24THRUST_300001_SM_1000_NS8cuda_cub4core6detail13_kernel_agentINS1_8__reduce11ReduceAgentINS0_12zip_iteratorIN4cuda3std3__45tupleIJNS0_10device_ptrIdEENS0_17counting_iteratorIlNS0_11use_defaultESF_SF_EEEEEEEPNSB_IJdlEEESJ_lNS1_9__extrema9arg_max_fIdl13AbsComparatorEEEEJSI_SK_lN3cub18CUB_300001_SM_100013GridEvenShareIlEENSR_9GridQueueIyEESO_EEEvDpT0__param_4];
	ld.param.u64 	%rd198, [_ZN6thrust24THRUST_300001_SM_1000_NS8cuda_cub4core6detail13_kernel_agentINS1_8__reduce11ReduceAgentINS0_12zip_iteratorIN4cuda3std3__45tupleIJNS0_10device_ptrIdEENS0_17counting_iteratorIlNS0_11use_defaultESF_SF_EEEEEEEPNSB_IJdlEEESJ_lNS1_9__extrema9arg_max_fIdl13AbsComparatorEEEEJSI_SK_lN3cub18CUB_300001_SM_100013GridEvenShareIlEENSR_9GridQueueIyEESO_EEEvDpT0__param_2];
	cvta.to.global.u64 	%rd1, %rd199;
	cvta.to.global.u64 	%rd2, %rd195;
	mov.u32 	%r1, %ctaid.x;
	mul.lo.s32 	%r33, %r1, 1280;
	cvt.u64.u32 	%rd4, %r33;
	mov.u32 	%r34, %nctaid.x;
	mul.lo.s32 	%r35, %r34, 1280;
	cvt.u64.u32 	%rd5, %r35;
	add.s64 	%rd200, %rd4, 1280;
	setp.le.s64 	%p1, %rd200, %rd198;
	@%p1 bra 	$L__BB8_121;
	cvt.u32.u64 	%r159, %rd4;
	cvt.u32.u64 	%r2, %rd198;
	sub.s32 	%r3, %r2, %r159;
	mov.u32 	%r4, %tid.x;
	setp.ge.s32 	%p98, %r4, %r3;
	mov.f64 	%fd298, 0d0000000000000000;
	mov.b64 	%rd298, 0;
	mov.u32 	%r393, %r4;
	@%p98 bra 	$L__BB8_3;
	cvt.u64.u32 	%rd246, %r4;
	add.s64 	%rd247, %rd4, %rd246;
	shl.b64 	%rd248, %rd247, 3;
	add.s64 	%rd249, %rd2, %rd248;
	add.s64 	%rd298, %rd196, %rd247;
	ld.global.f64 	%fd298, [%rd249];
	add.s32 	%r393, %r4, 256;
$L__BB8_3:
	setp.ge.s32 	%p99, %r393, %r3;
	@%p99 bra 	$L__BB8_25;
	not.b32 	%r161, %r393;
	add.s32 	%r162, %r161, %r2;
	sub.s32 	%r7, %r162, %r159;
	and.b32  	%r163, %r7, 768;
	setp.eq.s32 	%p100, %r163, 768;
	@%p100 bra 	$L__BB8_10;
	cvt.u64.u32 	%rd251, %r393;
	add.s64 	%rd252, %rd251, %rd4;
	add.s64 	%rd289, %rd252, %rd196;
	shl.b64 	%rd253, %rd252, 3;
	add.s64 	%rd288, %rd2, %rd253;
	shr.u32 	%r164, %r7, 8;
	add.s32 	%r165, %r164, 1;
	and.b32  	%r166, %r165, 3;
	neg.s32 	%r391, %r166;
$L__BB8_6:
	.pragma "nounroll";
	mov.u64 	%rd12, %rd298;
	mov.f64 	%fd3, %fd298;
	ld.global.f64 	%fd4, [%rd288];
	abs.f64 	%fd5, %fd3;
	abs.f64 	%fd6, %fd4;
	setp.lt.f64 	%p101, %fd5, %fd6;
	mov.u64 	%rd298, %rd289;
	mov.f64 	%fd298, %fd4;
	@%p101 bra 	$L__BB8_9;
	setp.lt.f64 	%p102, %fd6, %fd5;
	mov.u64 	%rd298, %rd12;
	mov.f64 	%fd298, %fd3;
	@%p102 bra 	$L__BB8_9;
	setp.lt.s64 	%p103, %rd12, %rd289;
	min.s64 	%rd298, %rd12, %rd289;
	selp.f64 	%fd298, %fd3, %fd4, %p103;
$L__BB8_9:
	add.s32 	%r393, %r393, 256;
	add.s64 	%rd289, %rd289, 256;
	add.s64 	%rd288, %rd288, 2048;
	add.s32 	%r391, %r391, 1;
	setp.ne.s32 	%p104, %r391, 0;
	@%p104 bra 	$L__BB8_6;
$L__BB8_10:
	setp.lt.u32 	%p105, %r7, 768;
	@%p105 bra 	$L__BB8_25;
	add.s32 	%r394, %r393, 512;
$L__BB8_12:
	mov.u32 	%r15, %r394;
	add.s32 	%r167, %r15, -512;
	cvt.s64.s32 	%rd254, %r167;
	add.s64 	%rd255, %rd254, %rd4;
	shl.b64 	%rd256, %rd255, 3;
	add.s64 	%rd20, %rd2, %rd256;
	add.s64 	%rd21, %rd255, %rd196;
	ld.global.f64 	%fd12, [%rd20];
	abs.f64 	%fd13, %fd298;
	abs.f64 	%fd14, %fd12;
	setp.lt.f64 	%p106, %fd13, %fd14;
	mov.u64 	%rd295, %rd21;
	mov.f64 	%fd295, %fd12;
	@%p106 bra 	$L__BB8_15;
	setp.lt.f64 	%p107, %fd14, %fd13;
	mov.u64 	%rd295, %rd298;
	mov.f64 	%fd295, %fd298;
	@%p107 bra 	$L__BB8_15;
	setp.lt.s64 	%p108, %rd298, %rd21;
	min.s64 	%rd295, %rd298, %rd21;
	selp.f64 	%fd295, %fd298, %fd12, %p108;
$L__BB8_15:
	add.s32 	%r168, %r15, -256;
	cvt.s64.s32 	%rd257, %r168;
	add.s64 	%rd258, %rd257, %rd4;
	add.s64 	%rd24, %rd258, %rd196;
	ld.global.f64 	%fd17, [%rd20+2048];
	abs.f64 	%fd18, %fd295;
	abs.f64 	%fd19, %fd17;
	setp.lt.f64 	%p109, %fd18, %fd19;
	mov.u64 	%rd296, %rd24;
	mov.f64 	%fd296, %fd17;
	@%p109 bra 	$L__BB8_18;
	setp.lt.f64 	%p110, %fd19, %fd18;
	mov.u64 	%rd296, %rd295;
	mov.f64 	%fd296, %fd295;
	@%p110 bra 	$L__BB8_18;
	setp.lt.s64 	%p111, %rd295, %rd24;
	min.s64 	%rd296, %rd295, %rd24;
	selp.f64 	%fd296, %fd295, %fd17, %p111;
$L__BB8_18:
	cvt.s64.s32 	%rd259, %r15;
	add.s64 	%rd260, %rd259, %rd4;
	add.s64 	%rd27, %rd260, %rd196;
	ld.global.f64 	%fd22, [%rd20+4096];
	abs.f64 	%fd23, %fd296;
	abs.f64 	%fd24, %fd22;
	setp.lt.f64 	%p112, %fd23, %fd24;
	mov.u64 	%rd297, %rd27;
	mov.f64 	%fd297, %fd22;
	@%p112 bra 	$L__BB8_21;
	setp.lt.f64 	%p113, %fd24, %fd23;
	mov.u64 	%rd297, %rd296;
	mov.f64 	%fd297, %fd296;
	@%p113 bra 	$L__BB8_21;
	setp.lt.s64 	%p114, %rd296, %rd27;
	min.s64 	%rd297, %rd296, %rd27;
	selp.f64 	%fd297, %fd296, %fd22, %p114;
$L__BB8_21:
	add.s32 	%r169, %r15, 256;
	cvt.s64.s32 	%rd261, %r169;
	add.s64 	%rd262, %rd261, %rd4;
	add.s64 	%rd30, %rd262, %rd196;
	ld.global.f64 	%fd27, [%rd20+6144];
	abs.f64 	%fd28, %fd297;
	abs.f64 	%fd29, %fd27;
	setp.lt.f64 	%p115, %fd28, %fd29;
	mov.u64 	%rd298, %rd30;
	mov.f64 	%fd298, %fd27;
	@%p115 bra 	$L__BB8_24;
	setp.lt.f64 	%p116, %fd29, %fd28;
	mov.u64 	%rd298, %rd297;
	mov.f64 	%fd298, %fd297;
	@%p116 bra 	$L__BB8_24;
	setp.lt.s64 	%p117, %rd297, %rd30;
	min.s64 	%rd298, %rd297, %rd30;
	selp.f64 	%fd298, %fd297, %fd27, %p117;
$L__BB8_24:
	add.s32 	%r394, %r15, 1024;
	add.s32 	%r170, %r15, 512;
	setp.lt.s32 	%p118, %r170, %r3;
	@%p118 bra 	$L__BB8_12;
$L__BB8_25:
	setp.lt.s32 	%p119, %r3, 256;
	@%p119 bra 	$L__BB8_70;
	// begin inline asm
	mov.u32 %r284, %laneid;
	// end inline asm
	mov.b64 	%rd273, %fd298;
	mov.b64 	{%r286, %r291}, %rd273;
	mov.b32 	%r302, 1;
	mov.b32 	%r303, 31;
	mov.b32 	%r304, -1;
	// begin inline asm
	shfl.sync.down.b32 %r285, %r286, %r302, %r303, %r304;
	// end inline asm
	// begin inline asm
	shfl.sync.down.b32 %r290, %r291, %r302, %r303, %r304;
	// end inline asm
	mov.b64 	%rd274, {%r285, %r290};
	mov.b64 	%fd33, %rd274;
	mov.b64 	{%r296, %r301}, %rd298;
	// begin inline asm
	shfl.sync.down.b32 %r295, %r296, %r302, %r303, %r304;
	// end inline asm
	// begin inline asm
	shfl.sync.down.b32 %r300, %r301, %r302, %r303, %r304;
	// end inline asm
	mov.b64 	%rd34, {%r295, %r300};
	setp.gt.s32 	%p171, %r284, 30;
	mov.u64 	%rd300, %rd298;
	mov.f64 	%fd300, %fd298;
	@%p171 bra 	$L__BB8_30;
	abs.f64 	%fd34, %fd298;
	abs.f64 	%fd35, %fd33;
	setp.lt.f64 	%p172, %fd34, %fd35;
	mov.u64 	%rd300, %rd34;
	mov.f64 	%fd300, %fd33;
	@%p172 bra 	$L__BB8_30;
	setp.lt.f64 	%p173, %fd35, %fd34;
	mov.u64 	%rd300, %rd298;
	mov.f64 	%fd300, %fd298;
	@%p173 bra 	$L__BB8_30;
	setp.lt.s64 	%p174, %rd298, %rd34;
	min.s64 	%rd300, %rd298, %rd34;
	selp.f64 	%fd300, %fd298, %fd33, %p174;
$L__BB8_30:
	mov.b64 	%rd275, %fd300;
	mov.b64 	{%r306, %r311}, %rd275;
	mov.b32 	%r322, 2;
	mov.b32 	%r323, 31;
	mov.b32 	%r324, -1;
	// begin inline asm
	shfl.sync.down.b32 %r305, %r306, %r322, %r323, %r324;
	// end inline asm
	// begin inline asm
	shfl.sync.down.b32 %r310, %r311, %r322, %r323, %r324;
	// end inline asm
	mov.b64 	%rd276, {%r305, %r310};
	mov.b64 	%fd38, %rd276;
	mov.b64 	{%r316, %r321}, %rd300;
	// begin inline asm
	shfl.sync.down.b32 %r315, %r316, %r322, %r323, %r324;
	// end inline asm
	// begin inline asm
	shfl.sync.down.b32 %r320, %r321, %r322, %r323, %r324;
	// end inline asm
	mov.b64 	%rd37, {%r315, %r320};
	setp.gt.s32 	%p175, %r284, 29;
	mov.u64 	%rd301, %rd300;
	mov.f64 	%fd301, %fd300;
	@%p175 bra 	$L__BB8_34;
	abs.f64 	%fd39, %fd300;
	abs.f64 	%fd40, %fd38;
	setp.lt.f64 	%p176, %fd39, %fd40;
	mov.u64 	%rd301, %rd37;
	mov.f64 	%fd301, %fd38;
	@%p176 bra 	$L__BB8_34;
	setp.lt.f64 	%p177, %fd40, %fd39;
	mov.u64 	%rd301, %rd300;
	mov.f64 	%fd301, %fd300;
	@%p177 bra 	$L__BB8_34;
	setp.lt.s64 	%p178, %rd300, %rd37;
	min.s64 	%rd301, %rd300, %rd37;
	selp.f64 	%fd301, %fd300, %fd38, %p178;
$L__BB8_34:
	mov.b64 	%rd277, %fd301;
	mov.b64 	{%r326, %r331}, %rd277;
	mov.b32 	%r342, 4;
	mov.b32 	%r343, 31;
	mov.b32 	%r344, -1;
	// begin inline asm
	shfl.sync.down.b32 %r325, %r326, %r342, %r343, %r344;
	// end inline asm
	// begin inline asm
	shfl.sync.down.b32 %r330, %r331, %r342, %r343, %r344;
	// end inline asm
	mov.b64 	%rd278, {%r325, %r330};
	mov.b64 	%fd43, %rd278;
	mov.b64 	{%r336, %r341}, %rd301;
	// begin inline asm
	shfl.sync.down.b32 %r335, %r336, %r342, %r343, %r344;
	// end inline asm
	// begin inline asm
	shfl.sync.down.b32 %r340, %r341, %r342, %r343, %r344;
	// end inline asm
	mov.b64 	%rd40, {%r335, %r340};
	setp.gt.s32 	%p179, %r284, 27;
	mov.u64 	%rd302, %rd301;
	mov.f64 	%fd302, %fd301;
	@%p179 bra 	$L__BB8_38;
	abs.f64 	%fd44, %fd301;
	abs.f64 	%fd45, %fd43;
	setp.lt.f64 	%p180, %fd44, %fd45;
	mov.u64 	%rd302, %rd40;
	mov.f64 	%fd302, %fd43;
	@%p180 bra 	$L__BB8_38;
	setp.lt.f64 	%p181, %fd45, %fd44;
	mov.u64 	%rd302, %rd301;
	mov.f64 	%fd302, %fd301;
	@%p181 bra 	$L__BB8_38;
	setp.lt.s64 	%p182, %rd301, %rd40;
	min.s64 	%rd302, %rd301, %rd40;
	selp.f64 	%fd302, %fd301, %fd43, %p182;
$L__BB8_38:
	mov.b64 	%rd279, %fd302;
	mov.b64 	{%r346, %r351}, %rd279;
	mov.b32 	%r362, 8;
	mov.b32 	%r363, 31;
	mov.b32 	%r364, -1;
	// begin inline asm
	shfl.sync.down.b32 %r345, %r346, %r362, %r363, %r364;
	// end inline asm
	// begin inline asm
	shfl.sync.down.b32 %r350, %r351, %r362, %r363, %r364;
	// end inline asm
	mov.b64 	%rd280, {%r345, %r350};
	mov.b64 	%fd48, %rd280;
	mov.b64 	{%r356, %r361}, %rd302;
	// begin inline asm
	shfl.sync.down.b32 %r355, %r356, %r362, %r363, %r364;
	// end inline asm
	// begin inline asm
	shfl.sync.down.b32 %r360, %r361, %r362, %r363, %r364;
	// end inline asm
	mov.b64 	%rd43, {%r355, %r360};
	setp.gt.s32 	%p183, %r284, 23;
	mov.u64 	%rd303, %rd302;
	mov.f64 	%fd303, %fd302;
	@%p183 bra 	$L__BB8_42;
	abs.f64 	%fd49, %fd302;
	abs.f64 	%fd50, %fd48;
	setp.lt.f64 	%p184, %fd49, %fd50;
	mov.u64 	%rd303, %rd43;
	mov.f64 	%fd303, %fd48;
	@%p184 bra 	$L__BB8_42;
	setp.lt.f64 	%p185, %fd50, %fd49;
	mov.u64 	%rd303, %rd302;
	mov.f64 	%fd303, %fd302;
	@%p185 bra 	$L__BB8_42;
	setp.lt.s64 	%p186, %rd302, %rd43;
	min.s64 	%rd303, %rd302, %rd43;
	selp.f64 	%fd303, %fd302, %fd48, %p186;
$L__BB8_42:
	mov.b64 	%rd281, %fd303;
	mov.b64 	{%r366, %r371}, %rd281;
	mov.b32 	%r382, 16;
	mov.b32 	%r383, 31;
	mov.b32 	%r384, -1;
	// begin inline asm
	shfl.sync.down.b32 %r365, %r366, %r382, %r383, %r384;
	// end inline asm
	// begin inline asm
	shfl.sync.down.b32 %r370, %r371, %r382, %r383, %r384;
	// end inline asm
	mov.b64 	%rd282, {%r365, %r370};
	mov.b64 	%fd53, %rd282;
	mov.b64 	{%r376, %r381}, %rd303;
	// begin inline asm
	shfl.sync.down.b32 %r375, %r376, %r382, %r383, %r384;
	// end inline asm
	// begin inline asm
	shfl.sync.down.b32 %r380, %r381, %r382, %r383, %r384;
	// end inline asm
	mov.b64 	%rd46, {%r375, %r380};
	setp.gt.s32 	%p187, %r284, 15;
	mov.u64 	%rd355, %rd303;
	mov.f64 	%fd351, %fd303;
	@%p187 bra 	$L__BB8_46;
	abs.f64 	%fd54, %fd303;
	abs.f64 	%fd55, %fd53;
	setp.lt.f64 	%p188, %fd54, %fd55;
	mov.u64 	%rd355, %rd46;
	mov.f64 	%fd351, %fd53;
	@%p188 bra 	$L__BB8_46;
	setp.lt.f64 	%p189, %fd55, %fd54;
	mov.u64 	%rd355, %rd303;
	mov.f64 	%fd351, %fd303;
	@%p189 bra 	$L__BB8_46;
	setp.lt.s64 	%p190, %rd303, %rd46;
	min.s64 	%rd355, %rd303, %rd46;
	selp.f64 	%fd351, %fd303, %fd53, %p190;
$L__BB8_46:
	setp.ne.s32 	%p191, %r284, 0;
	@%p191 bra 	$L__BB8_48;
	shr.u32 	%r385, %r4, 1;
	and.b32  	%r386, %r385, 496;
	mov.u32 	%r387, _ZN6thrust24THRUST_300001_SM_1000_NS8cuda_cub4core6detail5shmemE;
	add.s32 	%r388, %r387, %r386;
	st.shared.f64 	[%r388+8], %fd351;
	st.shared.u64 	[%r388+16], %rd355;
$L__BB8_48:
	bar.sync 	0;
	setp.ne.s32 	%p192, %r4, 0;
	@%p192 bra 	$L__BB8_208;
	ld.shared.f64 	%fd58, [_ZN6thrust24THRUST_300001_SM_1000_NS8cuda_cub4core6detail5shmemE+24];
	ld.shared.u64 	%rd49, [_ZN6thrust24THRUST_300001_SM_1000_NS8cuda_cub4core6detail5shmemE+32];
	abs.f64 	%fd59, %fd351;
	abs.f64 	%fd60, %fd58;
	setp.lt.f64 	%p193, %fd59, %fd60;
	mov.u64 	%rd305, %rd49;
	mov.f64 	%fd305, %fd58;
	@%p193 bra 	$L__BB8_52;
	setp.lt.f64 	%p194, %fd60, %fd59;
	mov.u64 	%rd305, %rd355;
	mov.f64 	%fd305, %fd351;
	@%p194 bra 	$L__BB8_52;
	setp.lt.s64 	%p195, %rd355, %rd49;
	min.s64 	%rd305, %rd355, %rd49;
	selp.f64 	%fd305, %fd351, %fd58, %p195;
$L__BB8_52:
	ld.shared.f64 	%fd63, [_ZN6thrust24THRUST_300001_SM_1000_NS8cuda_cub4core6detail5shmemE+40];
	ld.shared.u64 	%rd52, [_ZN6thrust24THRUST_300001_SM_1000_NS8cuda_cub4core6detail5shmemE+48];
	abs.f64 	%fd64, %fd305;
	abs.f64 	%fd65, %fd63;
	setp.lt.f64 	%p196, %fd64, %fd65;
	mov.u64 	%rd306, %rd52;
	mov.f64 	%fd306, %fd63;
	@%p196 bra 	$L__BB8_55;
	setp.lt.f64 	%p197, %fd65, %fd64;
	mov.u64 	%rd306, %rd305;
	mov.f64 	%fd306, %fd305;
	@%p197 bra 	$L__BB8_55;
	setp.lt.s64 	%p198, %rd305, %rd52;
	min.s64 	%rd306, %rd305, %rd52;
	selp.f64 	%fd306, %fd305, %fd63, %p198;
$L__BB8_55:
	ld.shared.f64 	%fd68, [_ZN6thrust24THRUST_300001_SM_1000_NS8cuda_cub4core6detail5shmemE+56];
	ld.shared.u64 	%rd55, [_ZN6thrust24THRUST_300001_SM_1000_NS8cuda_cub4core6detail5shmemE+64];
	abs.f64 	%fd69, %fd306;
	abs.f64 	%fd70, %fd68;
	setp.lt.f64 	%p199, %fd69, %fd70;
	mov.u64 	%rd307, %rd55;
	mov.f64 	%fd307, %fd68;
	@%p199 bra 	$L__BB8_58;
	setp.lt.f64 	%p200, %fd70, %fd69;
	mov.u64 	%rd307, %rd306;
	mov.f64 	%fd307, %fd306;
	@%p200 bra 	$L__BB8_58;
	setp.lt.s64 	%p201, %rd306, %rd55;
	min.s64 	%rd307, %rd306, %rd55;
	selp.f64 	%fd307, %fd306, %fd68, %p201;
$L__BB8_58:
	ld.shared.f64 	%fd73, [_ZN6thrust24THRUST_300001_SM_1000_NS8cuda_cub4core6detail5shmemE+72];
	ld.shared.u64 	%rd58, [_ZN6thrust24THRUST_300001_SM_1000_NS8cuda_cub4core6detail5shmemE+80];
	abs.f64 	%fd74, %fd307;
	abs.f64 	%fd75, %fd73;
	setp.lt.f64 	%p202, %fd74, %fd75;
	mov.u64 	%rd308, %rd58;
	mov.f64 	%fd308, %fd73;
	@%p202 bra 	$L__BB8_61;
	setp.lt.f64 	%p203, %fd75, %fd74;
	mov.u64 	%rd308, %rd307;
	mov.f64 	%fd308, %fd307;
	@%p203 bra 	$L__BB8_61;
	setp.lt.s64 	%p204, %rd307, %rd58;
	min.s64 	%rd308, %rd307, %rd58;
	selp.f64 	%fd308, %fd307, %fd73, %p204;
$L__BB8_61:
	ld.shared.f64 	%fd78, [_ZN6thrust24THRUST_300001_SM_1000_NS8cuda_cub4core6detail5shmemE+88];
	ld.shared.u64 	%rd61, [_ZN6thrust24THRUST_300001_SM_1000_NS8cuda_cub4core6detail5shmemE+96];
	abs.f64 	%fd79, %fd308;
	abs.f64 	%fd80, %fd78;
	setp.lt.f64 	%p205, %fd79, %fd80;
	mov.u64 	%rd309, %rd61;
	mov.f64 	%fd309, %fd78;
	@%p205 bra 	$L__BB8_64;
	setp.lt.f64 	%p206, %fd80, %fd79;
	mov.u64 	%rd309, %rd308;
	mov.f64 	%fd309, %fd308;
	@%p206 bra 	$L__BB8_64;
	setp.lt.s64 	%p207, %rd308, %rd61;
	min.s64 	%rd309, %rd308, %rd61;
	selp.f64 	%fd309, %fd308, %fd78, %p207;
$L__BB8_64:
	ld.shared.f64 	%fd83, [_ZN6thrust24THRUST_300001_SM_1000_NS8cuda_cub4core6detail5shmemE+104];
	ld.shared.u64 	%rd64, [_ZN6thrust24THRUST_300001_SM_1000_NS8cuda_cub4core6detail5shmemE+112];
	abs.f64 	%fd84, %fd309;
	abs.f64 	%fd85, %fd83;
	setp.lt.f64 	%p208, %fd84, %fd85;
	mov.u64 	%rd310, %rd64;
	mov.f64 	%fd310, %fd83;
	@%p208 bra 	$L__BB8_67;
	setp.lt.f64 	%p209, %fd85, %fd84;
	mov.u64 	%rd310, %rd309;
	mov.f64 	%fd310, %fd309;
	@%p209 bra 	$L__BB8_67;
	setp.lt.s64 	%p210, %rd309, %rd64;
	min.s64 	%rd310, %rd309, %rd64;
	selp.f64 	%fd310, %fd309, %fd83, %p210;
$L__BB8_67:
	ld.shared.f64 	%fd88, [_ZN6thrust24THRUST_300001_SM_1000_NS8cuda_cub4core6detail5shmemE+120];
	ld.shared.u64 	%rd67, [_ZN6thrust24THRUST_300001_SM_1000_NS8cuda_cub4core6detail5shmemE+128];
	abs.f64 	%fd89, %fd310;
	abs.f64 	%fd90, %fd88;
	setp.lt.f64 	%p211, %fd89, %fd90;
	mov.u64 	%rd355, %rd67;
	mov.f64 	%fd351, %fd88;
	@%p211 bra 	$L__BB8_208;
	setp.lt.f64 	%p212, %fd90, %fd89;
	mov.u64 	%rd355, %rd310;
	mov.f64 	%fd351, %fd310;
	@%p212 bra 	$L__BB8_208;
	setp.lt.s64 	%p213, %rd310, %rd67;
	min.s64 	%rd355, %rd310, %rd67;
	selp.f64 	%fd351, %fd310, %fd88, %p213;
	bra.uni 	$L__BB8_208;
$L__BB8_70:
	// begin inline asm
	mov.u32 %r171, %laneid;
	// end inline asm
	and.b32  	%r192, %r4, 992;
	add.s32 	%r193, %r192, 32;
	setp.gt.s32 	%p120, %r193, %r3;
	not.b32 	%r194, %r192;
	add.s32 	%r195, %r3, %r194;
	selp.b32 	%r190, %r195, 31, %p120;
	mov.b64 	%rd263, %fd298;
	mov.b64 	{%r173, %r178}, %rd263;
	mov.b32 	%r189, 1;
	mov.b32 	%r191, -1;
	// begin inline asm
	shfl.sync.down.b32 %r172, %r173, %r189, %r190, %r191;
	// end inline asm
	// begin inline asm
	shfl.sync.down.b32 %r177, %r178, %r189, %r190, %r191;
	// end inline asm
	mov.b64 	%rd264, {%r172, %r177};
	mov.b64 	%fd92, %rd264;
	mov.b64 	{%r183, %r188}, %rd298;
	// begin inline asm
	shfl.sync.down.b32 %r182, %r183, %r189, %r190, %r191;
	// end inline asm
	// begin inline asm
	shfl.sync.down.b32 %r187, %r188, %r189, %r190, %r191;
	// end inline asm
	mov.b64 	%rd69, {%r182, %r187};
	setp.ge.s32 	%p121, %r171, %r190;
	mov.u64 	%rd311, %rd298;
	mov.f64 	%fd311, %fd298;
	@%p121 bra 	$L__BB8_74;
	abs.f64 	%fd93, %fd298;
	abs.f64 	%fd94, %fd92;
	setp.lt.f64 	%p122, %fd93, %fd94;
	mov.u64 	%rd311, %rd69;
	mov.f64 	%fd311, %fd92;
	@%p122 bra 	$L__BB8_74;
	setp.lt.f64 	%p123, %fd94, %fd93;
	mov.u64 	%rd311, %rd298;
	mov.f64 	%fd311, %fd298;
	@%p123 bra 	$L__BB8_74;
	setp.lt.s64 	%p124, %rd298, %rd69;
	min.s64 	%rd311, %rd298, %rd69;
	selp.f64 	%fd311, %fd298, %fd92, %p124;
$L__BB8_74:
	mov.b64 	%rd265, %fd311;
	mov.b64 	{%r197, %r202}, %rd265;
	mov.b32 	%r213, 2;
	mov.b32 	%r215, -1;
	// begin inline asm
	shfl.sync.down.b32 %r196, %r197, %r213, %r190, %r215;
	// end inline asm
	// begin inline asm
	shfl.sync.down.b32 %r201, %r202, %r213, %r190, %r215;
	// end inline asm
	mov.b64 	%rd266, {%r196, %r201};
	mov.b64 	%fd97, %rd266;
	mov.b64 	{%r207, %r212}, %rd311;
	// begin inline asm
	shfl.sync.down.b32 %r206, %r207, %r213, %r190, %r215;
	// end inline asm
	// begin inline asm
	shfl.sync.down.b32 %r211, %r212, %r213, %r190, %r215;
	// end inline asm
	mov.b64 	%rd72, {%r206, %r211};
	add.s32 	%r216, %r171, 2;
	setp.gt.s32 	%p125, %r216, %r190;
	mov.u64 	%rd312, %rd311;
	mov.f64 	%fd312, %fd311;
	@%p125 bra 	$L__BB8_78;
	abs.f64 	%fd98, %fd311;
	abs.f64 	%fd99, %fd97;
	setp.lt.f64 	%p126, %fd98, %fd99;
	mov.u64 	%rd312, %rd72;
	mov.f64 	%fd312, %fd97;
	@%p126 bra 	$L__BB8_78;
	setp.lt.f64 	%p127, %fd99, %fd98;
	mov.u64 	%rd312, %rd311;
	mov.f64 	%fd312, %fd311;
	@%p127 bra 	$L__BB8_78;
	setp.lt.s64 	%p128, %rd311, %rd72;
	min.s64 	%rd312, %rd311, %rd72;
	selp.f64 	%fd312, %fd311, %fd97, %p128;
$L__BB8_78:
	mov.b64 	%rd267, %fd312;
	mov.b64 	{%r218, %r223}, %rd267;
	mov.b32 	%r234, 4;
	mov.b32 	%r236, -1;
	// begin inline asm
	shfl.sync.down.b32 %r217, %r218, %r234, %r190, %r236;
	// end inline asm
	// begin inline asm
	shfl.sync.down.b32 %r222, %r223, %r234, %r190, %r236;
	// end inline asm
	mov.b64 	%rd268, {%r217, %r222};
	mov.b64 	%fd102, %rd268;
	mov.b64 	{%r228, %r233}, %rd312;
	// begin inline asm
	shfl.sync.down.b32 %r227, %r228, %r234, %r190, %r236;
	// end inline asm
	// begin inline asm
	shfl.sync.down.b32 %r232, %r233, %r234, %r190, %r236;
	// end inline asm
	mov.b64 	%rd75, {%r227, %r232};
	add.s32 	%r237, %r171, 4;
	setp.gt.s32 	%p129, %r237, %r190;
	mov.u64 	%rd313, %rd312;
	mov.f64 	%fd313, %fd312;
	@%p129 bra 	$L__BB8_82;
	abs.f64 	%fd103, %fd312;
	abs.f64 	%fd104, %fd102;
	setp.lt.f64 	%p130, %fd103, %fd104;
	mov.u64 	%rd313, %rd75;
	mov.f64 	%fd313, %fd102;
	@%p130 bra 	$L__BB8_82;
	setp.lt.f64 	%p131, %fd104, %fd103;
	mov.u64 	%rd313, %rd312;
	mov.f64 	%fd313, %fd312;
	@%p131 bra 	$L__BB8_82;
	setp.lt.s64 	%p132, %rd312, %rd75;
	min.s64 	%rd313, %rd312, %rd75;
	selp.f64 	%fd313, %fd312, %fd102, %p132;
$L__BB8_82:
	mov.b64 	%rd269, %fd313;
	mov.b64 	{%r239, %r244}, %rd269;
	mov.b32 	%r255, 8;
	mov.b32 	%r257, -1;
	// begin inline asm
	shfl.sync.down.b32 %r238, %r239, %r255, %r190, %r257;
	// end inline asm
	// begin inline asm
	shfl.sync.down.b32 %r243, %r244, %r255, %r190, %r257;
	// end inline asm
	mov.b64 	%rd270, {%r238, %r243};
	mov.b64 	%fd107, %rd270;
	mov.b64 	{%r249, %r254}, %rd313;
	// begin inline asm
	shfl.sync.down.b32 %r248, %r249, %r255, %r190, %r257;
	// end inline asm
	// begin inline asm
	shfl.sync.down.b32 %r253, %r254, %r255, %r190, %r257;
	// end inline asm
	mov.b64 	%rd78, {%r248, %r253};
	add.s32 	%r258, %r171, 8;
	setp.gt.s32 	%p133, %r258, %r190;
	mov.u64 	%rd314, %rd313;
	mov.f64 	%fd314, %fd313;
	@%p133 bra 	$L__BB8_86;
	abs.f64 	%fd108, %fd313;
	abs.f64 	%fd109, %fd107;
	setp.lt.f64 	%p134, %fd108, %fd109;
	mov.u64 	%rd314, %rd78;
	mov.f64 	%fd314, %fd107;
	@%p134 bra 	$L__BB8_86;
	setp.lt.f64 	%p135, %fd109, %fd108;
	mov.u64 	%rd314, %rd313;
	mov.f64 	%fd314, %fd313;
	@%p135 bra 	$L__BB8_86;
	setp.lt.s64 	%p136, %rd313, %rd78;
	min.s64 	%rd314, %rd313, %rd78;
	selp.f64 	%fd314, %fd313, %fd107, %p136;
$L__BB8_86:
	mov.b64 	%rd271, %fd314;
	mov.b64 	{%r260, %r265}, %rd271;
	mov.b32 	%r276, 16;
	mov.b32 	%r278, -1;
	// begin inline asm
	shfl.sync.down.b32 %r259, %r260, %r276, %r190, %r278;
	// end inline asm
	// begin inline asm
	shfl.sync.down.b32 %r264, %r265, %r276, %r190, %r278;
	// end inline asm
	mov.b64 	%rd272, {%r259, %r264};
	mov.b64 	%fd112, %rd272;
	mov.b64 	{%r270, %r275}, %rd314;
	// begin inline asm
	shfl.sync.down.b32 %r269, %r270, %r276, %r190, %r278;
	// end inline asm
	// begin inline asm
	shfl.sync.down.b32 %r274, %r275, %r276, %r190, %r278;
	// end inline asm
	mov.b64 	%rd81, {%r269, %r274};
	add.s32 	%r279, %r171, 16;
	setp.gt.s32 	%p137, %r279, %r190;
	mov.u64 	%rd355, %rd314;
	mov.f64 	%fd351, %fd314;
	@%p137 bra 	$L__BB8_90;
	abs.f64 	%fd113, %fd314;
	abs.f64 	%fd114, %fd112;
	setp.lt.f64 	%p138, %fd113, %fd114;
	mov.u64 	%rd355, %rd81;
	mov.f64 	%fd351, %fd112;
	@%p138 bra 	$L__BB8_90;
	setp.lt.f64 	%p139, %fd114, %fd113;
	mov.u64 	%rd355, %rd314;
	mov.f64 	%fd351, %fd314;
	@%p139 bra 	$L__BB8_90;
	setp.lt.s64 	%p140, %rd314, %rd81;
	min.s64 	%rd355, %rd314, %rd81;
	selp.f64 	%fd351, %fd314, %fd112, %p140;
$L__BB8_90:
	setp.ne.s32 	%p141, %r171, 0;
	@%p141 bra 	$L__BB8_92;
	shr.u32 	%r280, %r4, 1;
	and.b32  	%r281, %r280, 496;
	mov.u32 	%r282, _ZN6thrust24THRUST_300001_SM_1000_NS8cuda_cub4core6detail5shmemE;
	add.s32 	%r283, %r282, %r281;
	st.shared.f64 	[%r283+8], %fd351;
	st.shared.u64 	[%r283+16], %rd355;
$L__BB8_92:
	bar.sync 	0;
	setp.ne.s32 	%p142, %r4, 0;
	@%p142 bra 	$L__BB8_208;
	setp.lt.s32 	%p143, %r3, 33;
	mov.f64 	%fd316, %fd351;
	mov.u64 	%rd316, %rd355;
	@%p143 bra 	$L__BB8_97;
	ld.shared.f64 	%fd117, [_ZN6thrust24THRUST_300001_SM_1000_NS8cuda_cub4core6detail5shmemE+24];
	ld.shared.u64 	%rd84, [_ZN6thrust24THRUST_300001_SM_1000_NS8cuda_cub4core6detail5shmemE+32];
	abs.f64 	%fd118, %fd351;
	abs.f64 	%fd119, %fd117;
	setp.lt.f64 	%p144, %fd118, %fd119;
	mov.f64 	%fd316, %fd117;
	mov.u64 	%rd316, %rd84;
	@%p144 bra 	$L__BB8_97;
	setp.lt.f64 	%p145, %fd119, %fd118;
	mov.f64 	%fd316, %fd351;
	mov.u64 	%rd316, %rd355;
	@%p145 bra 	$L__BB8_97;
	setp.lt.s64 	%p146, %rd355, %rd84;
	selp.f64 	%fd316, %fd351, %fd117, %p146;
	min.s64 	%rd316, %rd355, %rd84;
$L__BB8_97:
	setp.lt.s32 	%p147, %r3, 65;
	mov.f64 	%fd317, %fd316;
	mov.u64 	%rd317, %rd316;
	@%p147 bra 	$L__BB8_101;
	ld.shared.f64 	%fd122, [_ZN6thrust24THRUST_300001_SM_1000_NS8cuda_cub4core6detail5shmemE+40];
	ld.shared.u64 	%rd87, [_ZN6thrust24THRUST_300001_SM_1000_NS8cuda_cub4core6detail5shmemE+48];
	abs.f64 	%fd123, %fd316;
	abs.f64 	%fd124, %fd122;
	setp.lt.f64 	%p148, %fd123, %fd124;
	mov.f64 	%fd317, %fd122;
	mov.u64 	%rd317, %rd87;
	@%p148 bra 	$L__BB8_101;
	setp.lt.f64 	%p149, %fd124, %fd123;
	mov.f64 	%fd317, %fd316;
	mov.u64 	%rd317, %rd316;
	@%p149 bra 	$L__BB8_101;
	setp.lt.s64 	%p150, %rd316, %rd87;
	selp.f64 	%fd317, %fd316, %fd122, %p150;
	min.s64 	%rd317, %rd316, %rd87;
$L__BB8_101:
	setp.lt.s32 	%p151, %r3, 97;
	mov.f64 	%fd318, %fd317;
	mov.u64 	%rd318, %rd317;
	@%p151 bra 	$L__BB8_105;
	ld.shared.f64 	%fd127, [_ZN6thrust24THRUST_300001_SM_1000_NS8cuda_cub4core6detail5shmemE+56];
	ld.shared.u64 	%rd90, [_ZN6thrust24THRUST_300001_SM_1000_NS8cuda_cub4core6detail5shmemE+64];
	abs.f64 	%fd128, %fd317;
	abs.f64 	%fd129, %fd127;
	setp.lt.f64 	%p152, %fd128, %fd129;
	mov.f64 	%fd318, %fd127;
	mov.u64 	%rd318, %rd90;
	@%p152 bra 	$L__BB8_105;
	setp.lt.f64 	%p153, %fd129, %fd128;
	mov.f64 	%fd318, %fd317;
	mov.u64 	%rd318, %rd317;
	@%p153 bra 	$L__BB8_105;
	setp.lt.s64 	%p154, %rd317, %rd90;
	selp.f64 	%fd318, %fd317, %fd127, %p154;
	min.s64 	%rd318, %rd317, %rd90;
$L__BB8_105:
	setp.lt.s32 	%p155, %r3, 129;
	mov.f64 	%fd319, %fd318;
	mov.u64 	%rd319, %rd318;
	@%p155 bra 	$L__BB8_109;
	ld.shared.f64 	%fd132, [_ZN6thrust24THRUST_300001_SM_1000_NS8cuda_cub4core6detail5shmemE+72];
	ld.shared.u64 	%rd93, [_ZN6thrust24THRUST_300001_SM_1000_NS8cuda_cub4core6detail5shmemE+80];
	abs.f64 	%fd133, %fd318;
	abs.f64 	%fd134, %fd132;
	setp.lt.f64 	%p156, %fd133, %fd134;
	mov.f64 	%fd319, %fd132;
	mov.u64 	%rd319, %rd93;
	@%p156 bra 	$L__BB8_109;
	setp.lt.f64 	%p157, %fd134, %fd133;
	mov.f64 	%fd319, %fd318;
	mov.u64 	%rd319, %rd318;
	@%p157 bra 	$L__BB8_109;
	setp.lt.s64 	%p158, %rd318, %rd93;
	selp.f64 	%fd319, %fd318, %fd132, %p158;
	min.s64 	%rd319, %rd318, %rd93;
$L__BB8_109:
	setp.lt.s32 	%p159, %r3, 161;
	mov.f64 	%fd320, %fd319;
	mov.u64 	%rd320, %rd319;
	@%p159 bra 	$L__BB8_113;
	ld.shared.f64 	%fd137, [_ZN6thrust24THRUST_300001_SM_1000_NS8cuda_cub4core6detail5shmemE+88];
	ld.shared.u64 	%rd96, [_ZN6thrust24THRUST_300001_SM_1000_NS8cuda_cub4core6detail5shmemE+96];
	abs.f64 	%fd138, %fd319;
	abs.f64 	%fd139, %fd137;
	setp.lt.f64 	%p160, %fd138, %fd139;
	mov.f64 	%fd320, %fd137;
	mov.u64 	%rd320, %rd96;
	@%p160 bra 	$L__BB8_113;
	setp.lt.f64 	%p161, %fd139, %fd138;
	mov.f64 	%fd320, %fd319;
	mov.u64 	%rd320, %rd319;
	@%p161 bra 	$L__BB8_113;
	setp.lt.s64 	%p162, %rd319, %rd96;
	selp.f64 	%fd320, %fd319, %fd137, %p162;
	min.s64 	%rd320, %rd319, %rd96;
$L__BB8_113:
	setp.lt.s32 	%p163, %r3, 193;
	mov.f64 	%fd321, %fd320;
	mov.u64 	%rd321, %rd320;
	@%p163 bra 	$L__BB8_117;
	ld.shared.f64 	%fd142, [_ZN6thrust24THRUST_300001_SM_1000_NS8cuda_cub4core6detail5shmemE+104];
	ld.shared.u64 	%rd99, [_ZN6thrust24THRUST_300001_SM_1000_NS8cuda_cub4core6detail5shmemE+112];
	abs.f64 	%fd143, %fd320;
	abs.f64 	%fd144, %fd142;
	setp.lt.f64 	%p164, %fd143, %fd144;
	mov.f64 	%fd321, %fd142;
	mov.u64 	%rd321, %rd99;
	@%p164 bra 	$L__BB8_117;
	setp.lt.f64 	%p165, %fd144, %fd143;
	mov.f64 	%fd321, %fd320;
	mov.u64 	%rd321, %rd320;
	@%p165 bra 	$L__BB8_117;
	setp.lt.s64 	%p166, %rd320, %rd99;
	selp.f64 	%fd321, %fd320, %fd142, %p166;
	min.s64 	%rd321, %rd320, %rd99;
$L__BB8_117:
	setp.lt.s32 	%p167, %r3, 225;
	mov.u64 	%rd355, %rd321;
	mov.f64 	%fd351, %fd321;
	@%p167 bra 	$L__BB8_208;
	ld.shared.f64 	%fd147, [_ZN6thrust24THRUST_300001_SM_1000_NS8cuda_cub4core6detail5shmemE+120];
	ld.shared.u64 	%rd102, [_ZN6thrust24THRUST_300001_SM_1000_NS8cuda_cub4core6detail5shmemE+128];
	abs.f64 	%fd148, %fd321;
	abs.f64 	%fd149, %fd147;
	setp.lt.f64 	%p168, %fd148, %fd149;
	mov.u64 	%rd355, %rd102;
	mov.f64 	%fd351, %fd147;
	@%p168 bra 	$L__BB8_208;
	setp.lt.f64 	%p169, %fd149, %fd148;
	mov.u64 	%rd355, %rd321;
	mov.f64 	%fd351, %fd321;
	@%p169 bra 	$L__BB8_208;
	setp.lt.s64 	%p170, %rd321, %rd102;
	selp.f64 	%fd351, %fd321, %fd147, %p170;
	min.s64 	%rd355, %rd321, %rd102;
	bra.uni 	$L__BB8_208;
$L__BB8_121:
	mov.u32 	%r20, %tid.x;
	add.s64 	%rd104, %rd196, %rd4;
	cvt.u64.u32 	%rd105, %r20;
	add.s64 	%rd201, %rd105, %rd4;
	cvta.to.global.u64 	%rd202, %rd195;
	shl.b64 	%rd203, %rd201, 3;
	add.s64 	%rd204, %rd202, %rd203;
	ld.global.f64 	%fd274, [%rd204];
	add.s32 	%r36, %r20, 256;
	cvt.u64.u32 	%rd205, %r36;
	ld.global.f64 	%fd275, [%rd204+2048];
	add.s32 	%r37, %r20, 512;
	cvt.u64.u32 	%rd206, %r37;
	ld.global.f64 	%fd276, [%rd204+4096];
	add.s32 	%r38, %r20, 768;
	cvt.u64.u32 	%rd207, %r38;
	ld.global.f64 	%fd277, [%rd204+6144];
	or.b32  	%r39, %r20, 1024;
	cvt.u64.u32 	%rd106, %r39;
	add.s64 	%rd343, %rd104, %rd106;
	ld.global.f64 	%fd339, [%rd204+8192];
	abs.f64 	%fd278, %fd274;
	abs.f64 	%fd279, %fd275;
	setp.geu.f64 	%p2, %fd278, %fd279;
	selp.f64 	%fd280, %fd274, %fd275, %p2;
	selp.b64 	%rd208, %rd105, %rd205, %p2;
	abs.f64 	%fd281, %fd280;
	abs.f64 	%fd282, %fd276;
	setp.geu.f64 	%p3, %fd281, %fd282;
	selp.f64 	%fd283, %fd280, %fd276, %p3;
	selp.b64 	%rd209, %rd208, %rd206, %p3;
	abs.f64 	%fd284, %fd283;
	abs.f64 	%fd285, %fd277;
	setp.geu.f64 	%p4, %fd284, %fd285;
	selp.f64 	%fd152, %fd283, %fd277, %p4;
	selp.b64 	%rd108, %rd209, %rd207, %p4;
	abs.f64 	%fd153, %fd152;
	abs.f64 	%fd154, %fd339;
	setp.lt.f64 	%p5, %fd153, %fd154;
	@%p5 bra 	$L__BB8_123;
	setp.lt.f64 	%p6, %fd154, %fd153;
	setp.lt.u64 	%p7, %rd108, %rd106;
	or.pred  	%p8, %p6, %p7;
	selp.f64 	%fd339, %fd152, %fd339, %p8;
	add.s64 	%rd212, %rd104, %rd108;
	selp.b64 	%rd343, %rd212, %rd343, %p8;
$L__BB8_123:
	setp.le.u64 	%p9, %rd198, %rd5;
	@%p9 bra 	$L__BB8_164;
	setp.ne.s32 	%p10, %r20, 0;
	@%p10 bra 	$L__BB8_126;
	atom.global.add.u64 	%rd213, [%rd1+8], 1280;
	add.s64 	%rd214, %rd213, %rd5;
	st.shared.u64 	[_ZN6thrust24THRUST_300001_SM_1000_NS8cuda_cub4core6detail5shmemE+152], %rd214;
$L__BB8_126:
	bar.sync 	0;
	ld.shared.u64 	%rd331, [_ZN6thrust24THRUST_300001_SM_1000_NS8cuda_cub4core6detail5shmemE+152];
	add.s64 	%rd215, %rd331, 1280;
	setp.gt.s64 	%p11, %rd215, %rd198;
	@%p11 bra 	$L__BB8_141;
	mov.f64 	%fd323, %fd339;
	mov.u64 	%rd324, %rd343;
$L__BB8_128:
	add.s64 	%rd216, %rd331, %rd105;
	cvta.to.global.u64 	%rd217, %rd195;
	shl.b64 	%rd218, %rd216, 3;
	add.s64 	%rd219, %rd217, %rd218;
	add.s64 	%rd325, %rd216, %rd196;
	ld.global.f64 	%fd324, [%rd219];
	add.s64 	%rd326, %rd325, 256;
	ld.global.f64 	%fd325, [%rd219+2048];
	add.s64 	%rd327, %rd325, 512;
	ld.global.f64 	%fd326, [%rd219+4096];
	add.s64 	%rd328, %rd325, 768;
	ld.global.f64 	%fd327, [%rd219+6144];
	add.s64 	%rd343, %rd325, 1024;
	ld.global.f64 	%fd339, [%rd219+8192];
	abs.f64 	%fd163, %fd323;
	abs.f64 	%fd164, %fd324;
	setp.lt.f64 	%p12, %fd163, %fd164;
	@%p12 bra 	$L__BB8_130;
	setp.lt.f64 	%p13, %fd164, %fd163;
	setp.lt.s64 	%p14, %rd324, %rd325;
	or.pred  	%p15, %p13, %p14;
	selp.f64 	%fd324, %fd323, %fd324, %p15;
	selp.b64 	%rd325, %rd324, %rd325, %p15;
$L__BB8_130:
	abs.f64 	%fd167, %fd324;
	abs.f64 	%fd168, %fd325;
	setp.lt.f64 	%p16, %fd167, %fd168;
	@%p16 bra 	$L__BB8_132;
	setp.lt.f64 	%p17, %fd168, %fd167;
	setp.lt.s64 	%p18, %rd325, %rd326;
	or.pred  	%p19, %p17, %p18;
	selp.f64 	%fd325, %fd324, %fd325, %p19;
	selp.b64 	%rd326, %rd325, %rd326, %p19;
$L__BB8_132:
	abs.f64 	%fd171, %fd325;
	abs.f64 	%fd172, %fd326;
	setp.lt.f64 	%p20, %fd171, %fd172;
	@%p20 bra 	$L__BB8_134;
	setp.lt.f64 	%p21, %fd172, %fd171;
	setp.lt.s64 	%p22, %rd326, %rd327;
	or.pred  	%p23, %p21, %p22;
	selp.f64 	%fd326, %fd325, %fd326, %p23;
	selp.b64 	%rd327, %rd326, %rd327, %p23;
$L__BB8_134:
	abs.f64 	%fd175, %fd326;
	abs.f64 	%fd176, %fd327;
	setp.lt.f64 	%p24, %fd175, %fd176;
	@%p24 bra 	$L__BB8_136;
	setp.lt.f64 	%p25, %fd176, %fd175;
	setp.lt.s64 	%p26, %rd327, %rd328;
	or.pred  	%p27, %p25, %p26;
	selp.f64 	%fd327, %fd326, %fd327, %p27;
	selp.b64 	%rd328, %rd327, %rd328, %p27;
$L__BB8_136:
	abs.f64 	%fd179, %fd327;
	abs.f64 	%fd180, %fd339;
	setp.lt.f64 	%p28, %fd179, %fd180;
	@%p28 bra 	$L__BB8_138;
	setp.lt.f64 	%p29, %fd180, %fd179;
	setp.lt.s64 	%p30, %rd328, %rd343;
	or.pred  	%p31, %p29, %p30;
	selp.f64 	%fd339, %fd327, %fd339, %p31;
	selp.b64 	%rd343, %rd328, %rd343, %p31;
$L__BB8_138:
	setp.ne.s32 	%p32, %r20, 0;
	bar.sync 	0;
	@%p32 bra 	$L__BB8_140;
	atom.global.add.u64 	%rd220, [%rd1+8], 1280;
	add.s64 	%rd221, %rd220, %rd5;
	st.shared.u64 	[_ZN6thrust24THRUST_300001_SM_1000_NS8cuda_cub4core6detail5shmemE+152], %rd221;
$L__BB8_140:
	bar.sync 	0;
	ld.shared.u64 	%rd331, [_ZN6thrust24THRUST_300001_SM_1000_NS8cuda_cub4core6detail5shmemE+152];
	add.s64 	%rd222, %rd331, 1280;
	setp.le.s64 	%p33, %rd222, %rd198;
	mov.f64 	%fd323, %fd339;
	mov.u64 	%rd324, %rd343;
	@%p33 bra 	$L__BB8_128;
$L__BB8_141:
	setp.le.s64 	%p34, %rd198, %rd331;
	@%p34 bra 	$L__BB8_164;
	cvt.u32.u64 	%r40, %rd331;
	cvt.u32.u64 	%r41, %rd198;
	sub.s32 	%r21, %r41, %r40;
	setp.ge.s32 	%p35, %r20, %r21;
	@%p35 bra 	$L__BB8_164;
	cvta.to.global.u64 	%rd132, %rd195;
	not.b32 	%r43, %r20;
	add.s32 	%r44, %r43, %r41;
	sub.s32 	%r22, %r44, %r40;
	and.b32  	%r46, %r22, 768;
	setp.eq.s32 	%p36, %r46, 768;
	mov.u32 	%r397, %r20;
	@%p36 bra 	$L__BB8_149;
	add.s64 	%rd224, %rd331, %rd105;
	add.s64 	%rd333, %rd224, %rd196;
	shl.b64 	%rd225, %rd224, 3;
	add.s64 	%rd332, %rd132, %rd225;
	shr.u32 	%r47, %r22, 8;
	add.s32 	%r48, %r47, 1;
	and.b32  	%r49, %r48, 3;
	neg.s32 	%r395, %r49;
	mov.u32 	%r397, %r20;
$L__BB8_145:
	.pragma "nounroll";
	mov.u64 	%rd137, %rd343;
	mov.f64 	%fd184, %fd339;
	ld.global.f64 	%fd185, [%rd332];
	abs.f64 	%fd186, %fd184;
	abs.f64 	%fd187, %fd185;
	setp.lt.f64 	%p37, %fd186, %fd187;
	mov.f64 	%fd339, %fd185;
	mov.u64 	%rd343, %rd333;
	@%p37 bra 	$L__BB8_148;
	setp.lt.f64 	%p38, %fd187, %fd186;
	mov.f64 	%fd339, %fd184;
	mov.u64 	%rd343, %rd137;
	@%p38 bra 	$L__BB8_148;
	setp.lt.s64 	%p39, %rd137, %rd333;
	selp.f64 	%fd339, %fd184, %fd185, %p39;
	min.s64 	%rd343, %rd137, %rd333;
$L__BB8_148:
	add.s32 	%r397, %r397, 256;
	add.s64 	%rd333, %rd333, 256;
	add.s64 	%rd332, %rd332, 2048;
	add.s32 	%r395, %r395, 1;
	setp.ne.s32 	%p40, %r395, 0;
	@%p40 bra 	$L__BB8_145;
$L__BB8_149:
	setp.lt.u32 	%p41, %r22, 768;
	@%p41 bra 	$L__BB8_164;
	add.s32 	%r398, %r397, 512;
$L__BB8_151:
	mov.u32 	%r30, %r398;
	add.s32 	%r50, %r30, -512;
	cvt.u64.u32 	%rd226, %r50;
	add.s64 	%rd227, %rd331, %rd226;
	shl.b64 	%rd228, %rd227, 3;
	add.s64 	%rd145, %rd132, %rd228;
	add.s64 	%rd146, %rd227, %rd196;
	ld.global.f64 	%fd193, [%rd145];
	abs.f64 	%fd194, %fd339;
	abs.f64 	%fd195, %fd193;
	setp.lt.f64 	%p42, %fd194, %fd195;
	mov.f64 	%fd335, %fd193;
	mov.u64 	%rd339, %rd146;
	@%p42 bra 	$L__BB8_154;
	setp.lt.f64 	%p43, %fd195, %fd194;
	mov.f64 	%fd335, %fd339;
	mov.u64 	%rd339, %rd343;
	@%p43 bra 	$L__BB8_154;
	setp.lt.s64 	%p44, %rd343, %rd146;
	selp.f64 	%fd335, %fd339, %fd193, %p44;
	min.s64 	%rd339, %rd343, %rd146;
$L__BB8_154:
	add.s32 	%r51, %r30, -256;
	cvt.u64.u32 	%rd229, %r51;
	add.s64 	%rd230, %rd331, %rd229;
	add.s64 	%rd149, %rd230, %rd196;
	ld.global.f64 	%fd198, [%rd145+2048];
	abs.f64 	%fd199, %fd335;
	abs.f64 	%fd200, %fd198;
	setp.lt.f64 	%p45, %fd199, %fd200;
	mov.f64 	%fd336, %fd198;
	mov.u64 	%rd340, %rd149;
	@%p45 bra 	$L__BB8_157;
	setp.lt.f64 	%p46, %fd200, %fd199;
	mov.f64 	%fd336, %fd335;
	mov.u64 	%rd340, %rd339;
	@%p46 bra 	$L__BB8_157;
	setp.lt.s64 	%p47, %rd339, %rd149;
	selp.f64 	%fd336, %fd335, %fd198, %p47;
	min.s64 	%rd340, %rd339, %rd149;
$L__BB8_157:
	cvt.u64.u32 	%rd231, %r30;
	add.s64 	%rd232, %rd331, %rd231;
	add.s64 	%rd152, %rd232, %rd196;
	ld.global.f64 	%fd203, [%rd145+4096];
	abs.f64 	%fd204, %fd336;
	abs.f64 	%fd205, %fd203;
	setp.lt.f64 	%p48, %fd204, %fd205;
	mov.f64 	%fd337, %fd203;
	mov.u64 	%rd341, %rd152;
	@%p48 bra 	$L__BB8_160;
	setp.lt.f64 	%p49, %fd205, %fd204;
	mov.f64 	%fd337, %fd336;
	mov.u64 	%rd341, %rd340;
	@%p49 bra 	$L__BB8_160;
	setp.lt.s64 	%p50, %rd340, %rd152;
	selp.f64 	%fd337, %fd336, %fd203, %p50;
	min.s64 	%rd341, %rd340, %rd152;
$L__BB8_160:
	add.s32 	%r52, %r30, 256;
	cvt.u64.u32 	%rd233, %r52;
	add.s64 	%rd234, %rd331, %rd233;
	add.s64 	%rd155, %rd234, %rd196;
	ld.global.f64 	%fd208, [%rd145+6144];
	abs.f64 	%fd209, %fd337;
	abs.f64 	%fd210, %fd208;
	setp.lt.f64 	%p51, %fd209, %fd210;
	mov.f64 	%fd339, %fd208;
	mov.u64 	%rd343, %rd155;
	@%p51 bra 	$L__BB8_163;
	setp.lt.f64 	%p52, %fd210, %fd209;
	mov.f64 	%fd339, %fd337;
	mov.u64 	%rd343, %rd341;
	@%p52 bra 	$L__BB8_163;
	setp.lt.s64 	%p53, %rd341, %rd155;
	selp.f64 	%fd339, %fd337, %fd208, %p53;
	min.s64 	%rd343, %rd341, %rd155;
$L__BB8_163:
	add.s32 	%r398, %r30, 1024;
	add.s32 	%r53, %r30, 512;
	setp.lt.s32 	%p54, %r53, %r21;
	@%p54 bra 	$L__BB8_151;
$L__BB8_164:
	// begin inline asm
	mov.u32 %r54, %laneid;
	// end inline asm
	mov.b64 	%rd235, %fd339;
	mov.b64 	{%r56, %r61}, %rd235;
	mov.b32 	%r72, 1;
	mov.b32 	%r73, 31;
	mov.b32 	%r74, -1;
	// begin inline asm
	shfl.sync.down.b32 %r55, %r56, %r72, %r73, %r74;
	// end inline asm
	// begin inline asm
	shfl.sync.down.b32 %r60, %r61, %r72, %r73, %r74;
	// end inline asm
	mov.b64 	%rd236, {%r55, %r60};
	mov.b64 	%fd214, %rd236;
	mov.b64 	{%r66, %r71}, %rd343;
	// begin inline asm
	shfl.sync.down.b32 %r65, %r66, %r72, %r73, %r74;
	// end inline asm
	// begin inline asm
	shfl.sync.down.b32 %r70, %r71, %r72, %r73, %r74;
	// end inline asm
	mov.b64 	%rd159, {%r65, %r70};
	setp.gt.s32 	%p55, %r54, 30;
	mov.f64 	%fd340, %fd339;
	mov.u64 	%rd344, %rd343;
	@%p55 bra 	$L__BB8_168;
	abs.f64 	%fd215, %fd339;
	abs.f64 	%fd216, %fd214;
	setp.lt.f64 	%p56, %fd215, %fd216;
	mov.f64 	%fd340, %fd214;
	mov.u64 	%rd344, %rd159;
	@%p56 bra 	$L__BB8_168;
	setp.lt.f64 	%p57, %fd216, %fd215;
	mov.f64 	%fd340, %fd339;
	mov.u64 	%rd344, %rd343;
	@%p57 bra 	$L__BB8_168;
	setp.lt.s64 	%p58, %rd343, %rd159;
	selp.f64 	%fd340, %fd339, %fd214, %p58;
	min.s64 	%rd344, %rd343, %rd159;
$L__BB8_168:
	mov.b64 	%rd237, %fd340;
	mov.b64 	{%r76, %r81}, %rd237;
	mov.b32 	%r92, 2;
	mov.b32 	%r93, 31;
	mov.b32 	%r94, -1;
	// begin inline asm
	shfl.sync.down.b32 %r75, %r76, %r92, %r93, %r94;
	// end inline asm
	// begin inline asm
	shfl.sync.down.b32 %r80, %r81, %r92, %r93, %r94;
	// end inline asm
	mov.b64 	%rd238, {%r75, %r80};
	mov.b64 	%fd219, %rd238;
	mov.b64 	{%r86, %r91}, %rd344;
	// begin inline asm
	shfl.sync.down.b32 %r85, %r86, %r92, %r93, %r94;
	// end inline asm
	// begin inline asm
	shfl.sync.down.b32 %r90, %r91, %r92, %r93, %r94;
	// end inline asm
	mov.b64 	%rd162, {%r85, %r90};
	setp.gt.s32 	%p59, %r54, 29;
	mov.f64 	%fd341, %fd340;
	mov.u64 	%rd345, %rd344;
	@%p59 bra 	$L__BB8_172;
	abs.f64 	%fd220, %fd340;
	abs.f64 	%fd221, %fd219;
	setp.lt.f64 	%p60, %fd220, %fd221;
	mov.f64 	%fd341, %fd219;
	mov.u64 	%rd345, %rd162;
	@%p60 bra 	$L__BB8_172;
	setp.lt.f64 	%p61, %fd221, %fd220;
	mov.f64 	%fd341, %fd340;
	mov.u64 	%rd345, %rd344;
	@%p61 bra 	$L__BB8_172;
	setp.lt.s64 	%p62, %rd344, %rd162;
	selp.f64 	%fd341, %fd340, %fd219, %p62;
	min.s64 	%rd345, %rd344, %rd162;
$L__BB8_172:
	mov.b64 	%rd239, %fd341;
	mov.b64 	{%r96, %r101}, %rd239;
	mov.b32 	%r112, 4;
	mov.b32 	%r113, 31;
	mov.b32 	%r114, -1;
	// begin inline asm
	shfl.sync.down.b32 %r95, %r96, %r112, %r113, %r114;
	// end inline asm
	// begin inline asm
	shfl.sync.down.b32 %r100, %r101, %r112, %r113, %r114;
	// end inline asm
	mov.b64 	%rd240, {%r95, %r100};
	mov.b64 	%fd224, %rd240;
	mov.b64 	{%r106, %r111}, %rd345;
	// begin inline asm
	shfl.sync.down.b32 %r105, %r106, %r112, %r113, %r114;
	// end inline asm
	// begin inline asm
	shfl.sync.down.b32 %r110, %r111, %r112, %r113, %r114;
	// end inline asm
	mov.b64 	%rd165, {%r105, %r110};
	setp.gt.s32 	%p63, %r54, 27;
	mov.f64 	%fd342, %fd341;
	mov.u64 	%rd346, %rd345;
	@%p63 bra 	$L__BB8_176;
	abs.f64 	%fd225, %fd341;
	abs.f64 	%fd226, %fd224;
	setp.lt.f64 	%p64, %fd225, %fd226;
	mov.f64 	%fd342, %fd224;
	mov.u64 	%rd346, %rd165;
	@%p64 bra 	$L__BB8_176;
	setp.lt.f64 	%p65, %fd226, %fd225;
	mov.f64 	%fd342, %fd341;
	mov.u64 	%rd346, %rd345;
	@%p65 bra 	$L__BB8_176;
	setp.lt.s64 	%p66, %rd345, %rd165;
	selp.f64 	%fd342, %fd341, %fd224, %p66;
	min.s64 	%rd346, %rd345, %rd165;
$L__BB8_176:
	mov.b64 	%rd241, %fd342;
	mov.b64 	{%r116, %r121}, %rd241;
	mov.b32 	%r132, 8;
	mov.b32 	%r133, 31;
	mov.b32 	%r134, -1;
	// begin inline asm
	shfl.sync.down.b32 %r115, %r116, %r132, %r133, %r134;
	// end inline asm
	// begin inline asm
	shfl.sync.down.b32 %r120, %r121, %r132, %r133, %r134;
	// end inline asm
	mov.b64 	%rd242, {%r115, %r120};
	mov.b64 	%fd229, %rd242;
	mov.b64 	{%r126, %r131}, %rd346;
	// begin inline asm
	shfl.sync.down.b32 %r125, %r126, %r132, %r133, %r134;
	// end inline asm
	// begin inline asm
	shfl.sync.down.b32 %r130, %r131, %r132, %r133, %r134;
	// end inline asm
	mov.b64 	%rd168, {%r125, %r130};
	setp.gt.s32 	%p67, %r54, 23;
	mov.f64 	%fd343, %fd342;
	mov.u64 	%rd347, %rd346;
	@%p67 bra 	$L__BB8_180;
	abs.f64 	%fd230, %fd342;
	abs.f64 	%fd231, %fd229;
	setp.lt.f64 	%p68, %fd230, %fd231;
	mov.f64 	%fd343, %fd229;
	mov.u64 	%rd347, %rd168;
	@%p68 bra 	$L__BB8_180;
	setp.lt.f64 	%p69, %fd231, %fd230;
	mov.f64 	%fd343, %fd342;
	mov.u64 	%rd347, %rd346;
	@%p69 bra 	$L__BB8_180;
	setp.lt.s64 	%p70, %rd346, %rd168;
	selp.f64 	%fd343, %fd342, %fd229, %p70;
	min.s64 	%rd347, %rd346, %rd168;
$L__BB8_180:
	mov.b64 	%rd243, %fd343;
	mov.b64 	{%r136, %r141}, %rd243;
	mov.b32 	%r152, 16;
	mov.b32 	%r153, 31;
	mov.b32 	%r154, -1;
	// begin inline asm
	shfl.sync.down.b32 %r135, %r136, %r152, %r153, %r154;
	// end inline asm
	// begin inline asm
	shfl.sync.down.b32 %r140, %r141, %r152, %r153, %r154;
	// end inline asm
	mov.b64 	%rd244, {%r135, %r140};
	mov.b64 	%fd234, %rd244;
	mov.b64 	{%r146, %r151}, %rd347;
	// begin inline asm
	shfl.sync.down.b32 %r145, %r146, %r152, %r153, %r154;
	// end inline asm
	// begin inline asm
	shfl.sync.down.b32 %r150, %r151, %r152, %r153, %r154;
	// end inline asm
	mov.b64 	%rd171, {%r145, %r150};
	setp.gt.s32 	%p71, %r54, 15;
	mov.f64 	%fd351, %fd343;
	mov.u64 	%rd355, %rd347;
	@%p71 bra 	$L__BB8_184;
	abs.f64 	%fd235, %fd343;
	abs.f64 	%fd236, %fd234;
	setp.lt.f64 	%p72, %fd235, %fd236;
	mov.f64 	%fd351, %fd234;
	mov.u64 	%rd355, %rd171;
	@%p72 bra 	$L__BB8_184;
	setp.lt.f64 	%p73, %fd236, %fd235;
	mov.f64 	%fd351, %fd343;
	mov.u64 	%rd355, %rd347;
	@%p73 bra 	$L__BB8_184;
	setp.lt.s64 	%p74, %rd347, %rd171;
	selp.f64 	%fd351, %fd343, %fd234, %p74;
	min.s64 	%rd355, %rd347, %rd171;
$L__BB8_184:
	setp.ne.s32 	%p75, %r54, 0;
	@%p75 bra 	$L__BB8_186;
	shr.u32 	%r155, %r20, 1;
	and.b32  	%r156, %r155, 496;
	mov.u32 	%r157, _ZN6thrust24THRUST_300001_SM_1000_NS8cuda_cub4core6detail5shmemE;
	add.s32 	%r158, %r157, %r156;
	st.shared.f64 	[%r158+8], %fd351;
	st.shared.u64 	[%r158+16], %rd355;
$L__BB8_186:
	bar.sync 	0;
	setp.ne.s32 	%p76, %r20, 0;
	@%p76 bra 	$L__BB8_208;
	ld.shared.f64 	%fd239, [_ZN6thrust24THRUST_300001_SM_1000_NS8cuda_cub4core6detail5shmemE+24];
	ld.shared.u64 	%rd174, [_ZN6thrust24THRUST_300001_SM_1000_NS8cuda_cub4core6detail5shmemE+32];
	abs.f64 	%fd240, %fd351;
	abs.f64 	%fd241, %fd239;
	setp.lt.f64 	%p77, %fd240, %fd241;
	mov.f64 	%fd345, %fd239;
	mov.u64 	%rd349, %rd174;
	@%p77 bra 	$L__BB8_190;
	setp.lt.f64 	%p78, %fd241, %fd240;
	mov.f64 	%fd345, %fd351;
	mov.u64 	%rd349, %rd355;
	@%p78 bra 	$L__BB8_190;
	setp.lt.s64 	%p79, %rd355, %rd174;
	selp.f64 	%fd345, %fd351, %fd239, %p79;
	min.s64 	%rd349, %rd355, %rd174;
$L__BB8_190:
	ld.shared.f64 	%fd244, [_ZN6thrust24THRUST_300001_SM_1000_NS8cuda_cub4core6detail5shmemE+40];
	ld.shared.u64 	%rd177, [_ZN6thrust24THRUST_300001_SM_1000_NS8cuda_cub4core6detail5shmemE+48];
	abs.f64 	%fd245, %fd345;
	abs.f64 	%fd246, %fd244;
	setp.lt.f64 	%p80, %fd245, %fd246;
	mov.f64 	%fd346, %fd244;
	mov.u64 	%rd350, %rd177;
	@%p80 bra 	$L__BB8_193;
	setp.lt.f64 	%p81, %fd246, %fd245;
	mov.f64 	%fd346, %fd345;
	mov.u64 	%rd350, %rd349;
	@%p81 bra 	$L__BB8_193;
	setp.lt.s64 	%p82, %rd349, %rd177;
	selp.f64 	%fd346, %fd345, %fd244, %p82;
	min.s64 	%rd350, %rd349, %rd177;
$L__BB8_193:
	ld.shared.f64 	%fd249, [_ZN6thrust24THRUST_300001_SM_1000_NS8cuda_cub4core6detail5shmemE+56];
	ld.shared.u64 	%rd180, [_ZN6thrust24THRUST_300001_SM_1000_NS8cuda_cub4core6detail5shmemE+64];
	abs.f64 	%fd250, %fd346;
	abs.f64 	%fd251, %fd249;
	setp.lt.f64 	%p83, %fd250, %fd251;
	mov.f64 	%fd347, %fd249;
	mov.u64 	%rd351, %rd180;
	@%p83 bra 	$L__BB8_196;
	setp.lt.f64 	%p84, %fd251, %fd250;
	mov.f64 	%fd347, %fd346;
	mov.u64 	%rd351, %rd350;
	@%p84 bra 	$L__BB8_196;
	setp.lt.s64 	%p85, %rd350, %rd180;
	selp.f64 	%fd347, %fd346, %fd249, %p85;
	min.s64 	%rd351, %rd350, %rd180;
$L__BB8_196:
	ld.shared.f64 	%fd254, [_ZN6thrust24THRUST_300001_SM_1000_NS8cuda_cub4core6detail5shmemE+72];
	ld.shared.u64 	%rd183, [_ZN6thrust24THRUST_300001_SM_1000_NS8cuda_cub4core6detail5shmemE+80];
	abs.f64 	%fd255, %fd347;
	abs.f64 	%fd256, %fd254;
	setp.lt.f64 	%p86, %fd255, %fd256;
	mov.f64 	%fd348, %fd254;
	mov.u64 	%rd352, %rd183;
	@%p86 bra 	$L__BB8_199;
	setp.lt.f64 	%p87, %fd256, %fd255;
	mov.f64 	%fd348, %fd347;
	mov.u64 	%rd352, %rd351;
	@%p87 bra 	$L__BB8_199;
	setp.lt.s64 	%p88, %rd351, %rd183;
	selp.f64 	%fd348, %fd347, %fd254, %p88;
	min.s64 	%rd352, %rd351, %rd183;
$L__BB8_199:
	ld.shared.f64 	%fd259, [_ZN6thrust24THRUST_300001_SM_1000_NS8cuda_cub4core6detail5shmemE+88];
	ld.shared.u64 	%rd186, [_ZN6thrust24THRUST_300001_SM_1000_NS8cuda_cub4core6detail5shmemE+96];
	abs.f64 	%fd260, %fd348;
	abs.f64 	%fd261, %fd259;
	setp.lt.f64 	%p89, %fd260, %fd261;
	mov.f64 	%fd349, %fd259;
	mov.u64 	%rd353, %rd186;
	@%p89 bra 	$L__BB8_202;
	setp.lt.f64 	%p90, %fd261, %fd260;
	mov.f64 	%fd349, %fd348;
	mov.u64 	%rd353, %rd352;
	@%p90 bra 	$L__BB8_202;
	setp.lt.s64 	%p91, %rd352, %rd186;
	selp.f64 	%fd349, %fd348, %fd259, %p91;
	min.s64 	%rd353, %rd352, %rd186;
$L__BB8_202:
	ld.shared.f64 	%fd264, [_ZN6thrust24THRUST_300001_SM_1000_NS8cuda_cub4core6detail5shmemE+104];
	ld.shared.u64 	%rd189, [_ZN6thrust24THRUST_300001_SM_1000_NS8cuda_cub4core6detail5shmemE+112];
	abs.f64 	%fd265, %fd349;
	abs.f64 	%fd266, %fd264;
	setp.lt.f64 	%p92, %fd265, %fd266;
	mov.f64 	%fd350, %fd264;
	mov.u64 	%rd354, %rd189;
	@%p92 bra 	$L__BB8_205;
	setp.lt.f64 	%p93, %fd266, %fd265;
	mov.f64 	%fd350, %fd349;
	mov.u64 	%rd354, %rd353;
	@%p93 bra 	$L__BB8_205;
	setp.lt.s64 	%p94, %rd353, %rd189;
	selp.f64 	%fd350, %fd349, %fd264, %p94;
	min.s64 	%rd354, %rd353, %rd189;
$L__BB8_205:
	ld.shared.f64 	%fd269, [_ZN6thrust24THRUST_300001_SM_1000_NS8cuda_cub4core6detail5shmemE+120];
	ld.shared.u64 	%rd192, [_ZN6thrust24THRUST_300001_SM_1000_NS8cuda_cub4core6detail5shmemE+128];
	abs.f64 	%fd270, %fd350;
	abs.f64 	%fd271, %fd269;
	setp.lt.f64 	%p95, %fd270, %fd271;
	mov.u64 	%rd355, %rd192;
	mov.f64 	%fd351, %fd269;
	@%p95 bra 	$L__BB8_208;
	setp.lt.f64 	%p96, %fd271, %fd270;
	mov.u64 	%rd355, %rd354;
	mov.f64 	%fd351, %fd350;
	@%p96 bra 	$L__BB8_208;
	setp.lt.s64 	%p97, %rd354, %rd192;
	selp.f64 	%fd351, %fd350, %fd269, %p97;
	min.s64 	%rd355, %rd354, %rd192;
$L__BB8_208:
	mov.u32 	%r389, %tid.x;
	setp.ne.s32 	%p214, %r389, 0;
	@%p214 bra 	$L__BB8_210;
	ld.param.u64 	%rd286, [_ZN6thrust24THRUST_300001_SM_1000_NS8cuda_cub4core6detail13_kernel_agentINS1_8__reduce11ReduceAgentINS0_12zip_iteratorIN4cuda3std3__45tupleIJNS0_10device_ptrIdEENS0_17counting_iteratorIlNS0_11use_defaultESF_SF_EEEEEEEPNSB_IJdlEEESJ_lNS1_9__extrema9arg_max_fIdl13AbsComparatorEEEEJSI_SK_lN3cub18CUB_300001_SM_100013GridEvenShareIlEENSR_9GridQueueIyEESO_EEEvDpT0__param_1];
	cvta.to.global.u64 	%rd283, %rd286;
	mul.wide.u32 	%rd284, %r1, 16;
	add.s64 	%rd285, %rd283, %rd284;
	st.global.f64 	[%rd285], %fd351;
	st.global.u64 	[%rd285+8], %rd355;
$L__BB8_210:
	ret;

}
	// .globl	_ZN6thrust24THRUST_300001_SM_1000_NS8cuda_cub4core6detail13_kernel_agentINS1_8__reduce10DrainAgentIlEEJN3cub18CUB_300001_SM_10009GridQueueIyEElEEEvDpT0_
.visible .entry _ZN6thrust24THRUST_300001_SM_1000_NS8cuda_cub4core6detail13_kernel_agentINS1_8__reduce10DrainAgentIlEEJN3cub18CUB_300001_SM_10009GridQueueIyEElEEEvDpT0_(
	.param .align 8 .b8 _ZN6thrust24THRUST_300001_SM_1000_NS8cuda_cub4core6detail13_kernel_agentINS1_8__reduce10DrainAgentIlEEJN3cub18CUB_300001_SM_10009GridQueueIyEElEEEvDpT0__param_0[8],
	.param .u64 _ZN6thrust24THRUST_300001_SM_1000_NS8cuda_cub4core6detail13_kernel_agentINS1_8__reduce10DrainAgentIlEEJN3cub18CUB_300001_SM_10009GridQueueIyEElEEEvDpT0__param_1
)
.maxntid 1
{
	.reg .b64 	%rd<5>;

	ld.param.u64 	%rd1, [_ZN6thrust24THRUST_300001_SM_1000_NS8cuda_cub4core6detail13_kernel_agentINS1_8__reduce10DrainAgentIlEEJN3cub18CUB_300001_SM_10009GridQueueIyEElEEEvDpT0__param_0];
	ld.param.u64 	%rd2, [_ZN6thrust24THRUST_300001_SM_1000_NS8cuda_cub4core6detail13_kernel_agentINS1_8__reduce10DrainAgentIlEEJN3cub18CUB_300001_SM_10009GridQueueIyEElEEEvDpT0__param_1];
	cvta.to.global.u64 	%rd3, %rd1;
	st.global.u64 	[%rd3], %rd2;
	mov.b64 	%rd4, 0;
	st.global.u64 	[%rd3+8], %rd4;
	ret;

}
	// .globl	_ZN6thrust24THRUST_300001_SM_1000_NS8cuda_cub4core6detail13_kernel_agentINS1_8__reduce11ReduceAgentIPN4cuda3std3__45tupleIJdlEEESC_SB_lNS1_9__extrema9arg_max_fIdl13AbsComparatorEEEEJSC_SC_iSG_EEEvDpT0_
.visible .entry _ZN6thrust24THRUST_300001_SM_1000_NS8cuda_cub4core6detail13_kernel_agentINS1_8__reduce11ReduceAgentIPN4cuda3std3__45tupleIJdlEEESC_SB_lNS1_9__extrema9arg_max_fIdl13AbsComparatorEEEEJSC_SC_iSG_EEEvDpT0_(
	.param .u64 .ptr .align 1 _ZN6thrust24THRUST_300001_SM_1000_NS8cuda_cub4core6detail13_kernel_agentINS1_8__reduce11ReduceAgentIPN4cuda3std3__45tupleIJdlEEESC_SB_lNS1_9__extrema9arg_max_fIdl13AbsComparatorEEEEJSC_SC_iSG_EEEvDpT0__param_0,
	.param .u64 .ptr .align 1 _ZN6thrust24THRUST_300001_SM_1000_NS8cuda_cub4core6detail13_kernel_agentINS1_8__reduce11ReduceAgentIPN4cuda3std3__45tupleIJdlEEESC_SB_lNS1_9__extrema9arg_max_fIdl13AbsComparatorEEEEJSC_SC_iSG_EEEvDpT0__param_1,
	.param .u32 _ZN6thrust24THRUST_300001_SM_1000_NS8cuda_cub4core6detail13_kernel_agentINS1_8__reduce11ReduceAgentIPN4cuda3std3__45tupleIJdlEEESC_SB_lNS1_9__extrema9arg_max_fIdl13AbsComparatorEEEEJSC_SC_iSG_EEEvDpT0__param_2,
	.param .align 1 .b8 _ZN6thrust24THRUST_300001_SM_1000_NS8cuda_cub4core6detail13_kernel_agentINS1_8__reduce11ReduceAgentIPN4cuda3std3__45tupleIJdlEEESC_SB_lNS1_9__extrema9arg_max_fIdl13AbsComparatorEEEEJSC_SC_iSG_EEEvDpT0__param_3[1]
)
.maxntid 256
{
	.reg .pred 	%p<264>;
	.reg .b32 	%r<374>;
	.reg .b64 	%rd<509>;
	.reg .b64 	%fd<423>;

	ld.param.u64 	%rd236, [_ZN6thrust24THRUST_300001_SM_1000_NS8cuda_cub4core6detail13_kernel_agentINS1_8__reduce11ReduceAgentIPN4cuda3std3__45tupleIJdlEEESC_SB_lNS1_9__extrema9arg_max_fIdl13AbsComparatorEEEEJSC_SC_iSG_EEEvDpT0__param_0];
	ld.param.u32 	%r29, [_ZN6thrust24THRUST_300001_SM_1000_NS8cuda_cub4core6detail13_kernel_agentINS1_8__reduce11ReduceAgentIPN4cuda3std3__45tupleIJdlEEESC_SB_lNS1_9__extrema9arg_max_fIdl13AbsComparatorEEEEJSC_SC_iSG_EEEvDpT0__param_2];
	cvt.s64.s32 	%rd1, %r29;
	setp.eq.s32 	%p1, %r29, 0;
	@%p1 bra 	$L__BB10_234;
	setp.gt.s32 	%p2, %r29, 1279;
	@%p2 bra 	$L__BB10_121;
	mov.u32 	%r1, %tid.x;
	setp.ge.s32 	%p147, %r1, %r29;
	mov.f64 	%fd354, 0d0000000000000000;
	mov.b64 	%rd432, 0;
	mov.u32 	%r368, %r1;
	@%p147 bra 	$L__BB10_4;
	mul.wide.u32 	%rd376, %r1, 16;
	add.s64 	%rd373, %rd236, %rd376;
	// begin inline asm
	ld.global.nc.u64 %rd372, [%rd373];
	// end inline asm
	add.s64 	%rd375, %rd373, 8;
	// begin inline asm
	ld.global.nc.u64 %rd432, [%rd375];
	// end inline asm
	mov.b64 	%fd354, %rd372;
	add.s32 	%r368, %r1, 256;
$L__BB10_4:
	setp.ge.s32 	%p148, %r368, %r29;
	@%p148 bra 	$L__BB10_25;
	not.b32 	%r141, %r368;
	add.s32 	%r4, %r29, %r141;
	and.b32  	%r142, %r4, 768;
	setp.eq.s32 	%p149, %r142, 768;
	@%p149 bra 	$L__BB10_11;
	mul.wide.u32 	%rd378, %r368, 16;
	add.s64 	%rd423, %rd236, %rd378;
	shr.u32 	%r143, %r4, 8;
	add.s32 	%r144, %r143, 1;
	and.b32  	%r145, %r144, 3;
	neg.s32 	%r366, %r145;
$L__BB10_7:
	.pragma "nounroll";
	mov.u64 	%rd6, %rd432;
	mov.f64 	%fd3, %fd354;
	// begin inline asm
	ld.global.nc.u64 %rd379, [%rd423];
	// end inline asm
	add.s64 	%rd382, %rd423, 8;
	// begin inline asm
	ld.global.nc.u64 %rd381, [%rd382];
	// end inline asm
	mov.b64 	%fd4, %rd379;
	abs.f64 	%fd5, %fd3;
	abs.f64 	%fd6, %fd4;
	setp.lt.f64 	%p150, %fd5, %fd6;
	mov.u64 	%rd432, %rd381;
	mov.f64 	%fd354, %fd4;
	@%p150 bra 	$L__BB10_10;
	setp.lt.f64 	%p151, %fd6, %fd5;
	mov.u64 	%rd432, %rd6;
	mov.f64 	%fd354, %fd3;
	@%p151 bra 	$L__BB10_10;
	setp.lt.s64 	%p152, %rd6, %rd381;
	min.s64 	%rd432, %rd6, %rd381;
	selp.f64 	%fd354, %fd3, %fd4, %p152;
$L__BB10_10:
	add.s32 	%r368, %r368, 256;
	add.s64 	%rd423, %rd423, 4096;
	add.s32 	%r366, %r366, 1;
	setp.ne.s32 	%p153, %r366, 0;
	@%p153 bra 	$L__BB10_7;
$L__BB10_11:
	setp.lt.u32 	%p154, %r4, 768;
	@%p154 bra 	$L__BB10_25;
$L__BB10_12:
	mul.wide.s32 	%rd387, %r368, 16;
	add.s64 	%rd384, %rd236, %rd387;
	// begin inline asm
	ld.global.nc.u64 %rd383, [%rd384];
	// end inline asm
	add.s64 	%rd386, %rd384, 8;
	// begin inline asm
	ld.global.nc.u64 %rd385, [%rd386];
	// end inline asm
	mov.b64 	%fd12, %rd383;
	abs.f64 	%fd13, %fd354;
	abs.f64 	%fd14, %fd12;
	setp.lt.f64 	%p155, %fd13, %fd14;
	mov.u64 	%rd429, %rd385;
	mov.f64 	%fd351, %fd12;
	@%p155 bra 	$L__BB10_15;
	setp.lt.f64 	%p156, %fd14, %fd13;
	mov.u64 	%rd429, %rd432;
	mov.f64 	%fd351, %fd354;
	@%p156 bra 	$L__BB10_15;
	setp.lt.s64 	%p157, %rd432, %rd385;
	min.s64 	%rd429, %rd432, %rd385;
	selp.f64 	%fd351, %fd354, %fd12, %p157;
$L__BB10_15:
	add.s64 	%rd389, %rd384, 4096;
	// begin inline asm
	ld.global.nc.u64 %rd388, [%rd389];
	// end inline asm
	add.s64 	%rd391, %rd384, 4104;
	// begin inline asm
	ld.global.nc.u64 %rd390, [%rd391];
	// end inline asm
	mov.b64 	%fd17, %rd388;
	abs.f64 	%fd18, %fd351;
	abs.f64 	%fd19, %fd17;
	setp.lt.f64 	%p158, %fd18, %fd19;
	mov.u64 	%rd430, %rd390;
	mov.f64 	%fd352, %fd17;
	@%p158 bra 	$L__BB10_18;
	setp.lt.f64 	%p159, %fd19, %fd18;
	mov.u64 	%rd430, %rd429;
	mov.f64 	%fd352, %fd351;
	@%p159 bra 	$L__BB10_18;
	setp.lt.s64 	%p160, %rd429, %rd390;
	min.s64 	%rd430, %rd429, %rd390;
	selp.f64 	%fd352, %fd351, %fd17, %p160;
$L__BB10_18:
	add.s64 	%rd393, %rd384, 8192;
	// begin inline asm
	ld.global.nc.u64 %rd392, [%rd393];
	// end inline asm
	add.s64 	%rd395, %rd384, 8200;
	// begin inline asm
	ld.global.nc.u64 %rd394, [%rd395];
	// end inline asm
	mov.b64 	%fd22, %rd392;
	abs.f64 	%fd23, %fd352;
	abs.f64 	%fd24, %fd22;
	setp.lt.f64 	%p161, %fd23, %fd24;
	mov.u64 	%rd431, %rd394;
	mov.f64 	%fd353, %fd22;
	@%p161 bra 	$L__BB10_21;
	setp.lt.f64 	%p162, %fd24, %fd23;
	mov.u64 	%rd431, %rd430;
	mov.f64 	%fd353, %fd352;
	@%p162 bra 	$L__BB10_21;
	setp.lt.s64 	%p163, %rd430, %rd394;
	min.s64 	%rd431, %rd430, %rd394;
	selp.f64 	%fd353, %fd352, %fd22, %p163;
$L__BB10_21:
	add.s64 	%rd397, %rd384, 12288;
	// begin inline asm
	ld.global.nc.u64 %rd396, [%rd397];
	// end inline asm
	add.s64 	%rd399, %rd384, 12296;
	// begin inline asm
	ld.global.nc.u64 %rd398, [%rd399];
	// end inline asm
	mov.b64 	%fd27, %rd396;
	abs.f64 	%fd28, %fd353;
	abs.f64 	%fd29, %fd27;
	setp.lt.f64 	%p164, %fd28, %fd29;
	mov.u64 	%rd432, %rd398;
	mov.f64 	%fd354, %fd27;
	@%p164 bra 	$L__BB10_24;
	setp.lt.f64 	%p165, %fd29, %fd28;
	mov.u64 	%rd432, %rd431;
	mov.f64 	%fd354, %fd353;
	@%p165 bra 	$L__BB10_24;
	setp.lt.s64 	%p166, %rd431, %rd398;
	min.s64 	%rd432, %rd431, %rd398;
	selp.f64 	%fd354, %fd353, %fd27, %p166;
$L__BB10_24:
	add.s32 	%r368, %r368, 1024;
	setp.lt.s32 	%p167, %r368, %r29;
	@%p167 bra 	$L__BB10_12;
$L__BB10_25:
	setp.lt.s32 	%p168, %r29, 256;
	@%p168 bra 	$L__BB10_70;
	// begin inline asm
	mov.u32 %r259, %laneid;
	// end inline asm
	mov.b64 	%rd410, %fd354;
	mov.b64 	{%r261, %r266}, %rd410;
	mov.b32 	%r277, 1;
	mov.b32 	%r278, 31;
	mov.b32 	%r279, -1;
	// begin inline asm
	shfl.sync.down.b32 %r260, %r261, %r277, %r278, %r279;
	// end inline asm
	// begin inline asm
	shfl.sync.down.b32 %r265, %r266, %r277, %r278, %r279;
	// end inline asm
	mov.b64 	%rd411, {%r260, %r265};
	mov.b64 	%fd33, %rd411;
	mov.b64 	{%r271, %r276}, %rd432;
	// begin inline asm
	shfl.sync.down.b32 %r270, %r271, %r277, %r278, %r279;
	// end inline asm
	// begin inline asm
	shfl.sync.down.b32 %r275, %r276, %r277, %r278, %r279;
	// end inline asm
	mov.b64 	%rd28, {%r270, %r275};
	setp.gt.s32 	%p220, %r259, 30;
	mov.u64 	%rd434, %rd432;
	mov.f64 	%fd356, %fd354;
	@%p220 bra 	$L__BB10_30;
	abs.f64 	%fd34, %fd354;
	abs.f64 	%fd35, %fd33;
	setp.lt.f64 	%p221, %fd34, %fd35;
	mov.u64 	%rd434, %rd28;
	mov.f64 	%fd356, %fd33;
	@%p221 bra 	$L__BB10_30;
	setp.lt.f64 	%p222, %fd35, %fd34;
	mov.u64 	%rd434, %rd432;
	mov.f64 	%fd356, %fd354;
	@%p222 bra 	$L__BB10_30;
	setp.lt.s64 	%p223, %rd432, %rd28;
	min.s64 	%rd434, %rd432, %rd28;
	selp.f64 	%fd356, %fd354, %fd33, %p223;
$L__BB10_30:
	mov.b64 	%rd412, %fd356;
	mov.b64 	{%r281, %r286}, %rd412;
	mov.b32 	%r297, 2;
	mov.b32 	%r298, 31;
	mov.b32 	%r299, -1;
	// begin inline asm
	shfl.sync.down.b32 %r280, %r281, %r297, %r298, %r299;
	// end inline asm
	// begin inline asm
	shfl.sync.down.b32 %r285, %r286, %r297, %r298, %r299;
	// end inline asm
	mov.b64 	%rd413, {%r280, %r285};
	mov.b64 	%fd38, %rd413;
	mov.b64 	{%r291, %r296}, %rd434;
	// begin inline asm
	shfl.sync.down.b32 %r290, %r291, %r297, %r298, %r299;
	// end inline asm
	// begin inline asm
	shfl.sync.down.b32 %r295, %r296, %r297, %r298, %r299;
	// end inline asm
	mov.b64 	%rd31, {%r290, %r295};
	setp.gt.s32 	%p224, %r259, 29;
	mov.u64 	%rd435, %rd434;
	mov.f64 	%fd357, %fd356;
	@%p224 bra 	$L__BB10_34;
	abs.f64 	%fd39, %fd356;
	abs.f64 	%fd40, %fd38;
	setp.lt.f64 	%p225, %fd39, %fd40;
	mov.u64 	%rd435, %rd31;
	mov.f64 	%fd357, %fd38;
	@%p225 bra 	$L__BB10_34;
	setp.lt.f64 	%p226, %fd40, %fd39;
	mov.u64 	%rd435, %rd434;
	mov.f64 	%fd357, %fd356;
	@%p226 bra 	$L__BB10_34;
	setp.lt.s64 	%p227, %rd434, %rd31;
	min.s64 	%rd435, %rd434, %rd31;
	selp.f64 	%fd357, %fd356, %fd38, %p227;
$L__BB10_34:
	mov.b64 	%rd414, %fd357;
	mov.b64 	{%r301, %r306}, %rd414;
	mov.b32 	%r317, 4;
	mov.b32 	%r318, 31;
	mov.b32 	%r319, -1;
	// begin inline asm
	shfl.sync.down.b32 %r300, %r301, %r317, %r318, %r319;
	// end inline asm
	// begin inline asm
	shfl.sync.down.b32 %r305, %r306, %r317, %r318, %r319;
	// end inline asm
	mov.b64 	%rd415, {%r300, %r305};
	mov.b64 	%fd43, %rd415;
	mov.b64 	{%r311, %r316}, %rd435;
	// begin inline asm
	shfl.sync.down.b32 %r310, %r311, %r317, %r318, %r319;
	// end inline asm
	// begin inline asm
	shfl.sync.down.b32 %r315, %r316, %r317, %r318, %r319;
	// end inline asm
	mov.b64 	%rd34, {%r310, %r315};
	setp.gt.s32 	%p228, %r259, 27;
	mov.u64 	%rd436, %rd435;
	mov.f64 	%fd358, %fd357;
	@%p228 bra 	$L__BB10_38;
	abs.f64 	%fd44, %fd357;
	abs.f64 	%fd45, %fd43;
	setp.lt.f64 	%p229, %fd44, %fd45;
	mov.u64 	%rd436, %rd34;
	mov.f64 	%fd358, %fd43;
	@%p229 bra 	$L__BB10_38;
	setp.lt.f64 	%p230, %fd45, %fd44;
	mov.u64 	%rd436, %rd435;
	mov.f64 	%fd358, %fd357;
	@%p230 bra 	$L__BB10_38;
	setp.lt.s64 	%p231, %rd435, %rd34;
	min.s64 	%rd436, %rd435, %rd34;
	selp.f64 	%fd358, %fd357, %fd43, %p231;
$L__BB10_38:
	mov.b64 	%rd416, %fd358;
	mov.b64 	{%r321, %r326}, %rd416;
	mov.b32 	%r337, 8;
	mov.b32 	%r338, 31;
	mov.b32 	%r339, -1;
	// begin inline asm
	shfl.sync.down.b32 %r320, %r321, %r337, %r338, %r339;
	// end inline asm
	// begin inline asm
	shfl.sync.down.b32 %r325, %r326, %r337, %r338, %r339;
	// end inline asm
	mov.b64 	%rd417, {%r320, %r325};
	mov.b64 	%fd48, %rd417;
	mov.b64 	{%r331, %r336}, %rd436;
	// begin inline asm
	shfl.sync.down.b32 %r330, %r331, %r337, %r338, %r339;
	// end inline asm
	// begin inline asm
	shfl.sync.down.b32 %r335, %r336, %r337, %r338, %r339;
	// end inline asm
	mov.b64 	%rd37, {%r330, %r335};
	setp.gt.s32 	%p232, %r259, 23;
	mov.u64 	%rd437, %rd436;
	mov.f64 	%fd359, %fd358;
	@%p232 bra 	$L__BB10_42;
	abs.f64 	%fd49, %fd358;
	abs.f64 	%fd50, %fd48;
	setp.lt.f64 	%p233, %fd49, %fd50;
	mov.u64 	%rd437, %rd37;
	mov.f64 	%fd359, %fd48;
	@%p233 bra 	$L__BB10_42;
	setp.lt.f64 	%p234, %fd50, %fd49;
	mov.u64 	%rd437, %rd436;
	mov.f64 	%fd359, %fd358;
	@%p234 bra 	$L__BB10_42;
	setp.lt.s64 	%p235, %rd436, %rd37;
	min.s64 	%rd437, %rd436, %rd37;
	selp.f64 	%fd359, %fd358, %fd48, %p235;
$L__BB10_42:
	mov.b64 	%rd418, %fd359;
	mov.b64 	{%r341, %r346}, %rd418;
	mov.b32 	%r357, 16;
	mov.b32 	%r358, 31;
	mov.b32 	%r359, -1;
	// begin inline asm
	shfl.sync.down.b32 %r340, %r341, %r357, %r358, %r359;
	// end inline asm
	// begin inline asm
	shfl.sync.down.b32 %r345, %r346, %r357, %r358, %r359;
	// end inline asm
	mov.b64 	%rd419, {%r340, %r345};
	mov.b64 	%fd53, %rd419;
	mov.b64 	{%r351, %r356}, %rd437;
	// begin inline asm
	shfl.sync.down.b32 %r350, %r351, %r357, %r358, %r359;
	// end inline asm
	// begin inline asm
	shfl.sync.down.b32 %r355, %r356, %r357, %r358, %r359;
	// end inline asm
	mov.b64 	%rd40, {%r350, %r355};
	setp.gt.s32 	%p236, %r259, 15;
	mov.u64 	%rd508, %rd437;
	mov.f64 	%fd422, %fd359;
	@%p236 bra 	$L__BB10_46;
	abs.f64 	%fd54, %fd359;
	abs.f64 	%fd55, %fd53;
	setp.lt.f64 	%p237, %fd54, %fd55;
	mov.u64 	%rd508, %rd40;
	mov.f64 	%fd422, %fd53;
	@%p237 bra 	$L__BB10_46;
	setp.lt.f64 	%p238, %fd55, %fd54;
	mov.u64 	%rd508, %rd437;
	mov.f64 	%fd422, %fd359;
	@%p238 bra 	$L__BB10_46;
	setp.lt.s64 	%p239, %rd437, %rd40;
	min.s64 	%rd508, %rd437, %rd40;
	selp.f64 	%fd422, %fd359, %fd53, %p239;
$L__BB10_46:
	setp.ne.s32 	%p240, %r259, 0;
	@%p240 bra 	$L__BB10_48;
	shr.u32 	%r360, %r1, 1;
	and.b32  	%r361, %r360, 496;
	mov.u32 	%r362, _ZN6thrust24THRUST_300001_SM_1000_NS8cuda_cub4core6detail5shmemE;
	add.s32 	%r363, %r362, %r361;
	st.shared.f64 	[%r363+8], %fd422;
	st.shared.u64 	[%r363+16], %rd508;
$L__BB10_48:
	bar.sync 	0;
	setp.ne.s32 	%p241, %r1, 0;
	@%p241 bra 	$L__BB10_232;
	ld.shared.f64 	%fd58, [_ZN6thrust24THRUST_300001_SM_1000_NS8cuda_cub4core6detail5shmemE+24];
	ld.shared.u64 	%rd43, [_ZN6thrust24THRUST_300001_SM_1000_NS8cuda_cub4core6detail5shmemE+32];
	abs.f64 	%fd59, %fd422;
	abs.f64 	%fd60, %fd58;
	setp.lt.f64 	%p242, %fd59, %fd60;
	mov.u64 	%rd439, %rd43;
	mov.f64 	%fd361, %fd58;
	@%p242 bra 	$L__BB10_52;
	setp.lt.f64 	%p243, %fd60, %fd59;
	mov.u64 	%rd439, %rd508;
	mov.f64 	%fd361, %fd422;
	@%p243 bra 	$L__BB10_52;
	setp.lt.s64 	%p244, %rd508, %rd43;
	min.s64 	%rd439, %rd508, %rd43;
	selp.f64 	%fd361, %fd422, %fd58, %p244;
$L__BB10_52:
	ld.shared.f64 	%fd63, [_ZN6thrust24THRUST_300001_SM_1000_NS8cuda_cub4core6detail5shmemE+40];
	ld.shared.u64 	%rd46, [_ZN6thrust24THRUST_300001_SM_1000_NS8cuda_cub4core6detail5shmemE+48];
	abs.f64 	%fd64, %fd361;
	abs.f64 	%fd65, %fd63;
	setp.lt.f64 	%p245, %fd64, %fd65;
	mov.u64 	%rd440, %rd46;
	mov.f64 	%fd362, %fd63;
	@%p245 bra 	$L__BB10_55;
	setp.lt.f64 	%p246, %fd65, %fd64;
	mov.u64 	%rd440, %rd439;
	mov.f64 	%fd362, %fd361;
	@%p246 bra 	$L__BB10_55;
	setp.lt.s64 	%p247, %rd439, %rd46;
	min.s64 	%rd440, %rd439, %rd46;
	selp.f64 	%fd362, %fd361, %fd63, %p247;
$L__BB10_55:
	ld.shared.f64 	%fd68, [_ZN6thrust24THRUST_300001_SM_1000_NS8cuda_cub4core6detail5shmemE+56];
	ld.shared.u64 	%rd49, [_ZN6thrust24THRUST_300001_SM_1000_NS8cuda_cub4core6detail5shmemE+64];
	abs.f64 	%fd69, %fd362;
	abs.f64 	%fd70, %fd68;
	setp.lt.f64 	%p248, %fd69, %fd70;
	mov.u64 	%rd441, %rd49;
	mov.f64 	%fd363, %fd68;
	@%p248 bra 	$L__BB10_58;
	setp.lt.f64 	%p249, %fd70, %fd69;
	mov.u64 	%rd441, %rd440;
	mov.f64 	%fd363, %fd362;
	@%p249 bra 	$L__BB10_58;
	setp.lt.s64 	%p250, %rd440, %rd49;
	min.s64 	%rd441, %rd440, %rd49;
	selp.f64 	%fd363, %fd362, %fd68, %p250;
$L__BB10_58:
	ld.shared.f64 	%fd73, [_ZN6thrust24THRUST_300001_SM_1000_NS8cuda_cub4core6detail5shmemE+72];
	ld.shared.u64 	%rd52, [_ZN6thrust24THRUST_300001_SM_1000_NS8cuda_cub4core6detail5shmemE+80];
	abs.f64 	%fd74, %fd363;
	abs.f64 	%fd75, %fd73;
	setp.lt.f64 	%p251, %fd74, %fd75;
	mov.u64 	%rd442, %rd52;
	mov.f64 	%fd364, %fd73;
	@%p251 bra 	$L__BB10_61;
	setp.lt.f64 	%p252, %fd75, %fd74;
	mov.u64 	%rd442, %rd441;
	mov.f64 	%fd364, %fd363;
	@%p252 bra 	$L__BB10_61;
	setp.lt.s64 	%p253, %rd441, %rd52;
	min.s64 	%rd442, %rd441, %rd52;
	selp.f64 	%fd364, %fd363, %fd73, %p253;
$L__BB10_61:
	ld.shared.f64 	%fd78, [_ZN6thrust24THRUST_300001_SM_1000_NS8cuda_cub4core6detail5shmemE+88];
	ld.shared.u64 	%rd55, [_ZN6thrust24THRUST_300001_SM_1000_NS8cuda_cub4core6detail5shmemE+96];
	abs.f64 	%fd79, %fd364;
	abs.f64 	%fd80, %fd78;
	setp.lt.f64 	%p254, %fd79, %fd80;
	mov.u64 	%rd443, %rd55;
	mov.f64 	%fd365, %fd78;
	@%p254 bra 	$L__BB10_64;
	setp.lt.f64 	%p255, %fd80, %fd79;
	mov.u64 	%rd443, %rd442;
	mov.f64 	%fd365, %fd364;
	@%p255 bra 	$L__BB10_64;
	setp.lt.s64 	%p256, %rd442, %rd55;
	min.s64 	%rd443, %rd442, %rd55;
	selp.f64 	%fd365, %fd364, %fd78, %p256;
$L__BB10_64:
	ld.shared.f64 	%fd83, [_ZN6thrust24THRUST_300001_SM_1000_NS8cuda_cub4core6detail5shmemE+104];
	ld.shared.u64 	%rd58, [_ZN6thrust24THRUST_300001_SM_1000_NS8cuda_cub4core6detail5shmemE+112];
	abs.f64 	%fd84, %fd365;
	abs.f64 	%fd85, %fd83;
	setp.lt.f64 	%p257, %fd84, %fd85;
	mov.u64 	%rd444, %rd58;
	mov.f64 	%fd366, %fd83;
	@%p257 bra 	$L__BB10_67;
	setp.lt.f64 	%p258, %fd85, %fd84;
	mov.u64 	%rd444, %rd443;
	mov.f64 	%fd366, %fd365;
	@%p258 bra 	$L__BB10_67;
	setp.lt.s64 	%p259, %rd443, %rd58;
	min.s64 	%rd444, %rd443, %rd58;
	selp.f64 	%fd366, %fd365, %fd83, %p259;
$L__BB10_67:
	ld.shared.f64 	%fd88, [_ZN6thrust24THRUST_300001_SM_1000_NS8cuda_cub4core6detail5shmemE+120];
	ld.shared.u64 	%rd61, [_ZN6thrust24THRUST_300001_SM_1000_NS8cuda_cub4core6detail5shmemE+128];
	abs.f64 	%fd89, %fd366;
	abs.f64 	%fd90, %fd88;
	setp.lt.f64 	%p260, %fd89, %fd90;
	mov.u64 	%rd508, %rd61;
	mov.f64 	%fd422, %fd88;
	@%p260 bra 	$L__BB10_232;
	setp.lt.f64 	%p261, %fd90, %fd89;
	mov.u64 	%rd508, %rd444;
	mov.f64 	%fd422, %fd366;
	@%p261 bra 	$L__BB10_232;
	setp.lt.s64 	%p262, %rd444, %rd61;
	min.s64 	%rd508, %rd444, %rd61;
	selp.f64 	%fd422, %fd366, %fd88, %p262;
	bra.uni 	$L__BB10_232;
$L__BB10_70:
	// begin inline asm
	mov.u32 %r146, %laneid;
	// end inline asm
	and.b32  	%r167, %r1, 992;
	add.s32 	%r168, %r167, 32;
	setp.gt.s32 	%p169, %r168, %r29;
	not.b32 	%r169, %r167;
	add.s32 	%r170, %r29, %r169;
	selp.b32 	%r165, %r170, 31, %p169;
	mov.b64 	%rd400, %fd354;
	mov.b64 	{%r148, %r153}, %rd400;
	mov.b32 	%r164, 1;
	mov.b32 	%r166, -1;
	// begin inline asm
	shfl.sync.down.b32 %r147, %r148, %r164, %r165, %r166;
	// end inline asm
	// begin inline asm
	shfl.sync.down.b32 %r152, %r153, %r164, %r165, %r166;
	// end inline asm
	mov.b64 	%rd401, {%r147, %r152};
	mov.b64 	%fd92, %rd401;
	mov.b64 	{%r158, %r163}, %rd432;
	// begin inline asm
	shfl.sync.down.b32 %r157, %r158, %r164, %r165, %r166;
	// end inline asm
	// begin inline asm
	shfl.sync.down.b32 %r162, %r163, %r164, %r165, %r166;
	// end inline asm
	mov.b64 	%rd63, {%r157, %r162};
	setp.ge.s32 	%p170, %r146, %r165;
	mov.u64 	%rd445, %rd432;
	mov.f64 	%fd367, %fd354;
	@%p170 bra 	$L__BB10_74;
	abs.f64 	%fd93, %fd354;
	abs.f64 	%fd94, %fd92;
	setp.lt.f64 	%p171, %fd93, %fd94;
	mov.u64 	%rd445, %rd63;
	mov.f64 	%fd367, %fd92;
	@%p171 bra 	$L__BB10_74;
	setp.lt.f64 	%p172, %fd94, %fd93;
	mov.u64 	%rd445, %rd432;
	mov.f64 	%fd367, %fd354;
	@%p172 bra 	$L__BB10_74;
	setp.lt.s64 	%p173, %rd432, %rd63;
	min.s64 	%rd445, %rd432, %rd63;
	selp.f64 	%fd367, %fd354, %fd92, %p173;
$L__BB10_74:
	mov.b64 	%rd402, %fd367;
	mov.b64 	{%r172, %r177}, %rd402;
	mov.b32 	%r188, 2;
	mov.b32 	%r190, -1;
	// begin inline asm
	shfl.sync.down.b32 %r171, %r172, %r188, %r165, %r190;
	// end inline asm
	// begin inline asm
	shfl.sync.down.b32 %r176, %r177, %r188, %r165, %r190;
	// end inline asm
	mov.b64 	%rd403, {%r171, %r176};
	mov.b64 	%fd97, %rd403;
	mov.b64 	{%r182, %r187}, %rd445;
	// begin inline asm
	shfl.sync.down.b32 %r181, %r182, %r188, %r165, %r190;
	// end inline asm
	// begin inline asm
	shfl.sync.down.b32 %r186, %r187, %r188, %r165, %r190;
	// end inline asm
	mov.b64 	%rd66, {%r181, %r186};
	add.s32 	%r191, %r146, 2;
	setp.gt.s32 	%p174, %r191, %r165;
	mov.u64 	%rd446, %rd445;
	mov.f64 	%fd368, %fd367;
	@%p174 bra 	$L__BB10_78;
	abs.f64 	%fd98, %fd367;
	abs.f64 	%fd99, %fd97;
	setp.lt.f64 	%p175, %fd98, %fd99;
	mov.u64 	%rd446, %rd66;
	mov.f64 	%fd368, %fd97;
	@%p175 bra 	$L__BB10_78;
	setp.lt.f64 	%p176, %fd99, %fd98;
	mov.u64 	%rd446, %rd445;
	mov.f64 	%fd368, %fd367;
	@%p176 bra 	$L__BB10_78;
	setp.lt.s64 	%p177, %rd445, %rd66;
	min.s64 	%rd446, %rd445, %rd66;
	selp.f64 	%fd368, %fd367, %fd97, %p177;
$L__BB10_78:
	mov.b64 	%rd404, %fd368;
	mov.b64 	{%r193, %r198}, %rd404;
	mov.b32 	%r209, 4;
	mov.b32 	%r211, -1;
	// begin inline asm
	shfl.sync.down.b32 %r192, %r193, %r209, %r165, %r211;
	// end inline asm
	// begin inline asm
	shfl.sync.down.b32 %r197, %r198, %r209, %r165, %r211;
	// end inline asm
	mov.b64 	%rd405, {%r192, %r197};
	mov.b64 	%fd102, %rd405;
	mov.b64 	{%r203, %r208}, %rd446;
	// begin inline asm
	shfl.sync.down.b32 %r202, %r203, %r209, %r165, %r211;
	// end inline asm
	// begin inline asm
	shfl.sync.down.b32 %r207, %r208, %r209, %r165, %r211;
	// end inline asm
	mov.b64 	%rd69, {%r202, %r207};
	add.s32 	%r212, %r146, 4;
	setp.gt.s32 	%p178, %r212, %r165;
	mov.u64 	%rd447, %rd446;
	mov.f64 	%fd369, %fd368;
	@%p178 bra 	$L__BB10_82;
	abs.f64 	%fd103, %fd368;
	abs.f64 	%fd104, %fd102;
	setp.lt.f64 	%p179, %fd103, %fd104;
	mov.u64 	%rd447, %rd69;
	mov.f64 	%fd369, %fd102;
	@%p179 bra 	$L__BB10_82;
	setp.lt.f64 	%p180, %fd104, %fd103;
	mov.u64 	%rd447, %rd446;
	mov.f64 	%fd369, %fd368;
	@%p180 bra 	$L__BB10_82;
	setp.lt.s64 	%p181, %rd446, %rd69;
	min.s64 	%rd447, %rd446, %rd69;
	selp.f64 	%fd369, %fd368, %fd102, %p181;
$L__BB10_82:
	mov.b64 	%rd406, %fd369;
	mov.b64 	{%r214, %r219}, %rd406;
	mov.b32 	%r230, 8;
	mov.b32 	%r232, -1;
	// begin inline asm
	shfl.sync.down.b32 %r213, %r214, %r230, %r165, %r232;
	// end inline asm
	// begin inline asm
	shfl.sync.down.b32 %r218, %r219, %r230, %r165, %r232;
	// end inline asm
	mov.b64 	%rd407, {%r213, %r218};
	mov.b64 	%fd107, %rd407;
	mov.b64 	{%r224, %r229}, %rd447;
	// begin inline asm
	shfl.sync.down.b32 %r223, %r224, %r230, %r165, %r232;
	// end inline asm
	// begin inline asm
	shfl.sync.down.b32 %r228, %r229, %r230, %r165, %r232;
	// end inline asm
	mov.b64 	%rd72, {%r223, %r228};
	add.s32 	%r233, %r146, 8;
	setp.gt.s32 	%p182, %r233, %r165;
	mov.u64 	%rd448, %rd447;
	mov.f64 	%fd370, %fd369;
	@%p182 bra 	$L__BB10_86;
	abs.f64 	%fd108, %fd369;
	abs.f64 	%fd109, %fd107;
	setp.lt.f64 	%p183, %fd108, %fd109;
	mov.u64 	%rd448, %rd72;
	mov.f64 	%fd370, %fd107;
	@%p183 bra 	$L__BB10_86;
	setp.lt.f64 	%p184, %fd109, %fd108;
	mov.u64 	%rd448, %rd447;
	mov.f64 	%fd370, %fd369;
	@%p184 bra 	$L__BB10_86;
	setp.lt.s64 	%p185, %rd447, %rd72;
	min.s64 	%rd448, %rd447, %rd72;
	selp.f64 	%fd370, %fd369, %fd107, %p185;
$L__BB10_86:
	mov.b64 	%rd408, %fd370;
	mov.b64 	{%r235, %r240}, %rd408;
	mov.b32 	%r251, 16;
	mov.b32 	%r253, -1;
	// begin inline asm
	shfl.sync.down.b32 %r234, %r235, %r251, %r165, %r253;
	// end inline asm
	// begin inline asm
	shfl.sync.down.b32 %r239, %r240, %r251, %r165, %r253;
	// end inline asm
	mov.b64 	%rd409, {%r234, %r239};
	mov.b64 	%fd112, %rd409;
	mov.b64 	{%r245, %r250}, %rd448;
	// begin inline asm
	shfl.sync.down.b32 %r244, %r245, %r251, %r165, %r253;
	// end inline asm
	// begin inline asm
	shfl.sync.down.b32 %r249, %r250, %r251, %r165, %r253;
	// end inline asm
	mov.b64 	%rd75, {%r244, %r249};
	add.s32 	%r254, %r146, 16;
	setp.gt.s32 	%p186, %r254, %r165;
	mov.u64 	%rd508, %rd448;
	mov.f64 	%fd422, %fd370;
	@%p186 bra 	$L__BB10_90;
	abs.f64 	%fd113, %fd370;
	abs.f64 	%fd114, %fd112;
	setp.lt.f64 	%p187, %fd113, %fd114;
	mov.u64 	%rd508, %rd75;
	mov.f64 	%fd422, %fd112;
	@%p187 bra 	$L__BB10_90;
	setp.lt.f64 	%p188, %fd114, %fd113;
	mov.u64 	%rd508, %rd448;
	mov.f64 	%fd422, %fd370;
	@%p188 bra 	$L__BB10_90;
	setp.lt.s64 	%p189, %rd448, %rd75;
	min.s64 	%rd508, %rd448, %rd75;
	selp.f64 	%fd422, %fd370, %fd112, %p189;
$L__BB10_90:
	setp.ne.s32 	%p190, %r146, 0;
	@%p190 bra 	$L__BB10_92;
	shr.u32 	%r255, %r1, 1;
	and.b32  	%r256, %r255, 496;
	mov.u32 	%r257, _ZN6thrust24THRUST_300001_SM_1000_NS8cuda_cub4core6detail5shmemE;
	add.s32 	%r258, %r257, %r256;
	st.shared.f64 	[%r258+8], %fd422;
	st.shared.u64 	[%r258+16], %rd508;
$L__BB10_92:
	bar.sync 	0;
	setp.ne.s32 	%p191, %r1, 0;
	@%p191 bra 	$L__BB10_232;
	setp.lt.s32 	%p192, %r29, 33;
	mov.f64 	%fd372, %fd422;
	mov.u64 	%rd450, %rd508;
	@%p192 bra 	$L__BB10_97;
	ld.shared.f64 	%fd117, [_ZN6thrust24THRUST_300001_SM_1000_NS8cuda_cub4core6detail5shmemE+24];
	ld.shared.u64 	%rd78, [_ZN6thrust24THRUST_300001_SM_1000_NS8cuda_cub4core6detail5shmemE+32];
	abs.f64 	%fd118, %fd422;
	abs.f64 	%fd119, %fd117;
	setp.lt.f64 	%p193, %fd118, %fd119;
	mov.f64 	%fd372, %fd117;
	mov.u64 	%rd450, %rd78;
	@%p193 bra 	$L__BB10_97;
	setp.lt.f64 	%p194, %fd119, %fd118;
	mov.f64 	%fd372, %fd422;
	mov.u64 	%rd450, %rd508;
	@%p194 bra 	$L__BB10_97;
	setp.lt.s64 	%p195, %rd508, %rd78;
	min.s64 	%rd450, %rd508, %rd78;
	selp.f64 	%fd372, %fd422, %fd117, %p195;
$L__BB10_97:
	setp.lt.s32 	%p196, %r29, 65;
	mov.f64 	%fd373, %fd372;
	mov.u64 	%rd451, %rd450;
	@%p196 bra 	$L__BB10_101;
	ld.shared.f64 	%fd122, [_ZN6thrust24THRUST_300001_SM_1000_NS8cuda_cub4core6detail5shmemE+40];
	ld.shared.u64 	%rd81, [_ZN6thrust24THRUST_300001_SM_1000_NS8cuda_cub4core6detail5shmemE+48];
	abs.f64 	%fd123, %fd372;
	abs.f64 	%fd124, %fd122;
	setp.lt.f64 	%p197, %fd123, %fd124;
	mov.f64 	%fd373, %fd122;
	mov.u64 	%rd451, %rd81;
	@%p197 bra 	$L__BB10_101;
	setp.lt.f64 	%p198, %fd124, %fd123;
	mov.f64 	%fd373, %fd372;
	mov.u64 	%rd451, %rd450;
	@%p198 bra 	$L__BB10_101;
	setp.lt.s64 	%p199, %rd450, %rd81;
	min.s64 	%rd451, %rd450, %rd81;
	selp.f64 	%fd373, %fd372, %fd122, %p199;
$L__BB10_101:
	setp.lt.s32 	%p200, %r29, 97;
	mov.f64 	%fd374, %fd373;
	mov.u64 	%rd452, %rd451;
	@%p200 bra 	$L__BB10_105;
	ld.shared.f64 	%fd127, [_ZN6thrust24THRUST_300001_SM_1000_NS8cuda_cub4core6detail5shmemE+56];
	ld.shared.u64 	%rd84, [_ZN6thrust24THRUST_300001_SM_1000_NS8cuda_cub4core6detail5shmemE+64];
	abs.f64 	%fd128, %fd373;
	abs.f64 	%fd129, %fd127;
	setp.lt.f64 	%p201, %fd128, %fd129;
	mov.f64 	%fd374, %fd127;
	mov.u64 	%rd452, %rd84;
	@%p201 bra 	$L__BB10_105;
	setp.lt.f64 	%p202, %fd129, %fd128;
	mov.f64 	%fd374, %fd373;
	mov.u64 	%rd452, %rd451;
	@%p202 bra 	$L__BB10_105;
	setp.lt.s64 	%p203, %rd451, %rd84;
	min.s64 	%rd452, %rd451, %rd84;
	selp.f64 	%fd374, %fd373, %fd127, %p203;
$L__BB10_105:
	setp.lt.s32 	%p204, %r29, 129;
	mov.f64 	%fd375, %fd374;
	mov.u64 	%rd453, %rd452;
	@%p204 bra 	$L__BB10_109;
	ld.shared.f64 	%fd132, [_ZN6thrust24THRUST_300001_SM_1000_NS8cuda_cub4core6detail5shmemE+72];
	ld.shared.u64 	%rd87, [_ZN6thrust24THRUST_300001_SM_1000_NS8cuda_cub4core6detail5shmemE+80];
	abs.f64 	%fd133, %fd374;
	abs.f64 	%fd134, %fd132;
	setp.lt.f64 	%p205, %fd133, %fd134;
	mov.f64 	%fd375, %fd132;
	mov.u64 	%rd453, %rd87;
	@%p205 bra 	$L__BB10_109;
	setp.lt.f64 	%p206, %fd134, %fd133;
	mov.f64 	%fd375, %fd374;
	mov.u64 	%rd453, %rd452;
	@%p206 bra 	$L__BB10_109;
	setp.lt.s64 	%p207, %rd452, %rd87;
	min.s64 	%rd453, %rd452, %rd87;
	selp.f64 	%fd375, %fd374, %fd132, %p207;
$L__BB10_109:
	setp.lt.s32 	%p208, %r29, 161;
	mov.f64 	%fd376, %fd375;
	mov.u64 	%rd454, %rd453;
	@%p208 bra 	$L__BB10_113;
	ld.shared.f64 	%fd137, [_ZN6thrust24THRUST_300001_SM_1000_NS8cuda_cub4core6detail5shmemE+88];
	ld.shared.u64 	%rd90, [_ZN6thrust24THRUST_300001_SM_1000_NS8cuda_cub4core6detail5shmemE+96];
	abs.f64 	%fd138, %fd375;
	abs.f64 	%fd139, %fd137;
	setp.lt.f64 	%p209, %fd138, %fd139;
	mov.f64 	%fd376, %fd137;
	mov.u64 	%rd454, %rd90;
	@%p209 bra 	$L__BB10_113;
	setp.lt.f64 	%p210, %fd139, %fd138;
	mov.f64 	%fd376, %fd375;
	mov.u64 	%rd454, %rd453;
	@%p210 bra 	$L__BB10_113;
	setp.lt.s64 	%p211, %rd453, %rd90;
	min.s64 	%rd454, %rd453, %rd90;
	selp.f64 	%fd376, %fd375, %fd137, %p211;
$L__BB10_113:
	setp.lt.s32 	%p212, %r29, 193;
	mov.f64 	%fd377, %fd376;
	mov.u64 	%rd455, %rd454;
	@%p212 bra 	$L__BB10_117;
	ld.shared.f64 	%fd142, [_ZN6thrust24THRUST_300001_SM_1000_NS8cuda_cub4core6detail5shmemE+104];
	ld.shared.u64 	%rd93, [_ZN6thrust24THRUST_300001_SM_1000_NS8cuda_cub4core6detail5shmemE+112];
	abs.f64 	%fd143, %fd376;
	abs.f64 	%fd144, %fd142;
	setp.lt.f64 	%p213, %fd143, %fd144;
	mov.f64 	%fd377, %fd142;
	mov.u64 	%rd455, %rd93;
	@%p213 bra 	$L__BB10_117;
	setp.lt.f64 	%p214, %fd144, %fd143;
	mov.f64 	%fd377, %fd376;
	mov.u64 	%rd455, %rd454;
	@%p214 bra 	$L__BB10_117;
	setp.lt.s64 	%p215, %rd454, %rd93;
	min.s64 	%rd455, %rd454, %rd93;
	selp.f64 	%fd377, %fd376, %fd142, %p215;
$L__BB10_117:
	setp.lt.s32 	%p216, %r29, 225;
	mov.u64 	%rd508, %rd455;
	mov.f64 	%fd422, %fd377;
	@%p216 bra 	$L__BB10_232;
	ld.shared.f64 	%fd147, [_ZN6thrust24THRUST_300001_SM_1000_NS8cuda_cub4core6detail5shmemE+120];
	ld.shared.u64 	%rd96, [_ZN6thrust24THRUST_300001_SM_1000_NS8cuda_cub4core6detail5shmemE+128];
	abs.f64 	%fd148, %fd377;
	abs.f64 	%fd149, %fd147;
	setp.lt.f64 	%p217, %fd148, %fd149;
	mov.u64 	%rd508, %rd96;
	mov.f64 	%fd422, %fd147;
	@%p217 bra 	$L__BB10_232;
	setp.lt.f64 	%p218, %fd149, %fd148;
	mov.u64 	%rd508, %rd455;
	mov.f64 	%fd422, %fd377;
	@%p218 bra 	$L__BB10_232;
	setp.lt.s64 	%p219, %rd455, %rd96;
	min.s64 	%rd508, %rd455, %rd96;
	selp.f64 	%fd422, %fd377, %fd147, %p219;
	bra.uni 	$L__BB10_232;
$L__BB10_121:
	mov.u32 	%r16, %tid.x;
	cvt.u64.u32 	%rd98, %r16;
	mul.wide.u32 	%rd258, %r16, 16;
	add.s64 	%rd239, %rd236, %rd258;
	// begin inline asm
	ld.global.nc.u64 %rd238, [%rd239];
	// end inline asm
	add.s64 	%rd241, %rd239, 8;
	// begin inline asm
	ld.global.nc.u64 %rd240, [%rd241];
	// end inline asm
	mov.b64 	%fd151, %rd238;
	add.s64 	%rd243, %rd239, 4096;
	// begin inline asm
	ld.global.nc.u64 %rd242, [%rd243];
	// end inline asm
	add.s64 	%rd245, %rd239, 4104;
	// begin inline asm
	ld.global.nc.u64 %rd456, [%rd245];
	// end inline asm
	mov.b64 	%fd378, %rd242;
	add.s64 	%rd247, %rd239, 8192;
	// begin inline asm
	ld.global.nc.u64 %rd246, [%rd247];
	// end inline asm
	add.s64 	%rd249, %rd239, 8200;
	// begin inline asm
	ld.global.nc.u64 %rd457, [%rd249];
	// end inline asm
	mov.b64 	%fd379, %rd246;
	add.s64 	%rd251, %rd239, 12288;
	// begin inline asm
	ld.global.nc.u64 %rd250, [%rd251];
	// end inline asm
	add.s64 	%rd253, %rd239, 12296;
	// begin inline asm
	ld.global.nc.u64 %rd458, [%rd253];
	// end inline asm
	mov.b64 	%fd380, %rd250;
	add.s64 	%rd255, %rd239, 16384;
	// begin inline asm
	ld.global.nc.u64 %rd254, [%rd255];
	// end inline asm
	add.s64 	%rd257, %rd239, 16392;
	// begin inline asm
	ld.global.nc.u64 %rd495, [%rd257];
	// end inline asm
	mov.b64 	%fd409, %rd254;
	abs.f64 	%fd156, %fd151;
	abs.f64 	%fd157, %fd378;
	setp.lt.f64 	%p3, %fd156, %fd157;
	@%p3 bra 	$L__BB10_123;
	setp.lt.f64 	%p4, %fd157, %fd156;
	setp.lt.s64 	%p5, %rd240, %rd456;
	or.pred  	%p6, %p4, %p5;
	selp.b64 	%rd456, %rd240, %rd456, %p6;
	selp.f64 	%fd378, %fd151, %fd378, %p6;
$L__BB10_123:
	abs.f64 	%fd160, %fd378;
	abs.f64 	%fd161, %fd379;
	setp.lt.f64 	%p7, %fd160, %fd161;
	@%p7 bra 	$L__BB10_125;
	setp.lt.f64 	%p8, %fd161, %fd160;
	setp.lt.s64 	%p9, %rd456, %rd457;
	or.pred  	%p10, %p8, %p9;
	selp.b64 	%rd457, %rd456, %rd457, %p10;
	selp.f64 	%fd379, %fd378, %fd379, %p10;
$L__BB10_125:
	abs.f64 	%fd164, %fd379;
	abs.f64 	%fd165, %fd380;
	setp.lt.f64 	%p11, %fd164, %fd165;
	@%p11 bra 	$L__BB10_127;
	setp.lt.f64 	%p12, %fd165, %fd164;
	setp.lt.s64 	%p13, %rd457, %rd458;
	or.pred  	%p14, %p12, %p13;
	selp.b64 	%rd458, %rd457, %rd458, %p14;
	selp.f64 	%fd380, %fd379, %fd380, %p14;
$L__BB10_127:
	abs.f64 	%fd168, %fd380;
	abs.f64 	%fd169, %fd409;
	setp.lt.f64 	%p15, %fd168, %fd169;
	@%p15 bra 	$L__BB10_129;
	setp.lt.f64 	%p16, %fd169, %fd168;
	setp.lt.s64 	%p17, %rd458, %rd495;
	or.pred  	%p18, %p16, %p17;
	selp.b64 	%rd495, %rd458, %rd495, %p18;
	selp.f64 	%fd409, %fd380, %fd409, %p18;
$L__BB10_129:
	setp.lt.u32 	%p19, %r29, 2560;
	mov.b64 	%rd474, 1280;
	@%p19 bra 	$L__BB10_165;
	add.s64 	%rd262, %rd1, -2560;
	mul.hi.u64 	%rd263, %rd262, -3689348814741910323;
	shr.u64 	%rd112, %rd263, 10;
	setp.lt.u64 	%p20, %rd262, 1280;
	mov.b64 	%rd474, 1280;
	@%p20 bra 	$L__BB10_153;
	add.s64 	%rd265, %rd112, 1;
	and.b64  	%rd460, %rd265, 36028797018963966;
	shl.b64 	%rd266, %rd98, 4;
	add.s64 	%rd267, %rd266, %rd236;
	add.s64 	%rd461, %rd267, 57352;
	mov.b64 	%rd474, 1280;
$L__BB10_132:
	add.s64 	%rd269, %rd461, -36872;
	// begin inline asm
	ld.global.nc.u64 %rd268, [%rd269];
	// end inline asm
	add.s64 	%rd271, %rd461, -36864;
	// begin inline asm
	ld.global.nc.u64 %rd464, [%rd271];
	// end inline asm
	mov.b64 	%fd383, %rd268;
	add.s64 	%rd273, %rd461, -32776;
	// begin inline asm
	ld.global.nc.u64 %rd272, [%rd273];
	// end inline asm
	add.s64 	%rd275, %rd461, -32768;
	// begin inline asm
	ld.global.nc.u64 %rd465, [%rd275];
	// end inline asm
	mov.b64 	%fd384, %rd272;
	add.s64 	%rd277, %rd461, -28680;
	// begin inline asm
	ld.global.nc.u64 %rd276, [%rd277];
	// end inline asm
	add.s64 	%rd279, %rd461, -28672;
	// begin inline asm
	ld.global.nc.u64 %rd466, [%rd279];
	// end inline asm
	mov.b64 	%fd385, %rd276;
	add.s64 	%rd281, %rd461, -24584;
	// begin inline asm
	ld.global.nc.u64 %rd280, [%rd281];
	// end inline asm
	add.s64 	%rd283, %rd461, -24576;
	// begin inline asm
	ld.global.nc.u64 %rd467, [%rd283];
	// end inline asm
	mov.b64 	%fd386, %rd280;
	add.s64 	%rd285, %rd461, -20488;
	// begin inline asm
	ld.global.nc.u64 %rd284, [%rd285];
	// end inline asm
	add.s64 	%rd287, %rd461, -20480;
	// begin inline asm
	ld.global.nc.u64 %rd468, [%rd287];
	// end inline asm
	mov.b64 	%fd387, %rd284;
	abs.f64 	%fd178, %fd409;
	abs.f64 	%fd179, %fd383;
	setp.lt.f64 	%p21, %fd178, %fd179;
	@%p21 bra 	$L__BB10_134;
	setp.lt.f64 	%p22, %fd179, %fd178;
	setp.lt.s64 	%p23, %rd495, %rd464;
	or.pred  	%p24, %p22, %p23;
	selp.b64 	%rd464, %rd495, %rd464, %p24;
	selp.f64 	%fd383, %fd409, %fd383, %p24;
$L__BB10_134:
	abs.f64 	%fd182, %fd383;
	abs.f64 	%fd183, %fd384;
	setp.lt.f64 	%p25, %fd182, %fd183;
	@%p25 bra 	$L__BB10_136;
	setp.lt.f64 	%p26, %fd183, %fd182;
	setp.lt.s64 	%p27, %rd464, %rd465;
	or.pred  	%p28, %p26, %p27;
	selp.b64 	%rd465, %rd464, %rd465, %p28;
	selp.f64 	%fd384, %fd383, %fd384, %p28;
$L__BB10_136:
	abs.f64 	%fd186, %fd384;
	abs.f64 	%fd187, %fd385;
	setp.lt.f64 	%p29, %fd186, %fd187;
	@%p29 bra 	$L__BB10_138;
	setp.lt.f64 	%p30, %fd187, %fd186;
	setp.lt.s64 	%p31, %rd465, %rd466;
	or.pred  	%p32, %p30, %p31;
	selp.b64 	%rd466, %rd465, %rd466, %p32;
	selp.f64 	%fd385, %fd384, %fd385, %p32;
$L__BB10_138:
	abs.f64 	%fd190, %fd385;
	abs.f64 	%fd191, %fd386;
	setp.lt.f64 	%p33, %fd190, %fd191;
	@%p33 bra 	$L__BB10_140;
	setp.lt.f64 	%p34, %fd191, %fd190;
	setp.lt.s64 	%p35, %rd466, %rd467;
	or.pred  	%p36, %p34, %p35;
	selp.b64 	%rd467, %rd466, %rd467, %p36;
	selp.f64 	%fd386, %fd385, %fd386, %p36;
$L__BB10_140:
	abs.f64 	%fd194, %fd386;
	abs.f64 	%fd195, %fd387;
	setp.lt.f64 	%p37, %fd194, %fd195;
	@%p37 bra 	$L__BB10_142;
	setp.lt.f64 	%p38, %fd195, %fd194;
	setp.lt.s64 	%p39, %rd467, %rd468;
	or.pred  	%p40, %p38, %p39;
	selp.b64 	%rd468, %rd467, %rd468, %p40;
	selp.f64 	%fd387, %fd386, %fd387, %p40;
$L__BB10_142:
	add.s64 	%rd289, %rd461, -16392;
	// begin inline asm
	ld.global.nc.u64 %rd288, [%rd289];
	// end inline asm
	add.s64 	%rd291, %rd461, -16384;
	// begin inline asm
	ld.global.nc.u64 %rd469, [%rd291];
	// end inline asm
	mov.b64 	%fd388, %rd288;
	add.s64 	%rd293, %rd461, -12296;
	// begin inline asm
	ld.global.nc.u64 %rd292, [%rd293];
	// end inline asm
	add.s64 	%rd295, %rd461, -12288;
	// begin inline asm
	ld.global.nc.u64 %rd470, [%rd295];
	// end inline asm
	mov.b64 	%fd389, %rd292;
	add.s64 	%rd297, %rd461, -8200;
	// begin inline asm
	ld.global.nc.u64 %rd296, [%rd297];
	// end inline asm
	add.s64 	%rd299, %rd461, -8192;
	// begin inline asm
	ld.global.nc.u64 %rd471, [%rd299];
	// end inline asm
	mov.b64 	%fd390, %rd296;
	add.s64 	%rd301, %rd461, -4104;
	// begin inline asm
	ld.global.nc.u64 %rd300, [%rd301];
	// end inline asm
	add.s64 	%rd303, %rd461, -4096;
	// begin inline asm
	ld.global.nc.u64 %rd472, [%rd303];
	// end inline asm
	mov.b64 	%fd391, %rd300;
	add.s64 	%rd305, %rd461, -8;
	// begin inline asm
	ld.global.nc.u64 %rd304, [%rd305];
	// end inline asm
	// begin inline asm
	ld.global.nc.u64 %rd495, [%rd461];
	// end inline asm
	mov.b64 	%fd409, %rd304;
	abs.f64 	%fd203, %fd387;
	abs.f64 	%fd204, %fd388;
	setp.lt.f64 	%p41, %fd203, %fd204;
	@%p41 bra 	$L__BB10_144;
	setp.lt.f64 	%p42, %fd204, %fd203;
	setp.lt.s64 	%p43, %rd468, %rd469;
	or.pred  	%p44, %p42, %p43;
	selp.b64 	%rd469, %rd468, %rd469, %p44;
	selp.f64 	%fd388, %fd387, %fd388, %p44;
$L__BB10_144:
	abs.f64 	%fd207, %fd388;
	abs.f64 	%fd208, %fd389;
	setp.lt.f64 	%p45, %fd207, %fd208;
	@%p45 bra 	$L__BB10_146;
	setp.lt.f64 	%p46, %fd208, %fd207;
	setp.lt.s64 	%p47, %rd469, %rd470;
	or.pred  	%p48, %p46, %p47;
	selp.b64 	%rd470, %rd469, %rd470, %p48;
	selp.f64 	%fd389, %fd388, %fd389, %p48;
$L__BB10_146:
	abs.f64 	%fd211, %fd389;
	abs.f64 	%fd212, %fd390;
	setp.lt.f64 	%p49, %fd211, %fd212;
	@%p49 bra 	$L__BB10_148;
	setp.lt.f64 	%p50, %fd212, %fd211;
	setp.lt.s64 	%p51, %rd470, %rd471;
	or.pred  	%p52, %p50, %p51;
	selp.b64 	%rd471, %rd470, %rd471, %p52;
	selp.f64 	%fd390, %fd389, %fd390, %p52;
$L__BB10_148:
	abs.f64 	%fd215, %fd390;
	abs.f64 	%fd216, %fd391;
	setp.lt.f64 	%p53, %fd215, %fd216;
	@%p53 bra 	$L__BB10_150;
	setp.lt.f64 	%p54, %fd216, %fd215;
	setp.lt.s64 	%p55, %rd471, %rd472;
	or.pred  	%p56, %p54, %p55;
	selp.b64 	%rd472, %rd471, %rd472, %p56;
	selp.f64 	%fd391, %fd390, %fd391, %p56;
$L__BB10_150:
	abs.f64 	%fd219, %fd391;
	abs.f64 	%fd220, %fd409;
	setp.lt.f64 	%p57, %fd219, %fd220;
	@%p57 bra 	$L__BB10_152;
	setp.lt.f64 	%p58, %fd220, %fd219;
	setp.lt.s64 	%p59, %rd472, %rd495;
	or.pred  	%p60, %p58, %p59;
	selp.b64 	%rd495, %rd472, %rd495, %p60;
	selp.f64 	%fd409, %fd391, %fd409, %p60;
$L__BB10_152:
	add.s64 	%rd474, %rd474, 2560;
	add.s64 	%rd461, %rd461, 40960;
	add.s64 	%rd460, %rd460, -2;
	setp.ne.s64 	%p61, %rd460, 0;
	@%p61 bra 	$L__BB10_132;
$L__BB10_153:
	and.b64  	%rd308, %rd112, 1;
	setp.eq.b64 	%p62, %rd308, 1;
	@%p62 bra 	$L__BB10_165;
	shl.b64 	%rd329, %rd474, 4;
	mul.wide.u32 	%rd330, %r16, 16;
	add.s64 	%rd331, %rd236, %rd330;
	add.s64 	%rd310, %rd331, %rd329;
	// begin inline asm
	ld.global.nc.u64 %rd309, [%rd310];
	// end inline asm
	add.s64 	%rd312, %rd310, 8;
	// begin inline asm
	ld.global.nc.u64 %rd478, [%rd312];
	// end inline asm
	mov.b64 	%fd395, %rd309;
	add.s64 	%rd314, %rd310, 4096;
	// begin inline asm
	ld.global.nc.u64 %rd313, [%rd314];
	// end inline asm
	add.s64 	%rd316, %rd310, 4104;
	// begin inline asm
	ld.global.nc.u64 %rd479, [%rd316];
	// end inline asm
	mov.b64 	%fd396, %rd313;
	add.s64 	%rd318, %rd310, 8192;
	// begin inline asm
	ld.global.nc.u64 %rd317, [%rd318];
	// end inline asm
	add.s64 	%rd320, %rd310, 8200;
	// begin inline asm
	ld.global.nc.u64 %rd480, [%rd320];
	// end inline asm
	mov.b64 	%fd397, %rd317;
	add.s64 	%rd322, %rd310, 12288;
	// begin inline asm
	ld.global.nc.u64 %rd321, [%rd322];
	// end inline asm
	add.s64 	%rd324, %rd310, 12296;
	// begin inline asm
	ld.global.nc.u64 %rd481, [%rd324];
	// end inline asm
	mov.b64 	%fd398, %rd321;
	add.s64 	%rd326, %rd310, 16384;
	// begin inline asm
	ld.global.nc.u64 %rd325, [%rd326];
	// end inline asm
	add.s64 	%rd328, %rd310, 16392;
	// begin inline asm
	ld.global.nc.u64 %rd482, [%rd328];
	// end inline asm
	mov.b64 	%fd399, %rd325;
	abs.f64 	%fd230, %fd409;
	abs.f64 	%fd231, %fd395;
	setp.lt.f64 	%p63, %fd230, %fd231;
	@%p63 bra 	$L__BB10_156;
	setp.lt.f64 	%p64, %fd231, %fd230;
	setp.lt.s64 	%p65, %rd495, %rd478;
	or.pred  	%p66, %p64, %p65;
	selp.b64 	%rd478, %rd495, %rd478, %p66;
	selp.f64 	%fd395, %fd409, %fd395, %p66;
$L__BB10_156:
	abs.f64 	%fd234, %fd395;
	abs.f64 	%fd235, %fd396;
	setp.lt.f64 	%p67, %fd234, %fd235;
	@%p67 bra 	$L__BB10_158;
	setp.lt.f64 	%p68, %fd235, %fd234;
	setp.lt.s64 	%p69, %rd478, %rd479;
	or.pred  	%p70, %p68, %p69;
	selp.b64 	%rd479, %rd478, %rd479, %p70;
	selp.f64 	%fd396, %fd395, %fd396, %p70;
$L__BB10_158:
	abs.f64 	%fd238, %fd396;
	abs.f64 	%fd239, %fd397;
	setp.lt.f64 	%p71, %fd238, %fd239;
	@%p71 bra 	$L__BB10_160;
	setp.lt.f64 	%p72, %fd239, %fd238;
	setp.lt.s64 	%p73, %rd479, %rd480;
	or.pred  	%p74, %p72, %p73;
	selp.b64 	%rd480, %rd479, %rd480, %p74;
	selp.f64 	%fd397, %fd396, %fd397, %p74;
$L__BB10_160:
	abs.f64 	%fd242, %fd397;
	abs.f64 	%fd243, %fd398;
	setp.lt.f64 	%p75, %fd242, %fd243;
	@%p75 bra 	$L__BB10_162;
	setp.lt.f64 	%p76, %fd243, %fd242;
	setp.lt.s64 	%p77, %rd480, %rd481;
	or.pred  	%p78, %p76, %p77;
	selp.b64 	%rd481, %rd480, %rd481, %p78;
	selp.f64 	%fd398, %fd397, %fd398, %p78;
$L__BB10_162:
	abs.f64 	%fd246, %fd398;
	abs.f64 	%fd247, %fd399;
	setp.lt.f64 	%p79, %fd246, %fd247;
	@%p79 bra 	$L__BB10_164;
	setp.lt.f64 	%p80, %fd247, %fd246;
	setp.lt.s64 	%p81, %rd481, %rd482;
	or.pred  	%p82, %p80, %p81;
	selp.b64 	%rd482, %rd481, %rd482, %p82;
	selp.f64 	%fd399, %fd398, %fd399, %p82;
$L__BB10_164:
	add.s64 	%rd474, %rd474, 1280;
	mov.u64 	%rd495, %rd482;
	mov.f64 	%fd409, %fd399;
$L__BB10_165:
	cvt.s64.s32 	%rd332, %r29;
	setp.ge.s64 	%p83, %rd474, %rd332;
	@%p83 bra 	$L__BB10_188;
	cvt.u32.u64 	%r17, %rd474;
	sub.s32 	%r18, %r29, %r17;
	setp.ge.s32 	%p84, %r16, %r18;
	@%p84 bra 	$L__BB10_188;
	not.b32 	%r30, %r16;
	add.s32 	%r31, %r29, %r30;
	sub.s32 	%r19, %r31, %r17;
	and.b32  	%r32, %r19, 768;
	setp.eq.s32 	%p85, %r32, 768;
	mov.u32 	%r372, %r16;
	@%p85 bra 	$L__BB10_173;
	cvt.u64.u32 	%rd334, %r16;
	add.s64 	%rd335, %rd474, %rd334;
	shl.b64 	%rd336, %rd335, 4;
	add.s64 	%rd485, %rd236, %rd336;
	shr.u32 	%r33, %r19, 8;
	add.s32 	%r34, %r33, 1;
	and.b32  	%r35, %r34, 3;
	neg.s32 	%r370, %r35;
	mov.u32 	%r372, %r16;
$L__BB10_169:
	.pragma "nounroll";
	mov.u64 	%rd176, %rd495;
	mov.f64 	%fd251, %fd409;
	// begin inline asm
	ld.global.nc.u64 %rd337, [%rd485];
	// end inline asm
	add.s64 	%rd340, %rd485, 8;
	// begin inline asm
	ld.global.nc.u64 %rd339, [%rd340];
	// end inline asm
	mov.b64 	%fd252, %rd337;
	abs.f64 	%fd253, %fd251;
	abs.f64 	%fd254, %fd252;
	setp.lt.f64 	%p86, %fd253, %fd254;
	mov.f64 	%fd409, %fd252;
	mov.u64 	%rd495, %rd339;
	@%p86 bra 	$L__BB10_172;
	setp.lt.f64 	%p87, %fd254, %fd253;
	mov.f64 	%fd409, %fd251;
	mov.u64 	%rd495, %rd176;
	@%p87 bra 	$L__BB10_172;
	setp.lt.s64 	%p88, %rd176, %rd339;
	selp.f64 	%fd409, %fd251, %fd252, %p88;
	min.s64 	%rd495, %rd176, %rd339;
$L__BB10_172:
	add.s32 	%r372, %r372, 256;
	add.s64 	%rd485, %rd485, 4096;
	add.s32 	%r370, %r370, 1;
	setp.ne.s32 	%p89, %r370, 0;
	@%p89 bra 	$L__BB10_169;
$L__BB10_173:
	setp.lt.u32 	%p90, %r19, 768;
	@%p90 bra 	$L__BB10_188;
	cvt.u64.u32 	%rd341, %r372;
	add.s64 	%rd342, %rd474, %rd341;
	shl.b64 	%rd343, %rd342, 4;
	add.s64 	%rd344, %rd343, %rd236;
	add.s64 	%rd490, %rd344, 12296;
$L__BB10_175:
	add.s64 	%rd346, %rd490, -12296;
	// begin inline asm
	ld.global.nc.u64 %rd345, [%rd346];
	// end inline asm
	add.s64 	%rd348, %rd490, -12288;
	// begin inline asm
	ld.global.nc.u64 %rd347, [%rd348];
	// end inline asm
	mov.b64 	%fd260, %rd345;
	abs.f64 	%fd261, %fd409;
	abs.f64 	%fd262, %fd260;
	setp.lt.f64 	%p91, %fd261, %fd262;
	mov.f64 	%fd406, %fd260;
	mov.u64 	%rd492, %rd347;
	@%p91 bra 	$L__BB10_178;
	setp.lt.f64 	%p92, %fd262, %fd261;
	mov.f64 	%fd406, %fd409;
	mov.u64 	%rd492, %rd495;
	@%p92 bra 	$L__BB10_178;
	setp.lt.s64 	%p93, %rd495, %rd347;
	selp.f64 	%fd406, %fd409, %fd260, %p93;
	min.s64 	%rd492, %rd495, %rd347;
$L__BB10_178:
	add.s64 	%rd350, %rd490, -8200;
	// begin inline asm
	ld.global.nc.u64 %rd349, [%rd350];
	// end inline asm
	add.s64 	%rd352, %rd490, -8192;
	// begin inline asm
	ld.global.nc.u64 %rd351, [%rd352];
	// end inline asm
	mov.b64 	%fd265, %rd349;
	abs.f64 	%fd266, %fd406;
	abs.f64 	%fd267, %fd265;
	setp.lt.f64 	%p94, %fd266, %fd267;
	mov.f64 	%fd407, %fd265;
	mov.u64 	%rd493, %rd351;
	@%p94 bra 	$L__BB10_181;
	setp.lt.f64 	%p95, %fd267, %fd266;
	mov.f64 	%fd407, %fd406;
	mov.u64 	%rd493, %rd492;
	@%p95 bra 	$L__BB10_181;
	setp.lt.s64 	%p96, %rd492, %rd351;
	selp.f64 	%fd407, %fd406, %fd265, %p96;
	min.s64 	%rd493, %rd492, %rd351;
$L__BB10_181:
	add.s64 	%rd354, %rd490, -4104;
	// begin inline asm
	ld.global.nc.u64 %rd353, [%rd354];
	// end inline asm
	add.s64 	%rd356, %rd490, -4096;
	// begin inline asm
	ld.global.nc.u64 %rd355, [%rd356];
	// end inline asm
	mov.b64 	%fd270, %rd353;
	abs.f64 	%fd271, %fd407;
	abs.f64 	%fd272, %fd270;
	setp.lt.f64 	%p97, %fd271, %fd272;
	mov.f64 	%fd408, %fd270;
	mov.u64 	%rd494, %rd355;
	@%p97 bra 	$L__BB10_184;
	setp.lt.f64 	%p98, %fd272, %fd271;
	mov.f64 	%fd408, %fd407;
	mov.u64 	%rd494, %rd493;
	@%p98 bra 	$L__BB10_184;
	setp.lt.s64 	%p99, %rd493, %rd355;
	selp.f64 	%fd408, %fd407, %fd270, %p99;
	min.s64 	%rd494, %rd493, %rd355;
$L__BB10_184:
	add.s64 	%rd358, %rd490, -8;
	// begin inline asm
	ld.global.nc.u64 %rd357, [%rd358];
	// end inline asm
	// begin inline asm
	ld.global.nc.u64 %rd359, [%rd490];
	// end inline asm
	mov.b64 	%fd275, %rd357;
	abs.f64 	%fd276, %fd408;
	abs.f64 	%fd277, %fd275;
	setp.lt.f64 	%p100, %fd276, %fd277;
	mov.f64 	%fd409, %fd275;
	mov.u64 	%rd495, %rd359;
	@%p100 bra 	$L__BB10_187;
	setp.lt.f64 	%p101, %fd277, %fd276;
	mov.f64 	%fd409, %fd408;
	mov.u64 	%rd495, %rd494;
	@%p101 bra 	$L__BB10_187;
	setp.lt.s64 	%p102, %rd494, %rd359;
	selp.f64 	%fd409, %fd408, %fd275, %p102;
	min.s64 	%rd495, %rd494, %rd359;
$L__BB10_187:
	add.s32 	%r372, %r372, 1024;
	add.s64 	%rd490, %rd490, 16384;
	setp.lt.s32 	%p103, %r372, %r18;
	@%p103 bra 	$L__BB10_175;
$L__BB10_188:
	// begin inline asm
	mov.u32 %r36, %laneid;
	// end inline asm
	mov.b64 	%rd361, %fd409;
	mov.b64 	{%r38, %r43}, %rd361;
	mov.b32 	%r54, 1;
	mov.b32 	%r55, 31;
	mov.b32 	%r56, -1;
	// begin inline asm
	shfl.sync.down.b32 %r37, %r38, %r54, %r55, %r56;
	// end inline asm
	// begin inline asm
	shfl.sync.down.b32 %r42, %r43, %r54, %r55, %r56;
	// end inline asm
	mov.b64 	%rd362, {%r37, %r42};
	mov.b64 	%fd281, %rd362;
	mov.b64 	{%r48, %r53}, %rd495;
	// begin inline asm
	shfl.sync.down.b32 %r47, %r48, %r54, %r55, %r56;
	// end inline asm
	// begin inline asm
	shfl.sync.down.b32 %r52, %r53, %r54, %r55, %r56;
	// end inline asm
	mov.b64 	%rd200, {%r47, %r52};
	setp.gt.s32 	%p104, %r36, 30;
	mov.f64 	%fd411, %fd409;
	mov.u64 	%rd497, %rd495;
	@%p104 bra 	$L__BB10_192;
	abs.f64 	%fd282, %fd409;
	abs.f64 	%fd283, %fd281;
	setp.lt.f64 	%p105, %fd282, %fd283;
	mov.f64 	%fd411, %fd281;
	mov.u64 	%rd497, %rd200;
	@%p105 bra 	$L__BB10_192;
	setp.lt.f64 	%p106, %fd283, %fd282;
	mov.f64 	%fd411, %fd409;
	mov.u64 	%rd497, %rd495;
	@%p106 bra 	$L__BB10_192;
	setp.lt.s64 	%p107, %rd495, %rd200;
	selp.f64 	%fd411, %fd409, %fd281, %p107;
	min.s64 	%rd497, %rd495, %rd200;
$L__BB10_192:
	mov.b64 	%rd363, %fd411;
	mov.b64 	{%r58, %r63}, %rd363;
	mov.b32 	%r74, 2;
	mov.b32 	%r75, 31;
	mov.b32 	%r76, -1;
	// begin inline asm
	shfl.sync.down.b32 %r57, %r58, %r74, %r75, %r76;
	// end inline asm
	// begin inline asm
	shfl.sync.down.b32 %r62, %r63, %r74, %r75, %r76;
	// end inline asm
	mov.b64 	%rd364, {%r57, %r62};
	mov.b64 	%fd286, %rd364;
	mov.b64 	{%r68, %r73}, %rd497;
	// begin inline asm
	shfl.sync.down.b32 %r67, %r68, %r74, %r75, %r76;
	// end inline asm
	// begin inline asm
	shfl.sync.down.b32 %r72, %r73, %r74, %r75, %r76;
	// end inline asm
	mov.b64 	%rd203, {%r67, %r72};
	setp.gt.s32 	%p108, %r36, 29;
	mov.f64 	%fd412, %fd411;
	mov.u64 	%rd498, %rd497;
	@%p108 bra 	$L__BB10_196;
	abs.f64 	%fd287, %fd411;
	abs.f64 	%fd288, %fd286;
	setp.lt.f64 	%p109, %fd287, %fd288;
	mov.f64 	%fd412, %fd286;
	mov.u64 	%rd498, %rd203;
	@%p109 bra 	$L__BB10_196;
	setp.lt.f64 	%p110, %fd288, %fd287;
	mov.f64 	%fd412, %fd411;
	mov.u64 	%rd498, %rd497;
	@%p110 bra 	$L__BB10_196;
	setp.lt.s64 	%p111, %rd497, %rd203;
	selp.f64 	%fd412, %fd411, %fd286, %p111;
	min.s64 	%rd498, %rd497, %rd203;
$L__BB10_196:
	mov.b64 	%rd365, %fd412;
	mov.b64 	{%r78, %r83}, %rd365;
	mov.b32 	%r94, 4;
	mov.b32 	%r95, 31;
	mov.b32 	%r96, -1;
	// begin inline asm
	shfl.sync.down.b32 %r77, %r78, %r94, %r95, %r96;
	// end inline asm
	// begin inline asm
	shfl.sync.down.b32 %r82, %r83, %r94, %r95, %r96;
	// end inline asm
	mov.b64 	%rd366, {%r77, %r82};
	mov.b64 	%fd291, %rd366;
	mov.b64 	{%r88, %r93}, %rd498;
	// begin inline asm
	shfl.sync.down.b32 %r87, %r88, %r94, %r95, %r96;
	// end inline asm
	// begin inline asm
	shfl.sync.down.b32 %r92, %r93, %r94, %r95, %r96;
	// end inline asm
	mov.b64 	%rd206, {%r87, %r92};
	setp.gt.s32 	%p112, %r36, 27;
	mov.f64 	%fd413, %fd412;
	mov.u64 	%rd499, %rd498;
	@%p112 bra 	$L__BB10_200;
	abs.f64 	%fd292, %fd412;
	abs.f64 	%fd293, %fd291;
	setp.lt.f64 	%p113, %fd292, %fd293;
	mov.f64 	%fd413, %fd291;
	mov.u64 	%rd499, %rd206;
	@%p113 bra 	$L__BB10_200;
	setp.lt.f64 	%p114, %fd293, %fd292;
	mov.f64 	%fd413, %fd412;
	mov.u64 	%rd499, %rd498;
	@%p114 bra 	$L__BB10_200;
	setp.lt.s64 	%p115, %rd498, %rd206;
	selp.f64 	%fd413, %fd412, %fd291, %p115;
	min.s64 	%rd499, %rd498, %rd206;
$L__BB10_200:
	mov.b64 	%rd367, %fd413;
	mov.b64 	{%r98, %r103}, %rd367;
	mov.b32 	%r114, 8;
	mov.b32 	%r115, 31;
	mov.b32 	%r116, -1;
	// begin inline asm
	shfl.sync.down.b32 %r97, %r98, %r114, %r115, %r116;
	// end inline asm
	// begin inline asm
	shfl.sync.down.b32 %r102, %r103, %r114, %r115, %r116;
	// end inline asm
	mov.b64 	%rd368, {%r97, %r102};
	mov.b64 	%fd296, %rd368;
	mov.b64 	{%r108, %r113}, %rd499;
	// begin inline asm
	shfl.sync.down.b32 %r107, %r108, %r114, %r115, %r116;
	// end inline asm
	// begin inline asm
	shfl.sync.down.b32 %r112, %r113, %r114, %r115, %r116;
	// end inline asm
	mov.b64 	%rd209, {%r107, %r112};
	setp.gt.s32 	%p116, %r36, 23;
	mov.f64 	%fd414, %fd413;
	mov.u64 	%rd500, %rd499;
	@%p116 bra 	$L__BB10_204;
	abs.f64 	%fd297, %fd413;
	abs.f64 	%fd298, %fd296;
	setp.lt.f64 	%p117, %fd297, %fd298;
	mov.f64 	%fd414, %fd296;
	mov.u64 	%rd500, %rd209;
	@%p117 bra 	$L__BB10_204;
	setp.lt.f64 	%p118, %fd298, %fd297;
	mov.f64 	%fd414, %fd413;
	mov.u64 	%rd500, %rd499;
	@%p118 bra 	$L__BB10_204;
	setp.lt.s64 	%p119, %rd499, %rd209;
	selp.f64 	%fd414, %fd413, %fd296, %p119;
	min.s64 	%rd500, %rd499, %rd209;
$L__BB10_204:
	mov.b64 	%rd369, %fd414;
	mov.b64 	{%r118, %r123}, %rd369;
	mov.b32 	%r134, 16;
	mov.b32 	%r135, 31;
	mov.b32 	%r136, -1;
	// begin inline asm
	shfl.sync.down.b32 %r117, %r118, %r134, %r135, %r136;
	// end inline asm
	// begin inline asm
	shfl.sync.down.b32 %r122, %r123, %r134, %r135, %r136;
	// end inline asm
	mov.b64 	%rd370, {%r117, %r122};
	mov.b64 	%fd301, %rd370;
	mov.b64 	{%r128, %r133}, %rd500;
	// begin inline asm
	shfl.sync.down.b32 %r127, %r128, %r134, %r135, %r136;
	// end inline asm
	// begin inline asm
	shfl.sync.down.b32 %r132, %r133, %r134, %r135, %r136;
	// end inline asm
	mov.b64 	%rd212, {%r127, %r132};
	setp.gt.s32 	%p120, %r36, 15;
	mov.f64 	%fd422, %fd414;
	mov.u64 	%rd508, %rd500;
	@%p120 bra 	$L__BB10_208;
	abs.f64 	%fd302, %fd414;
	abs.f64 	%fd303, %fd301;
	setp.lt.f64 	%p121, %fd302, %fd303;
	mov.f64 	%fd422, %fd301;
	mov.u64 	%rd508, %rd212;
	@%p121 bra 	$L__BB10_208;
	setp.lt.f64 	%p122, %fd303, %fd302;
	mov.f64 	%fd422, %fd414;
	mov.u64 	%rd508, %rd500;
	@%p122 bra 	$L__BB10_208;
	setp.lt.s64 	%p123, %rd500, %rd212;
	selp.f64 	%fd422, %fd414, %fd301, %p123;
	min.s64 	%rd508, %rd500, %rd212;
$L__BB10_208:
	setp.ne.s32 	%p124, %r36, 0;
	@%p124 bra 	$L__BB10_210;
	shr.u32 	%r137, %r16, 1;
	and.b32  	%r138, %r137, 496;
	mov.u32 	%r139, _ZN6thrust24THRUST_300001_SM_1000_NS8cuda_cub4core6detail5shmemE;
	add.s32 	%r140, %r139, %r138;
	st.shared.f64 	[%r140+8], %fd422;
	st.shared.u64 	[%r140+16], %rd508;
$L__BB10_210:
	bar.sync 	0;
	setp.ne.s32 	%p125, %r16, 0;
	@%p125 bra 	$L__BB10_232;
	ld.shared.f64 	%fd306, [_ZN6thrust24THRUST_300001_SM_1000_NS8cuda_cub4core6detail5shmemE+24];
	ld.shared.u64 	%rd215, [_ZN6thrust24THRUST_300001_SM_1000_NS8cuda_cub4core6detail5shmemE+32];
	abs.f64 	%fd307, %fd422;
	abs.f64 	%fd308, %fd306;
	setp.lt.f64 	%p126, %fd307, %fd308;
	mov.f64 	%fd416, %fd306;
	mov.u64 	%rd502, %rd215;
	@%p126 bra 	$L__BB10_214;
	setp.lt.f64 	%p127, %fd308, %fd307;
	mov.f64 	%fd416, %fd422;
	mov.u64 	%rd502, %rd508;
	@%p127 bra 	$L__BB10_214;
	setp.lt.s64 	%p128, %rd508, %rd215;
	selp.f64 	%fd416, %fd422, %fd306, %p128;
	min.s64 	%rd502, %rd508, %rd215;
$L__BB10_214:
	ld.shared.f64 	%fd311, [_ZN6thrust24THRUST_300001_SM_1000_NS8cuda_cub4core6detail5shmemE+40];
	ld.shared.u64 	%rd218, [_ZN6thrust24THRUST_300001_SM_1000_NS8cuda_cub4core6detail5shmemE+48];
	abs.f64 	%fd312, %fd416;
	abs.f64 	%fd313, %fd311;
	setp.lt.f64 	%p129, %fd312, %fd313;
	mov.f64 	%fd417, %fd311;
	mov.u64 	%rd503, %rd218;
	@%p129 bra 	$L__BB10_217;
	setp.lt.f64 	%p130, %fd313, %fd312;
	mov.f64 	%fd417, %fd416;
	mov.u64 	%rd503, %rd502;
	@%p130 bra 	$L__BB10_217;
	setp.lt.s64 	%p131, %rd502, %rd218;
	selp.f64 	%fd417, %fd416, %fd311, %p131;
	min.s64 	%rd503, %rd502, %rd218;
$L__BB10_217:
	ld.shared.f64 	%fd316, [_ZN6thrust24THRUST_300001_SM_1000_NS8cuda_cub4core6detail5shmemE+56];
	ld.shared.u64 	%rd221, [_ZN6thrust24THRUST_300001_SM_1000_NS8cuda_cub4core6detail5shmemE+64];
	abs.f64 	%fd317, %fd417;
	abs.f64 	%fd318, %fd316;
	setp.lt.f64 	%p132, %fd317, %fd318;
	mov.f64 	%fd418, %fd316;
	mov.u64 	%rd504, %rd221;
	@%p132 bra 	$L__BB10_220;
	setp.lt.f64 	%p133, %fd318, %fd317;
	mov.f64 	%fd418, %fd417;
	mov.u64 	%rd504, %rd503;
	@%p133 bra 	$L__BB10_220;
	setp.lt.s64 	%p134, %rd503, %rd221;
	selp.f64 	%fd418, %fd417, %fd316, %p134;
	min.s64 	%rd504, %rd503, %rd221;
$L__BB10_220:
	ld.shared.f64 	%fd321, [_ZN6thrust24THRUST_300001_SM_1000_NS8cuda_cub4core6detail5shmemE+72];
	ld.shared.u64 	%rd224, [_ZN6thrust24THRUST_300001_SM_1000_NS8cuda_cub4core6detail5shmemE+80];
	abs.f64 	%fd322, %fd418;
	abs.f64 	%fd323, %fd321;
	setp.lt.f64 	%p135, %fd322, %fd323;
	mov.f64 	%fd419, %fd321;
	mov.u64 	%rd505, %rd224;
	@%p135 bra 	$L__BB10_223;
	setp.lt.f64 	%p136, %fd323, %fd322;
	mov.f64 	%fd419, %fd418;
	mov.u64 	%rd505, %rd504;
	@%p136 bra 	$L__BB10_223;
	setp.lt.s64 	%p137, %rd504, %rd224;
	selp.f64 	%fd419, %fd418, %fd321, %p137;
	min.s64 	%rd505, %rd504, %rd224;
$L__BB10_223:
	ld.shared.f64 	%fd326, [_ZN6thrust24THRUST_300001_SM_1000_NS8cuda_cub4core6detail5shmemE+88];
	ld.shared.u64 	%rd227, [_ZN6thrust24THRUST_300001_SM_1000_NS8cuda_cub4core6detail5shmemE+96];
	abs.f64 	%fd327, %fd419;
	abs.f64 	%fd328, %fd326;
	setp.lt.f64 	%p138, %fd327, %fd328;
	mov.f64 	%fd420, %fd326;
	mov.u64 	%rd506, %rd227;
	@%p138 bra 	$L__BB10_226;
	setp.lt.f64 	%p139, %fd328, %fd327;
	mov.f64 	%fd420, %fd419;
	mov.u64 	%rd506, %rd505;
	@%p139 bra 	$L__BB10_226;
	setp.lt.s64 	%p140, %rd505, %rd227;
	selp.f64 	%fd420, %fd419, %fd326, %p140;
	min.s64 	%rd506, %rd505, %rd227;
$L__BB10_226:
	ld.shared.f64 	%fd331, [_ZN6thrust24THRUST_300001_SM_1000_NS8cuda_cub4core6detail5shmemE+104];
	ld.shared.u64 	%rd230, [_ZN6thrust24THRUST_300001_SM_1000_NS8cuda_cub4core6detail5shmemE+112];
	abs.f64 	%fd332, %fd420;
	abs.f64 	%fd333, %fd331;
	setp.lt.f64 	%p141, %fd332, %fd333;
	mov.f64 	%fd421, %fd331;
	mov.u64 	%rd507, %rd230;
	@%p141 bra 	$L__BB10_229;
	setp.lt.f64 	%p142, %fd333, %fd332;
	mov.f64 	%fd421, %fd420;
	mov.u64 	%rd507, %rd506;
	@%p142 bra 	$L__BB10_229;
	setp.lt.s64 	%p143, %rd506, %rd230;
	selp.f64 	%fd421, %fd420, %fd331, %p143;
	min.s64 	%rd507, %rd506, %rd230;
$L__BB10_229:
	ld.shared.f64 	%fd336, [_ZN6thrust24THRUST_300001_SM_1000_NS8cuda_cub4core6detail5shmemE+120];
	ld.shared.u64 	%rd233, [_ZN6thrust24THRUST_300001_SM_1000_NS8cuda_cub4core6detail5shmemE+128];
	abs.f64 	%fd337, %fd421;
	abs.f64 	%fd338, %fd336;
	setp.lt.f64 	%p144, %fd337, %fd338;
	mov.u64 	%rd508, %rd233;
	mov.f64 	%fd422, %fd336;
	@%p144 bra 	$L__BB10_232;
	setp.lt.f64 	%p145, %fd338, %fd337;
	mov.u64 	%rd508, %rd507;
	mov.f64 	%fd422, %fd421;
	@%p145 bra 	$L__BB10_232;
	setp.lt.s64 	%p146, %rd507, %rd233;
	selp.f64 	%fd422, %fd421, %fd336, %p146;
	min.s64 	%rd508, %rd507, %rd233;
$L__BB10_232:
	mov.u32 	%r364, %tid.x;
	setp.ne.s32 	%p263, %r364, 0;
	@%p263 bra 	$L__BB10_234;
	ld.param.u64 	%rd421, [_ZN6thrust24THRUST_300001_SM_1000_NS8cuda_cub4core6detail13_kernel_agentINS1_8__reduce11ReduceAgentIPN4cuda3std3__45tupleIJdlEEESC_SB_lNS1_9__extrema9arg_max_fIdl13AbsComparatorEEEEJSC_SC_iSG_EEEvDpT0__param_1];
	cvta.to.global.u64 	%rd420, %rd421;
	st.global.f64 	[%rd420], %fd422;
	st.global.u64 	[%rd420+8], %rd508;
$L__BB10_234:
	ret;

}
	// .globl	_ZN3cub18CUB_300001_SM_10006detail11EmptyKernelIvEEvv
.visible .entry _ZN3cub18CUB_300001_SM_10006detail11EmptyKernelIvEEvv()
{


	ret;

}


// ===== COMPILED SASS (sm_100) =====

	.target	sm_100

	.elftype	@"ET_EXEC"


//--------------------- .note.nv.tkinfo           --------------------------
	.section	.note.nv.tkinfo,"",@"SHT_NOTE"
	.sectionflags	@"SHF_NOTE_NV_TKINFO"
	.tkinfo
        /*0018*/ 	.word	0x00000002
        /*0030*/ 	.string	""
        /*0030*/ 	.string	"ptxas"
        /*0030*/ 	.string	"Cuda compilation tools, release 13.0, V13.0.88"
        /*0030*/ 	.string	"Build cuda_13.0.r13.0/compiler.36424714_0"
        /*0030*/ 	.string	"-arch sm_100 -m 64 "



//--------------------- .note.nv.cuinfo           --------------------------
	.section	.note.nv.cuinfo,"",@"SHT_NOTE"
	.sectionflags	@"SHF_NOTE_NV_CUINFO"
        /*0018*/ 	.short	0x0002
        /*001a*/ 	.short	0x0064
        /*001c*/ 	.short	0x0082
	.zero		2


//--------------------- .nv.info                  --------------------------
	.section	.nv.info,"",@"SHT_CUDA_INFO"
	.align	4


	//----- nvinfo : EIATTR_REGCOUNT
	.align		4
        /*0000*/ 	.byte	0x04, 0x2f
        /*0002*/ 	.short	(.L_46 - .L_45)
	.align		4
.L_45:
        /*0004*/ 	.word	index@(_Z9swap_rowsPdiii)
        /*0008*/ 	.word	0x0000001c


	//----- nvinfo : EIATTR_FRAME_SIZE
	.align		4
.L_46:
        /*000c*/ 	.byte	0x04, 0x11
        /*000e*/ 	.short	(.L_48 - .L_47)
	.align		4
.L_47:
        /*0010*/ 	.word	index@(_Z9swap_rowsPdiii)
        /*0014*/ 	.word	0x00000000


	//----- nvinfo : EIATTR_REGCOUNT
	.align		4
.L_48:
        /*0018*/ 	.byte	0x04, 0x2f
        /*001a*/ 	.short	(.L_50 - .L_49)
	.align		4
.L_49:
        /*001c*/ 	.word	index@(_Z6dividePdii)
        /*0020*/ 	.word	0x00000024


	//----- nvinfo : EIATTR_FRAME_SIZE
	.align		4
.L_50:
        /*0024*/ 	.byte	0x04, 0x11
        /*0026*/ 	.short	(.L_52 - .L_51)
	.align		4
.L_51:
        /*0028*/ 	.word	index@($__internal_0_$__cuda_sm20_div_rn_f64_full)
        /*002c*/ 	.word	0x00000000


	//----- nvinfo : EIATTR_FRAME_SIZE
	.align		4
.L_52:
        /*0030*/ 	.byte	0x04, 0x11
        /*0032*/ 	.short	(.L_54 - .L_53)
	.align		4
.L_53:
        /*0034*/ 	.word	index@(_Z6dividePdii)
        /*0038*/ 	.word	0x00000000


	//----- nvinfo : EIATTR_REGCOUNT
	.align		4
.L_54:
        /*003c*/ 	.byte	0x04, 0x2f
        /*003e*/ 	.short	(.L_56 - .L_55)
	.align		4
.L_55:
        /*0040*/ 	.word	index@(_Z6kernelPdii)
        /*0044*/ 	.word	0x00000020


	//----- nvinfo : EIATTR_FRAME_SIZE
	.align		4
.L_56:
        /*0048*/ 	.byte	0x04, 0x11
        /*004a*/ 	.short	(.L_58 - .L_57)
	.align		4
.L_57:
        /*004c*/ 	.word	index@(_Z6kernelPdii)
        /*0050*/ 	.word	0x00000000


	//----- nvinfo : EIATTR_REGCOUNT
	.align		4
.L_58:
        /*0054*/ 	.byte	0x04, 0x2f
        /*0056*/ 	.short	(.L_60 - .L_59)
	.align		4
.L_59:
        /*0058*/ 	.word	index@(_ZN6thrust24THRUST_300001_SM_1000_NS8cuda_cub4core6detail13_kernel_agentINS1_8__reduce11ReduceAgentINS0_12zip_iteratorIN4cuda3std3__45tupleIJNS0_10device_ptrIdEENS0_17counting_iteratorIlNS0_11use_defaultESF_SF_EEEEEEEPNSB_IJdlEEESJ_iNS1_9__extrema9arg_max_fIdl13AbsComparatorEEEEJSI_SK_iSO_EEEvDpT0_)
        /*005c*/ 	.word	0x00000020


	//----- nvinfo : EIATTR_FRAME_SIZE
	.align		4
.L_60:
        /*0060*/ 	.byte	0x04, 0x11
        /*0062*/ 	.short	(.L_62 - .L_61)
	.align		4
.L_61:
        /*0064*/ 	.word	index@(_ZN6thrust24THRUST_300001_SM_1000_NS8cuda_cub4core6detail13_kernel_agentINS1_8__reduce11ReduceAgentINS0_12zip_iteratorIN4cuda3std3__45tupleIJNS0_10device_ptrIdEENS0_17counting_iteratorIlNS0_11use_defaultESF_SF_EEEEEEEPNSB_IJdlEEESJ_iNS1_9__extrema9arg_max_fIdl13AbsComparatorEEEEJSI_SK_iSO_EEEvDpT0_)
        /*0068*/ 	.word	0x00000000


	//----- nvinfo : EIATTR_REGCOUNT
	.align		4
.L_62:
        /*006c*/ 	.byte	0x04, 0x2f
        /*006e*/ 	.short	(.L_64 - .L_63)
	.align		4
.L_63:
        /*0070*/ 	.word	index@(_ZN6thrust24THRUST_300001_SM_1000_NS8cuda_cub4core6detail13_kernel_agentINS1_8__reduce11ReduceAgentINS0_12zip_iteratorIN4cuda3std3__45tupleIJNS0_10device_ptrIdEENS0_17counting_iteratorIlNS0_11use_defaultESF_SF_EEEEEEEPNSB_IJdlEEESJ_iNS1_9__extrema9arg_max_fIdl13AbsComparatorEEEEJSI_SK_iN3cub18CUB_300001_SM_100013GridEvenShareIiEENSR_9GridQueueIjEESO_EEEvDpT0_)
        /*0074*/ 	.word	0x00000028


	//----- nvinfo : EIATTR_FRAME_SIZE
	.align		4
.L_64:
        /*0078*/ 	.byte	0x04, 0x11
        /*007a*/ 	.short	(.L_66 - .L_65)
	.align		4
.L_65:
        /*007c*/ 	.word	index@(_ZN6thrust24THRUST_300001_SM_1000_NS8cuda_cub4core6detail13_kernel_agentINS1_8__reduce11ReduceAgentINS0_12zip_iteratorIN4cuda3std3__45tupleIJNS0_10device_ptrIdEENS0_17counting_iteratorIlNS0_11use_defaultESF_SF_EEEEEEEPNSB_IJdlEEESJ_iNS1_9__extrema9arg_max_fIdl13AbsComparatorEEEEJSI_SK_iN3cub18CUB_300001_SM_100013GridEvenShareIiEENSR_9GridQueueIjEESO_EEEvDpT0_)
        /*0080*/ 	.word	0x00000000


	//----- nvinfo : EIATTR_REGCOUNT
	.align		4
.L_66:
        /*0084*/ 	.byte	0x04, 0x2f
        /*0086*/ 	.short	(.L_68 - .L_67)
	.align		4
.L_67:
        /*0088*/ 	.word	index@(_ZN6thrust24THRUST_300001_SM_1000_NS8cuda_cub4core6detail13_kernel_agentINS1_8__reduce10DrainAgentIiEEJN3cub18CUB_300001_SM_10009GridQueueIjEEiEEEvDpT0_)
        /*008c*/ 	.word	0x00000008


	//----- nvinfo : EIATTR_FRAME_SIZE
	.align		4
.L_68:
        /*0090*/ 	.byte	0x04, 0x11
        /*0092*/ 	.short	(.L_70 - .L_69)
	.align		4
.L_69:
        /*0094*/ 	.word	index@(_ZN6thrust24THRUST_300001_SM_1000_NS8cuda_cub4core6detail13_kernel_agentINS1_8__reduce10DrainAgentIiEEJN3cub18CUB_300001_SM_10009GridQueueIjEEiEEEvDpT0_)
        /*0098*/ 	.word	0x00000000


	//----- nvinfo : EIATTR_REGCOUNT
	.align		4
.L_70:
        /*009c*/ 	.byte	0x04, 0x2f
        /*009e*/ 	.short	(.L_72 - .L_71)
	.align		4
.L_71:
        /*00a0*/ 	.word	index@(_ZN6thrust24THRUST_300001_SM_1000_NS8cuda_cub4core6detail13_kernel_agentINS1_8__reduce11ReduceAgentIPN4cuda3std3__45tupleIJdlEEESC_SB_iNS1_9__extrema9arg_max_fIdl13AbsComparatorEEEEJSC_SC_iSG_EEEvDpT0_)
        /*00a4*/ 	.word	0x00000020


	//----- nvinfo : EIATTR_FRAME_SIZE
	.align		4
.L_72:
        /*00a8*/ 	.byte	0x04, 0x11
        /*00aa*/ 	.short	(.L_74 - .L_73)
	.align		4
.L_73:
        /*00ac*/ 	.word	index@(_ZN6thrust24THRUST_300001_SM_1000_NS8cuda_cub4core6detail13_kernel_agentINS1_8__reduce11ReduceAgentIPN4cuda3std3__45tupleIJdlEEESC_SB_iNS1_9__extrema9arg_max_fIdl13AbsComparatorEEEEJSC_SC_iSG_EEEvDpT0_)
        /*00b0*/ 	.word	0x00000000


	//----- nvinfo : EIATTR_REGCOUNT
	.align		4
.L_74:
        /*00b4*/ 	.byte	0x04, 0x2f
        /*00b6*/ 	.short	(.L_76 - .L_75)
	.align		4
.L_75:
        /*00b8*/ 	.word	index@(_ZN6thrust24THRUST_300001_SM_1000_NS8cuda_cub4core6detail13_kernel_agentINS1_8__reduce11ReduceAgentINS0_12zip_iteratorIN4cuda3std3__45tupleIJNS0_10device_ptrIdEENS0_17counting_iteratorIlNS0_11use_defaultESF_SF_EEEEEEEPNSB_IJdlEEESJ_lNS1_9__extrema9arg_max_fIdl13AbsComparatorEEEEJSI_SK_lSO_EEEvDpT0_)
        /*00bc*/ 	.word	0x00000020


	//----- nvinfo : EIATTR_FRAME_SIZE
	.align		4
.L_76:
        /*00c0*/ 	.byte	0x04, 0x11
        /*00c2*/ 	.short	(.L_78 - .L_77)
	.align		4
.L_77:
        /*00c4*/ 	.word	index@(_ZN6thrust24THRUST_300001_SM_1000_NS8cuda_cub4core6detail13_kernel_agentINS1_8__reduce11ReduceAgentINS0_12zip_iteratorIN4cuda3std3__45tupleIJNS0_10device_ptrIdEENS0_17counting_iteratorIlNS0_11use_defaultESF_SF_EEEEEEEPNSB_IJdlEEESJ_lNS1_9__extrema9arg_max_fIdl13AbsComparatorEEEEJSI_SK_lSO_EEEvDpT0_)
        /*00c8*/ 	.word	0x00000000


	//----- nvinfo : EIATTR_REGCOUNT
	.align		4
.L_78:
        /*00cc*/ 	.byte	0x04, 0x2f
        /*00ce*/ 	.short	(.L_80 - .L_79)
	.align		4
.L_79:
        /*00d0*/ 	.word	index@(_ZN6thrust24THRUST_300001_SM_1000_NS8cuda_cub4core6detail13_kernel_agentINS1_8__reduce11ReduceAgentINS0_12zip_iteratorIN4cuda3std3__45tupleIJNS0_10device_ptrIdEENS0_17counting_iteratorIlNS0_11use_defaultESF_SF_EEEEEEEPNSB_IJdlEEESJ_lNS1_9__extrema9arg_max_fIdl13AbsComparatorEEEEJSI_SK_lN3cub18CUB_300001_SM_100013GridEvenShareIlEENSR_9GridQueueIyEESO_EEEvDpT0_)
        /*00d4*/ 	.word	0x00000020


	//----- nvinfo : EIATTR_FRAME_SIZE
	.align		4
.L_80:
        /*00d8*/ 	.byte	0x04, 0x11
        /*00da*/ 	.short	(.L_82 - .L_81)
	.align		4
.L_81:
        /*00dc*/ 	.word	index@(_ZN6thrust24THRUST_300001_SM_1000_NS8cuda_cub4core6detail13_kernel_agentINS1_8__reduce11ReduceAgentINS0_12zip_iteratorIN4cuda3std3__45tupleIJNS0_10device_ptrIdEENS0_17counting_iteratorIlNS0_11use_defaultESF_SF_EEEEEEEPNSB_IJdlEEESJ_lNS1_9__extrema9arg_max_fIdl13AbsComparatorEEEEJSI_SK_lN3cub18CUB_300001_SM_100013GridEvenShareIlEENSR_9GridQueueIyEESO_EEEvDpT0_)
        /*00e0*/ 	.word	0x00000000


	//----- nvinfo : EIATTR_REGCOUNT
	.align		4
.L_82:
        /*00e4*/ 	.byte	0x04, 0x2f
        /*00e6*/ 	.short	(.L_84 - .L_83)
	.align		4
.L_83:
        /*00e8*/ 	.word	index@(_ZN6thrust24THRUST_300001_SM_1000_NS8cuda_cub4core6detail13_kernel_agentINS1_8__reduce10DrainAgentIlEEJN3cub18CUB_300001_SM_10009GridQueueIyEElEEEvDpT0_)
        /*00ec*/ 	.word	0x00000008


	//----- nvinfo : EIATTR_FRAME_SIZE
	.align		4
.L_84:
        /*00f0*/ 	.byte	0x04, 0x11
        /*00f2*/ 	.short	(.L_86 - .L_85)
	.align		4
.L_85:
        /*00f4*/ 	.word	index@(_ZN6thrust24THRUST_300001_SM_1000_NS8cuda_cub4core6detail13_kernel_agentINS1_8__reduce10DrainAgentIlEEJN3cub18CUB_300001_SM_10009GridQueueIyEElEEEvDpT0_)
        /*00f8*/ 	.word	0x00000000


	//----- nvinfo : EIATTR_REGCOUNT
	.align		4
.L_86:
        /*00fc*/ 	.byte	0x04, 0x2f
        /*00fe*/ 	.short	(.L_88 - .L_87)
	.align		4
.L_87:
        /*0100*/ 	.word	index@(_ZN6thrust24THRUST_300001_SM_1000_NS8cuda_cub4core6detail13_kernel_agentINS1_8__reduce11ReduceAgentIPN4cuda3std3__45tupleIJdlEEESC_SB_lNS1_9__extrema9arg_max_fIdl13AbsComparatorEEEEJSC_SC_iSG_EEEvDpT0_)
        /*0104*/ 	.word	0x00000020


	//----- nvinfo : EIATTR_FRAME_SIZE
	.align		4
.L_88:
        /*0108*/ 	.byte	0x04, 0x11
        /*010a*/ 	.short	(.L_90 - .L_89)
	.align		4
.L_89:
        /*010c*/ 	.word	index@(_ZN6thrust24THRUST_300001_SM_1000_NS8cuda_cub4core6detail13_kernel_agentINS1_8__reduce11ReduceAgentIPN4cuda3std3__45tupleIJdlEEESC_SB_lNS1_9__extrema9arg_max_fIdl13AbsComparatorEEEEJSC_SC_iSG_EEEvDpT0_)
        /*0110*/ 	.word	0x00000000


	//----- nvinfo : EIATTR_REGCOUNT
	.align		4
.L_90:
        /*0114*/ 	.byte	0x04, 0x2f
        /*0116*/ 	.short	(.L_92 - .L_91)
	.align		4
.L_91:
        /*0118*/ 	.word	index@(_ZN3cub18CUB_300001_SM_10006detail11EmptyKernelIvEEvv)
        /*011c*/ 	.word	0x00000004


	//----- nvinfo : EIATTR_FRAME_SIZE
	.align		4
.L_92:
        /*0120*/ 	.byte	0x04, 0x11
        /*0122*/ 	.short	(.L_94 - .L_93)
	.align		4
.L_93:
        /*0124*/ 	.word	index@(_ZN3cub18CUB_300001_SM_10006detail11EmptyKernelIvEEvv)
        /*0128*/ 	.word	0x00000000


	//----- nvinfo : EIATTR_MIN_STACK_SIZE
	.align		4
.L_94:
        /*012c*/ 	.byte	0x04, 0x12
        /*012e*/ 	.short	(.L_96 - .L_95)
	.align		4
.L_95:
        /*0130*/ 	.word	index@(_ZN3cub18CUB_300001_SM_10006detail11EmptyKernelIvEEvv)
        /*0134*/ 	.word	0x00000000


	//----- nvinfo : EIATTR_MIN_STACK_SIZE
	.align		4
.L_96:
        /*0138*/ 	.byte	0x04, 0x12
        /*013a*/ 	.short	(.L_98 - .L_97)
	.align		4
.L_97:
        /*013c*/ 	.word	index@(_ZN6thrust24THRUST_300001_SM_1000_NS8cuda_cub4core6detail13_kernel_agentINS1_8__reduce11ReduceAgentIPN4cuda3std3__45tupleIJdlEEESC_SB_lNS1_9__extrema9arg_max_fIdl13AbsComparatorEEEEJSC_SC_iSG_EEEvDpT0_)
        /*0140*/ 	.word	0x00000000


	//----- nvinfo : EIATTR_MIN_STACK_SIZE
	.align		4
.L_98:
        /*0144*/ 	.byte	0x04, 0x12
        /*0146*/ 	.short	(.L_100 - .L_99)
	.align		4
.L_99:
        /*0148*/ 	.word	index@(_ZN6thrust24THRUST_300001_SM_1000_NS8cuda_cub4core6detail13_kernel_agentINS1_8__reduce10DrainAgentIlEEJN3cub18CUB_300001_SM_10009GridQueueIyEElEEEvDpT0_)
        /*014c*/ 	.word	0x00000000


	//----- nvinfo : EIATTR_MIN_STACK_SIZE
	.align		4
.L_100:
        /*0150*/ 	.byte	0x04, 0x12
        /*0152*/ 	.short	(.L_102 - .L_101)
	.align		4
.L_101:
        /*0154*/ 	.word	index@(_ZN6thrust24THRUST_300001_SM_1000_NS8cuda_cub4core6detail13_kernel_agentINS1_8__reduce11ReduceAgentINS0_12zip_iteratorIN4cuda3std3__45tupleIJNS0_10device_ptrIdEENS0_17counting_iteratorIlNS0_11use_defaultESF_SF_EEEEEEEPNSB_IJdlEEESJ_lNS1_9__extrema9arg_max_fIdl13AbsComparatorEEEEJSI_SK_lN3cub18CUB_300001_SM_100013GridEvenShareIlEENSR_9GridQueueIyEESO_EEEvDpT0_)
        /*0158*/ 	.word	0x00000000


	//----- nvinfo : EIATTR_MIN_STACK_SIZE
	.align		4
.L_102:
        /*015c*/ 	.byte	0x04, 0x12
        /*015e*/ 	.short	(.L_104 - .L_103)
	.align		4
.L_103:
        /*0160*/ 	.word	index@(_ZN6thrust24THRUST_300001_SM_1000_NS8cuda_cub4core6detail13_kernel_agentINS1_8__reduce11ReduceAgentINS0_12zip_iteratorIN4cuda3std3__45tupleIJNS0_10device_ptrIdEENS0_17counting_iteratorIlNS0_11use_defaultESF_SF_EEEEEEEPNSB_IJdlEEESJ_lNS1_9__extrema9arg_max_fIdl13AbsComparatorEEEEJSI_SK_lSO_EEEvDpT0_)
        /*0164*/ 	.word	0x00000000


	//----- nvinfo : EIATTR_MIN_STACK_SIZE
	.align		4
.L_104:
        /*0168*/ 	.byte	0x04, 0x12
        /*016a*/ 	.short	(.L_106 - .L_105)
	.align		4
.L_105:
        /*016c*/ 	.word	index@(_ZN6thrust24THRUST_300001_SM_1000_NS8cuda_cub4core6detail13_kernel_agentINS1_8__reduce11ReduceAgentIPN4cuda3std3__45tupleIJdlEEESC_SB_iNS1_9__extrema9arg_max_fIdl13AbsComparatorEEEEJSC_SC_iSG_EEEvDpT0_)
        /*0170*/ 	.word	0x00000000


	//----- nvinfo : EIATTR_MIN_STACK_SIZE
	.align		4
.L_106:
        /*0174*/ 	.byte	0x04, 0x12
        /*0176*/ 	.short	(.L_108 - .L_107)
	.align		4
.L_107:
        /*0178*/ 	.word	index@(_ZN6thrust24THRUST_300001_SM_1000_NS8cuda_cub4core6detail13_kernel_agentINS1_8__reduce10DrainAgentIiEEJN3cub18CUB_300001_SM_10009GridQueueIjEEiEEEvDpT0_)
        /*017c*/ 	.word	0x00000000


	//----- nvinfo : EIATTR_MIN_STACK_SIZE
	.align		4
.L_108:
        /*0180*/ 	.byte	0x04, 0x12
        /*0182*/ 	.short	(.L_110 - .L_109)
	.align		4
.L_109:
        /*0184*/ 	.word	index@(_ZN6thrust24THRUST_300001_SM_1000_NS8cuda_cub4core6detail13_kernel_agentINS1_8__reduce11ReduceAgentINS0_12zip_iteratorIN4cuda3std3__45tupleIJNS0_10device_ptrIdEENS0_17counting_iteratorIlNS0_11use_defaultESF_SF_EEEEEEEPNSB_IJdlEEESJ_iNS1_9__extrema9arg_max_fIdl13AbsComparatorEEEEJSI_SK_iN3cub18CUB_300001_SM_100013GridEvenShareIiEENSR_9GridQueueIjEESO_EEEvDpT0_)
        /*0188*/ 	.word	0x00000000


	//----- nvinfo : EIATTR_MIN_STACK_SIZE
	.align		4
.L_110:
        /*018c*/ 	.byte	0x04, 0x12
        /*018e*/ 	.short	(.L_112 - .L_111)
	.align		4
.L_111:
        /*0190*/ 	.word	index@(_ZN6thrust24THRUST_300001_SM_1000_NS8cuda_cub4core6detail13_kernel_agentINS1_8__reduce11ReduceAgentINS0_12zip_iteratorIN4cuda3std3__45tupleIJNS0_10device_ptrIdEENS0_17counting_iteratorIlNS0_11use_defaultESF_SF_EEEEEEEPNSB_IJdlEEESJ_iNS1_9__extrema9arg_max_fIdl13AbsComparatorEEEEJSI_SK_iSO_EEEvDpT0_)
        /*0194*/ 	.word	0x00000000


	//----- nvinfo : EIATTR_MIN_STACK_SIZE
	.align		4
.L_112:
        /*0198*/ 	.byte	0x04, 0x12
        /*019a*/ 	.short	(.L_114 - .L_113)
	.align		4
.L_113:
        /*019c*/ 	.word	index@(_Z6kernelPdii)
        /*01a0*/ 	.word	0x00000000


	//----- nvinfo : EIATTR_MIN_STACK_SIZE
	.align		4
.L_114:
        /*01a4*/ 	.byte	0x04, 0x12
        /*01a6*/ 	.short	(.L_116 - .L_115)
	.align		4
.L_115:
        /*01a8*/ 	.word	index@(_Z6dividePdii)
        /*01ac*/ 	.word	0x00000000


	//----- nvinfo : EIATTR_MIN_STACK_SIZE
	.align		4
.L_116:
        /*01b0*/ 	.byte	0x04, 0x12
        /*01b2*/ 	.short	(.L_118 - .L_117)
	.align		4
.L_117:
        /*01b4*/ 	.word	index@(_Z9swap_rowsPdiii)
        /*01b8*/ 	.word	0x00000000
.L_118:


//--------------------- .nv.compat                --------------------------
	.section	.nv.compat,"",@"SHT_CUDA_COMPAT_INFO"
	.align	4
        /*0000*/ 	.byte	0x02, 0x09, 0x00, 0x00, 0x02, 0x02, 0x01, 0x00, 0x02, 0x05, 0x05, 0x00, 0x03, 0x07, 0x01, 0x01
        /*0010*/ 	.byte	0x02, 0x03, 0x00, 0x00, 0x02, 0x06, 0x01, 0x00, 0x04, 0x0b, 0x08, 0x00, 0x01, 0x00, 0x00, 0x00
        /*0020*/ 	.byte	0x00, 0x00, 0x00, 0x00


//--------------------- .nv.info._ZN3cub18CUB_300001_SM_10006detail11EmptyKernelIvEEvv --------------------------
	.section	.nv.info._ZN3cub18CUB_300001_SM_10006detail11EmptyKernelIvEEvv,"",@"SHT_CUDA_INFO"
	.sectionflags	@""
	.align	4


	//----- nvinfo : EIATTR_CUDA_API_VERSION
	.align		4
        /*0000*/ 	.byte	0x04, 0x37
        /*0002*/ 	.short	(.L_120 - .L_119)
.L_119:
        /*0004*/ 	.word	0x00000082


	//----- nvinfo : EIATTR_SPARSE_MMA_MASK
	.align		4
.L_120:
        /*0008*/ 	.byte	0x03, 0x50
        /*000a*/ 	.short	0x0000


	//----- nvinfo : EIATTR_MAXREG_COUNT
	.align		4
        /*000c*/ 	.byte	0x03, 0x1b
        /*000e*/ 	.short	0x00ff


	//----- nvinfo : EIATTR_MERCURY_ISA_VERSION
	.align		4
        /*0010*/ 	.byte	0x03, 0x5f
        /*0012*/ 	.short	0x0101


	//----- nvinfo : EIATTR_VRC_CTA_INIT_COUNT
	.align		4
        /*0014*/ 	.byte	0x02, 0x4a
	.zero		1
	.zero		1


	//----- nvinfo : EIATTR_EXIT_INSTR_OFFSETS
	.align		4
        /*0018*/ 	.byte	0x04, 0x1c
        /*001a*/ 	.short	(.L_122 - .L_121)


	//   ....[0]....
.L_121:
        /*001c*/ 	.word	0x00000010


	//----- nvinfo : EIATTR_SW_WAR
	.align		4
.L_122:
        /*0020*/ 	.byte	0x04, 0x36
        /*0022*/ 	.short	(.L_124 - .L_123)
.L_123:
        /*0024*/ 	.word	0x00000008
.L_124:


//--------------------- .nv.info._ZN6thrust24THRUST_300001_SM_1000_NS8cuda_cub4core6detail13_kernel_agentINS1_8__reduce11ReduceAgentIPN4cuda3std3__45tupleIJdlEEESC_SB_lNS1_9__extrema9arg_max_fIdl13AbsComparatorEEEEJSC_SC_iSG_EEEvDpT0_ --------------------------
	.section	.nv.info._ZN6thrust24THRUST_300001_SM_1000_NS8cuda_cub4core6detail13_kernel_agentINS1_8__reduce11ReduceAgentIPN4cuda3std3__45tupleIJdlEEESC_SB_lNS1_9__extrema9arg_max_fIdl13AbsComparatorEEEEJSC_SC_iSG_EEEvDpT0_,"",@"SHT_CUDA_INFO"
	.sectionflags	@""
	.align	4


	//----- nvinfo : EIATTR_CUDA_API_VERSION
	.align		4
        /*0000*/ 	.byte	0x04, 0x37
        /*0002*/ 	.short	(.L_126 - .L_125)
.L_125:
        /*0004*/ 	.word	0x00000082


	//----- nvinfo : EIATTR_KPARAM_INFO
	.align		4
.L_126:
        /*0008*/ 	.byte	0x04, 0x17
        /*000a*/ 	.short	(.L_128 - .L_127)
.L_127:
        /*000c*/ 	.word	0x00000000
        /*0010*/ 	.short	0x0003
        /*0012*/ 	.short	0x0014
        /*0014*/ 	.byte	0x00, 0xf0, 0x05, 0x00


	//----- nvinfo : EIATTR_KPARAM_INFO
	.align		4
.L_128:
        /*0018*/ 	.byte	0x04, 0x17
        /*001a*/ 	.short	(.L_130 - .L_129)
.L_129:
        /*001c*/ 	.word	0x00000000
        /*0020*/ 	.short	0x0002
        /*0022*/ 	.short	0x0010
        /*0024*/ 	.byte	0x00, 0xf0, 0x11, 0x00


	//----- nvinfo : EIATTR_KPARAM_INFO
	.align		4
.L_130:
        /*0028*/ 	.byte	0x04, 0x17
        /*002a*/ 	.short	(.L_132 - .L_131)
.L_131:
        /*002c*/ 	.word	0x00000000
        /*0030*/ 	.short	0x0001
        /*0032*/ 	.short	0x0008
        /*0034*/ 	.byte	0x00, 0xf5, 0x21, 0x00


	//----- nvinfo : EIATTR_KPARAM_INFO
	.align		4
.L_132:
        /*0038*/ 	.byte	0x04, 0x17
        /*003a*/ 	.short	(.L_134 - .L_133)
.L_133:
        /*003c*/ 	.word	0x00000000
        /*0040*/ 	.short	0x0000
        /*0042*/ 	.short	0x0000
        /*0044*/ 	.byte	0x00, 0xf5, 0x21, 0x00


	//----- nvinfo : EIATTR_SPARSE_MMA_MASK
	.align		4
.L_134:
        /*0048*/ 	.byte	0x03, 0x50
        /*004a*/ 	.short	0x0000


	//----- nvinfo : EIATTR_MAXREG_COUNT
	.align		4
        /*004c*/ 	.byte	0x03, 0x1b
        /*004e*/ 	.short	0x00ff


	//----- nvinfo : EIATTR_NUM_BARRIERS
	.align		4
        /*0050*/ 	.byte	0x02, 0x4c
        /*0052*/ 	.byte	0x01
	.zero		1


	//----- nvinfo : EIATTR_MERCURY_ISA_VERSION
	.align		4
        /*0054*/ 	.byte	0x03, 0x5f
        /*0056*/ 	.short	0x0101


	//----- nvinfo : EIATTR_COOP_GROUP_MASK_REGIDS
	.align		4
        /*0058*/ 	.byte	0x04, 0x29
        /*005a*/ 	.short	(.L_136 - .L_135)


	//   ....[0]....
.L_135:
        /*005c*/ 	.word	0xffffffff


	//   ....[1]....
        /*0060*/ 	.word	0xffffffff


	//   ....[2]....
        /*0064*/ 	.word	0xffffffff


	//   ....[3]....
        /*0068*/ 	.word	0xffffffff


	//   ....[4]....
        /*006c*/ 	.word	0xffffffff


	//   ....[5]....
        /*0070*/ 	.word	0xffffffff


	//   ....[6]....
        /*0074*/ 	.word	0xffffffff


	//   ....[7]....
        /*0078*/ 	.word	0xffffffff


	//   ....[8]....
        /*007c*/ 	.word	0xffffffff


	//   ....[9]....
        /*0080*/ 	.word	0xffffffff


	//   ....[10]....
        /*0084*/ 	.word	0xffffffff


	//   ....[11]....
        /*0088*/ 	.word	0xffffffff


	//   ....[12]....
        /*008c*/ 	.word	0xffffffff


	//   ....[13]....
        /*0090*/ 	.word	0xffffffff


	//   ....[14]....
        /*0094*/ 	.word	0xffffffff


	//   ....[15]....
        /*0098*/ 	.word	0xffffffff


	//   ....[16]....
        /*009c*/ 	.word	0xffffffff


	//   ....[17]....
        /*00a0*/ 	.word	0xffffffff


	//   ....[18]....
        /*00a4*/ 	.word	0xffffffff


	//   ....[19]....
        /*00a8*/ 	.word	0xffffffff


	//   ....[20]....
        /*00ac*/ 	.word	0xffffffff


	//   ....[21]....
        /*00b0*/ 	.word	0xffffffff


	//   ....[22]....
        /*00b4*/ 	.word	0xffffffff


	//   ....[23]....
        /*00b8*/ 	.word	0xffffffff


	//   ....[24]....
        /*00bc*/ 	.word	0xffffffff


	//   ....[25]....
        /*00c0*/ 	.word	0xffffffff


	//   ....[26]....
        /*00c4*/ 	.word	0xffffffff


	//   ....[27]....
        /*00c8*/ 	.word	0xffffffff


	//   ....[28]....
        /*00cc*/ 	.word	0xffffffff


	//   ....[29]....
        /*00d0*/ 	.word	0xffffffff


	//   ....[30]....
        /*00d4*/ 	.word	0xffffffff


	//   ....[31]....
        /*00d8*/ 	.word	0xffffffff


	//   ....[32]....
        /*00dc*/ 	.word	0xffffffff


	//   ....[33]....
        /*00e0*/ 	.word	0xffffffff


	//   ....[34]....
        /*00e4*/ 	.word	0xffffffff


	//   ....[35]....
        /*00e8*/ 	.word	0xffffffff


	//   ....[36]....
        /*00ec*/ 	.word	0xffffffff


	//   ....[37]....
        /*00f0*/ 	.word	0xffffffff


	//   ....[38]....
        /*00f4*/ 	.word	0xffffffff


	//   ....[39]....
        /*00f8*/ 	.word	0xffffffff


	//   ....[40]....
        /*00fc*/ 	.word	0xffffffff


	//   ....[41]....
        /*0100*/ 	.word	0xffffffff


	//   ....[42]....
        /*0104*/ 	.word	0xffffffff


	//   ....[43]....
        /*0108*/ 	.word	0xffffffff


	//   ....[44]....
        /*010c*/ 	.word	0xffffffff


	//   ....[45]....
        /*0110*/ 	.word	0xffffffff


	//   ....[46]....
        /*0114*/ 	.word	0xffffffff


	//   ....[47]....
        /*0118*/ 	.word	0xffffffff


	//   ....[48]....
        /*011c*/ 	.word	0xffffffff


	//   ....[49]....
        /*0120*/ 	.word	0xffffffff


	//   ....[50]....
        /*0124*/ 	.word	0xffffffff


	//   ....[51]....
        /*0128*/ 	.word	0xffffffff


	//   ....[52]....
        /*012c*/ 	.word	0xffffffff


	//   ....[53]....
        /*0130*/ 	.word	0xffffffff


	//   ....[54]....
        /*0134*/ 	.word	0xffffffff


	//   ....[55]....
        /*0138*/ 	.word	0xffffffff


	//   ....[56]....
        /*013c*/ 	.word	0xffffffff


	//   ....[57]....
        /*0140*/ 	.word	0xffffffff


	//   ....[58]....
        /*0144*/ 	.word	0xffffffff


	//   ....[59]....
        /*0148*/ 	.word	0xffffffff


	//----- nvinfo : EIATTR_COOP_GROUP_INSTR_OFFSETS
	.align		4
.L_136:
        /*014c*/ 	.byte	0x04, 0x28
        /*014e*/ 	.short	(.L_138 - .L_137)


	//   ....[0]....
.L_137:
        /*0150*/ 	.word	0x00000b70


	//   ....[1]....
        /*0154*/ 	.word	0x00000ba0


	//   ....[2]....
        /*0158*/ 	.word	0x00000bc0


	//   ....[3]....
        /*015c*/ 	.word	0x00000bd0


	//   ....[4]....
        /*0160*/ 	.word	0x00000d60


	//   ....[5]....
        /*0164*/ 	.word	0x00000d90


	//   ....[6]....
        /*0168*/ 	.word	0x00000dc0


	//   ....[7]....
        /*016c*/ 	.word	0x00000de0


	//   ....[8]....
        /*0170*/ 	.word	0x00000f60


	//   ....[9]....
        /*0174*/ 	.word	0x00000f90


	//   ....[10]....
        /*0178*/ 	.word	0x00000fc0


	//   ....[11]....
        /*017c*/ 	.word	0x00000fe0


	//   ....[12]....
        /*0180*/ 	.word	0x00001160


	//   ....[13]....
        /*0184*/ 	.word	0x00001190


	//   ....[14]....
        /*0188*/ 	.word	0x000011c0


	//   ....[15]....
        /*018c*/ 	.word	0x000011e0


	//   ....[16]....
        /*0190*/ 	.word	0x00001360


	//   ....[17]....
        /*0194*/ 	.word	0x00001390


	//   ....[18]....
        /*0198*/ 	.word	0x000013c0


	//   ....[19]....
        /*019c*/ 	.word	0x000013e0


	//   ....[20]....
        /*01a0*/ 	.word	0x00002140


	//   ....[21]....
        /*01a4*/ 	.word	0x00002150


	//   ....[22]....
        /*01a8*/ 	.word	0x00002160


	//   ....[23]....
        /*01ac*/ 	.word	0x00002180


	//   ....[24]....
        /*01b0*/ 	.word	0x00002300


	//   ....[25]....
        /*01b4*/ 	.word	0x00002340


	//   ....[26]....
        /*01b8*/ 	.word	0x00002370


	//   ....[27]....
        /*01bc*/ 	.word	0x00002390


	//   ....[28]....
        /*01c0*/ 	.word	0x00002510


	//   ....[29]....
        /*01c4*/ 	.word	0x00002550


	//   ....[30]....
        /*01c8*/ 	.word	0x00002580


	//   ....[31]....
        /*01cc*/ 	.word	0x000025a0


	//   ....[32]....
        /*01d0*/ 	.word	0x00002720


	//   ....[33]....
        /*01d4*/ 	.word	0x00002760


	//   ....[34]....
        /*01d8*/ 	.word	0x00002790


	//   ....[35]....
        /*01dc*/ 	.word	0x000027b0


	//   ....[36]....
        /*01e0*/ 	.word	0x00002930


	//   ....[37]....
        /*01e4*/ 	.word	0x00002970


	//   ....[38]....
        /*01e8*/ 	.word	0x000029a0


	//   ....[39]....
        /*01ec*/ 	.word	0x000029c0


	//   ....[40]....
        /*01f0*/ 	.word	0x00005760


	//   ....[41]....
        /*01f4*/ 	.word	0x00005790


	//   ....[42]....
        /*01f8*/ 	.word	0x000057b0


	//   ....[43]....
        /*01fc*/ 	.word	0x000057c0


	//   ....[44]....
        /*0200*/ 	.word	0x00005950


	//   ....[45]....
        /*0204*/ 	.word	0x00005980


	//   ....[46]....
        /*0208*/ 	.word	0x000059b0


	//   ....[47]....
        /*020c*/ 	.word	0x000059d0


	//   ....[48]....
        /*0210*/ 	.word	0x00005b50


	//   ....[49]....
        /*0214*/ 	.word	0x00005b80


	//   ....[50]....
        /*0218*/ 	.word	0x00005bb0


	//   ....[51]....
        /*021c*/ 	.word	0x00005bd0


	//   ....[52]....
        /*0220*/ 	.word	0x00005d50


	//   ....[53]....
        /*0224*/ 	.word	0x00005d80


	//   ....[54]....
        /*0228*/ 	.word	0x00005db0


	//   ....[55]....
        /*022c*/ 	.word	0x00005dd0


	//   ....[56]....
        /*0230*/ 	.word	0x00005f50


	//   ....[57]....
        /*0234*/ 	.word	0x00005f80


	//   ....[58]....
        /*0238*/ 	.word	0x00005fb0


	//   ....[59]....
        /*023c*/ 	.word	0x00005fd0


	//----- nvinfo : EIATTR_VRC_CTA_INIT_COUNT
	.align		4
.L_138:
        /*0240*/ 	.byte	0x02, 0x4a
	.zero		1
	.zero		1


	//----- nvinfo : EIATTR_EXIT_INSTR_OFFSETS
	.align		4
        /*0244*/ 	.byte	0x04, 0x1c
        /*0246*/ 	.short	(.L_140 - .L_139)


	//   ....[0]....
.L_139:
        /*0248*/ 	.word	0x00000030


	//   ....[1]....
        /*024c*/ 	.word	0x00006c70


	//   ....[2]....
        /*0250*/ 	.word	0x00006cb0


	//----- nvinfo : EIATTR_MAX_THREADS
	.align		4
.L_140:
        /*0254*/ 	.byte	0x04, 0x05
        /*0256*/ 	.short	(.L_142 - .L_141)
.L_141:
        /*0258*/ 	.word	0x00000100
        /*025c*/ 	.word	0x00000001
        /*0260*/ 	.word	0x00000001


	//----- nvinfo : EIATTR_CRS_STACK_SIZE
	.align		4
.L_142:
        /*0264*/ 	.byte	0x04, 0x1e
        /*0266*/ 	.short	(.L_144 - .L_143)
.L_143:
        /*0268*/ 	.word	0x00000000


	//----- nvinfo : EIATTR_CBANK_PARAM_SIZE
	.align		4
.L_144:
        /*026c*/ 	.byte	0x03, 0x19
        /*026e*/ 	.short	0x0015


	//----- nvinfo : EIATTR_PARAM_CBANK
	.align		4
        /*0270*/ 	.byte	0x04, 0x0a
        /*0272*/ 	.short	(.L_146 - .L_145)
	.align		4
.L_145:
        /*0274*/ 	.word	index@(.nv.constant0._ZN6thrust24THRUST_300001_SM_1000_NS8cuda_cub4core6detail13_kernel_agentINS1_8__reduce11ReduceAgentIPN4cuda3std3__45tupleIJdlEEESC_SB_lNS1_9__extrema9arg_max_fIdl13AbsComparatorEEEEJSC_SC_iSG_EEEvDpT0_)
        /*0278*/ 	.short	0x0380
        /*027a*/ 	.short	0x0015


	//----- nvinfo : EIATTR_SW_WAR
	.align		4
.L_146:
        /*027c*/ 	.byte	0x04, 0x36
        /*027e*/ 	.short	(.L_148 - .L_147)
.L_147:
        /*0280*/ 	.word	0x00000008
.L_148:


//--------------------- .nv.info._ZN6thrust24THRUST_300001_SM_1000_NS8cuda_cub4core6detail13_kernel_agentINS1_8__reduce10DrainAgentIlEEJN3cub18CUB_300001_SM_10009GridQueueIyEElEEEvDpT0_ --------------------------
	.section	.nv.info._ZN6thrust24THRUST_300001_SM_1000_NS8cuda_cub4core6detail13_kernel_agentINS1_8__reduce10DrainAgentIlEEJN3cub18CUB_300001_SM_10009GridQueueIyEElEEEvDpT0_,"",@"SHT_CUDA_INFO"
	.sectionflags	@""
	.align	4


	//----- nvinfo : EIATTR_CUDA_API_VERSION
	.align		4
        /*0000*/ 	.byte	0x04, 0x37
        /*0002*/ 	.short	(.L_150 - .L_149)
.L_149:
        /*0004*/ 	.word	0x00000082


	//----- nvinfo : EIATTR_KPARAM_INFO
	.align		4
.L_150:
        /*0008*/ 	.byte	0x04, 0x17
        /*000a*/ 	.short	(.L_152 - .L_151)
.L_151:
        /*000c*/ 	.word	0x00000000
        /*0010*/ 	.short	0x0001
        /*0012*/ 	.short	0x0008
        /*0014*/ 	.byte	0x00, 0xf0, 0x21, 0x00


	//----- nvinfo : EIATTR_KPARAM_INFO
	.align		4
.L_152:
        /*0018*/ 	.byte	0x04, 0x17
        /*001a*/ 	.short	(.L_154 - .L_153)
.L_153:
        /*001c*/ 	.word	0x00000000
        /*0020*/ 	.short	0x0000
        /*0022*/ 	.short	0x0000
        /*0024*/ 	.byte	0x00, 0xf0, 0x21, 0x00


	//----- nvinfo : EIATTR_SPARSE_MMA_MASK
	.align		4
.L_154:
        /*0028*/ 	.byte	0x03, 0x50
        /*002a*/ 	.short	0x0000


	//----- nvinfo : EIATTR_MAXREG_COUNT
	.align		4
        /*002c*/ 	.byte	0x03, 0x1b
        /*002e*/ 	.short	0x00ff


	//----- nvinfo : EIATTR_MERCURY_ISA_VERSION
	.align		4
        /*0030*/ 	.byte	0x03, 0x5f
        /*0032*/ 	.short	0x0101


	//----- nvinfo : EIATTR_VRC_CTA_INIT_COUNT
	.align		4
        /*0034*/ 	.byte	0x02, 0x4a
	.zero		1
	.zero		1


	//----- nvinfo : EIATTR_EXIT_INSTR_OFFSETS
	.align		4
        /*0038*/ 	.byte	0x04, 0x1c
        /*003a*/ 	.short	(.L_156 - .L_155)


	//   ....[0]....
.L_155:
        /*003c*/ 	.word	0x00000060


	//----- nvinfo : EIATTR_MAX_THREADS
	.align		4
.L_156:
        /*0040*/ 	.byte	0x04, 0x05
        /*0042*/ 	.short	(.L_158 - .L_157)
.L_157:
        /*0044*/ 	.word	0x00000001
        /*0048*/ 	.word	0x00000001
        /*004c*/ 	.word	0x00000001


	//----- nvinfo : EIATTR_CBANK_PARAM_SIZE
	.align		4
.L_158:
        /*0050*/ 	.byte	0x03, 0x19
        /*0052*/ 	.short	0x0010


	//----- nvinfo : EIATTR_PARAM_CBANK
	.align		4
        /*0054*/ 	.byte	0x04, 0x0a
        /*0056*/ 	.short	(.L_160 - .L_159)
	.align		4
.L_159:
        /*0058*/ 	.word	index@(.nv.constant0._ZN6thrust24THRUST_300001_SM_1000_NS8cuda_cub4core6detail13_kernel_agentINS1_8__reduce10DrainAgentIlEEJN3cub18CUB_300001_SM_10009GridQueueIyEElEEEvDpT0_)
        /*005c*/ 	.short	0x0380
        /*005e*/ 	.short	0x0010


	//----- nvinfo : EIATTR_SW_WAR
	.align		4
.L_160:
        /*0060*/ 	.byte	0x04, 0x36
        /*0062*/ 	.short	(.L_162 - .L_161)
.L_161:
        /*0064*/ 	.word	0x00000008
.L_162:


//--------------------- .nv.info._ZN6thrust24THRUST_300001_SM_1000_NS8cuda_cub4core6detail13_kernel_agentINS1_8__reduce11ReduceAgentINS0_12zip_iteratorIN4cuda3std3__45tupleIJNS0_10device_ptrIdEENS0_17counting_iteratorIlNS0_11use_defaultESF_SF_EEEEEEEPNSB_IJdlEEESJ_lNS1_9__extrema9arg_max_fIdl13AbsComparatorEEEEJSI_SK_lN3cub18CUB_300001_SM_100013GridEvenShareIlEENSR_9GridQueueIyEESO_EEEvDpT0_ --------------------------
	.section	.nv.info._ZN6thrust24THRUST_300001_SM_1000_NS8cuda_cub4core6detail13_kernel_agentINS1_8__reduce11ReduceAgentINS0_12zip_iteratorIN4cuda3std3__45tupleIJNS0_10device_ptrIdEENS0_17counting_iteratorIlNS0_11use_defaultESF_SF_EEEEEEEPNSB_IJdlEEESJ_lNS1_9__extrema9arg_max_fIdl13AbsComparatorEEEEJSI_SK_lN3cub18CUB_300001_SM_100013GridEvenShareIlEENSR_9GridQueueIyEESO_EEEvDpT0_,"",@"SHT_CUDA_INFO"
	.sectionflags	@""
	.align	4


	//----- nvinfo : EIATTR_CUDA_API_VERSION
	.align		4
        /*0000*/ 	.byte	0x04, 0x37
        /*0002*/ 	.short	(.L_164 - .L_163)
.L_163:
        /*0004*/ 	.word	0x00000082


	//----- nvinfo : EIATTR_KPARAM_INFO
	.align		4
.L_164:
        /*0008*/ 	.byte	0x04, 0x17
        /*000a*/ 	.short	(.L_166 - .L_165)
.L_165:
        /*000c*/ 	.word	0x00000000
        /*0010*/ 	.short	0x0005
        /*0012*/ 	.short	0x0070
        /*0014*/ 	.byte	0x00, 0xf0, 0x05, 0x00


	//----- nvinfo : EIATTR_KPARAM_INFO
	.align		4
.L_166:
        /*0018*/ 	.byte	0x04, 0x17
        /*001a*/ 	.short	(.L_168 - .L_167)
.L_167:
        /*001c*/ 	.word	0x00000000
        /*0020*/ 	.short	0x0004
        /*0022*/ 	.short	0x0068
        /*0024*/ 	.byte	0x00, 0xf0, 0x21, 0x00


	//----- nvinfo : EIATTR_KPARAM_INFO
	.align		4
.L_168:
        /*0028*/ 	.byte	0x04, 0x17
        /*002a*/ 	.short	(.L_170 - .L_169)
.L_169:
        /*002c*/ 	.word	0x00000000
        /*0030*/ 	.short	0x0003
        /*0032*/ 	.short	0x0020
        /*0034*/ 	.byte	0x00, 0xf0, 0x21, 0x01


	//----- nvinfo : EIATTR_KPARAM_INFO
	.align		4
.L_170:
        /*0038*/ 	.byte	0x04, 0x17
        /*003a*/ 	.short	(.L_172 - .L_171)
.L_171:
        /*003c*/ 	.word	0x00000000
        /*0040*/ 	.short	0x0002
        /*0042*/ 	.short	0x0018
        /*0044*/ 	.byte	0x00, 0xf0, 0x21, 0x00


	//----- nvinfo : EIATTR_KPARAM_INFO
	.align		4
.L_172:
        /*0048*/ 	.byte	0x04, 0x17
        /*004a*/ 	.short	(.L_174 - .L_173)
.L_173:
        /*004c*/ 	.word	0x00000000
        /*0050*/ 	.short	0x0001
        /*0052*/ 	.short	0x0010
        /*0054*/ 	.byte	0x00, 0xf5, 0x21, 0x00


	//----- nvinfo : EIATTR_KPARAM_INFO
	.align		4
.L_174:
        /*0058*/ 	.byte	0x04, 0x17
        /*005a*/ 	.short	(.L_176 - .L_175)
.L_175:
        /*005c*/ 	.word	0x00000000
        /*0060*/ 	.short	0x0000
        /*0062*/ 	.short	0x0000
        /*0064*/ 	.byte	0x00, 0xf0, 0x41, 0x00


	//----- nvinfo : EIATTR_SPARSE_MMA_MASK
	.align		4
.L_176:
        /*0068*/ 	.byte	0x03, 0x50
        /*006a*/ 	.short	0x0000


	//----- nvinfo : EIATTR_MAXREG_COUNT
	.align		4
        /*006c*/ 	.byte	0x03, 0x1b
        /*006e*/ 	.short	0x00ff


	//----- nvinfo : EIATTR_NUM_BARRIERS
	.align		4
        /*0070*/ 	.byte	0x02, 0x4c
        /*0072*/ 	.byte	0x01
	.zero		1


	//----- nvinfo : EIATTR_MERCURY_ISA_VERSION
	.align		4
        /*0074*/ 	.byte	0x03, 0x5f
        /*0076*/ 	.short	0x0101


	//----- nvinfo : EIATTR_COOP_GROUP_MASK_REGIDS
	.align		4
        /*0078*/ 	.byte	0x04, 0x29
        /*007a*/ 	.short	(.L_178 - .L_177)


	//   ....[0]....
.L_177:
        /*007c*/ 	.word	0xffffffff


	//   ....[1]....
        /*0080*/ 	.word	0xffffffff


	//   ....[2]....
        /*0084*/ 	.word	0xffffffff


	//   ....[3]....
        /*0088*/ 	.word	0xffffffff


	//   ....[4]....
        /*008c*/ 	.word	0xffffffff


	//   ....[5]....
        /*0090*/ 	.word	0xffffffff


	//   ....[6]....
        /*0094*/ 	.word	0xffffffff


	//   ....[7]....
        /*0098*/ 	.word	0xffffffff


	//   ....[8]....
        /*009c*/ 	.word	0xffffffff


	//   ....[9]....
        /*00a0*/ 	.word	0xffffffff


	//   ....[10]....
        /*00a4*/ 	.word	0xffffffff


	//   ....[11]....
        /*00a8*/ 	.word	0xffffffff


	//   ....[12]....
        /*00ac*/ 	.word	0xffffffff


	//   ....[13]....
        /*00b0*/ 	.word	0xffffffff


	//   ....[14]....
        /*00b4*/ 	.word	0xffffffff


	//   ....[15]....
        /*00b8*/ 	.word	0xffffffff


	//   ....[16]....
        /*00bc*/ 	.word	0xffffffff


	//   ....[17]....
        /*00c0*/ 	.word	0xffffffff


	//   ....[18]....
        /*00c4*/ 	.word	0xffffffff


	//   ....[19]....
        /*00c8*/ 	.word	0xffffffff


	//   ....[20]....
        /*00cc*/ 	.word	0xffffffff


	//   ....[21]....
        /*00d0*/ 	.word	0xffffffff


	//   ....[22]....
        /*00d4*/ 	.word	0xffffffff


	//   ....[23]....
        /*00d8*/ 	.word	0xffffffff


	//   ....[24]....
        /*00dc*/ 	.word	0xffffffff


	//   ....[25]....
        /*00e0*/ 	.word	0xffffffff


	//   ....[26]....
        /*00e4*/ 	.word	0xffffffff


	//   ....[27]....
        /*00e8*/ 	.word	0xffffffff


	//   ....[28]....
        /*00ec*/ 	.word	0xffffffff


	//   ....[29]....
        /*00f0*/ 	.word	0xffffffff


	//   ....[30]....
        /*00f4*/ 	.word	0xffffffff


	//   ....[31]....
        /*00f8*/ 	.word	0xffffffff


	//   ....[32]....
        /*00fc*/ 	.word	0xffffffff


	//   ....[33]....
        /*0100*/ 	.word	0xffffffff


	//   ....[34]....
        /*0104*/ 	.word	0xffffffff


	//   ....[35]....
        /*0108*/ 	.word	0xffffffff


	//   ....[36]....
        /*010c*/ 	.word	0xffffffff


	//   ....[37]....
        /*0110*/ 	.word	0xffffffff


	//   ....[38]....
        /*0114*/ 	.word	0xffffffff


	//   ....[39]....
        /*0118*/ 	.word	0xffffffff


	//   ....[40]....
        /*011c*/ 	.word	0xffffffff


	//   ....[41]....
        /*0120*/ 	.word	0xffffffff


	//   ....[42]....
        /*0124*/ 	.word	0xffffffff


	//   ....[43]....
        /*0128*/ 	.word	0xffffffff


	//   ....[44]....
        /*012c*/ 	.word	0xffffffff


	//   ....[45]....
        /*0130*/ 	.word	0xffffffff


	//   ....[46]....
        /*0134*/ 	.word	0xffffffff


	//   ....[47]....
        /*0138*/ 	.word	0xffffffff


	//   ....[48]....
        /*013c*/ 	.word	0xffffffff


	//   ....[49]....
        /*0140*/ 	.word	0xffffffff


	//   ....[50]....
        /*0144*/ 	.word	0xffffffff


	//   ....[51]....
        /*0148*/ 	.word	0xffffffff


	//   ....[52]....
        /*014c*/ 	.word	0xffffffff


	//   ....[53]....
        /*0150*/ 	.word	0xffffffff


	//   ....[54]....
        /*0154*/ 	.word	0xffffffff


	//   ....[55]....
        /*0158*/ 	.word	0xffffffff


	//   ....[56]....
        /*015c*/ 	.word	0xffffffff


	//   ....[57]....
        /*0160*/ 	.word	0xffffffff


	//   ....[58]....
        /*0164*/ 	.word	0xffffffff


	//   ....[59]....
        /*0168*/ 	.word	0xffffffff


	//----- nvinfo : EIATTR_COOP_GROUP_INSTR_OFFSETS
	.align		4
.L_178:
        /*016c*/ 	.byte	0x04, 0x28
        /*016e*/ 	.short	(.L_180 - .L_179)


	//   ....[0]....
.L_179:
        /*0170*/ 	.word	0x00000d70


	//   ....[1]....
        /*0174*/ 	.word	0x00000da0


	//   ....[2]....
        /*0178*/ 	.word	0x00000dc0


	//   ....[3]....
        /*017c*/ 	.word	0x00000dd0


	//   ....[4]....
        /*0180*/ 	.word	0x00000f60


	//   ....[5]....
        /*0184*/ 	.word	0x00000f90


	//   ....[6]....
        /*0188*/ 	.word	0x00000fc0


	//   ....[7]....
        /*018c*/ 	.word	0x00000fe0


	//   ....[8]....
        /*0190*/ 	.word	0x00001160


	//   ....[9]....
        /*0194*/ 	.word	0x00001190


	//   ....[10]....
        /*0198*/ 	.word	0x000011c0


	//   ....[11]....
        /*019c*/ 	.word	0x000011e0


	//   ....[12]....
        /*01a0*/ 	.word	0x00001360


	//   ....[13]....
        /*01a4*/ 	.word	0x00001390


	//   ....[14]....
        /*01a8*/ 	.word	0x000013c0


	//   ....[15]....
        /*01ac*/ 	.word	0x000013e0


	//   ....[16]....
        /*01b0*/ 	.word	0x00001560


	//   ....[17]....
        /*01b4*/ 	.word	0x00001590


	//   ....[18]....
        /*01b8*/ 	.word	0x000015c0


	//   ....[19]....
        /*01bc*/ 	.word	0x000015e0


	//   ....[20]....
        /*01c0*/ 	.word	0x00002340


	//   ....[21]....
        /*01c4*/ 	.word	0x00002350


	//   ....[22]....
        /*01c8*/ 	.word	0x00002360


	//   ....[23]....
        /*01cc*/ 	.word	0x00002380


	//   ....[24]....
        /*01d0*/ 	.word	0x00002500


	//   ....[25]....
        /*01d4*/ 	.word	0x00002540


	//   ....[26]....
        /*01d8*/ 	.word	0x00002570


	//   ....[27]....
        /*01dc*/ 	.word	0x00002590


	//   ....[28]....
        /*01e0*/ 	.word	0x00002710


	//   ....[29]....
        /*01e4*/ 	.word	0x00002750


	//   ....[30]....
        /*01e8*/ 	.word	0x00002780


	//   ....[31]....
        /*01ec*/ 	.word	0x000027a0


	//   ....[32]....
        /*01f0*/ 	.word	0x00002920


	//   ....[33]....
        /*01f4*/ 	.word	0x00002960


	//   ....[34]....
        /*01f8*/ 	.word	0x00002990


	//   ....[35]....
        /*01fc*/ 	.word	0x000029b0


	//   ....[36]....
        /*0200*/ 	.word	0x00002b30


	//   ....[37]....
        /*0204*/ 	.word	0x00002b70


	//   ....[38]....
        /*0208*/ 	.word	0x00002ba0


	//   ....[39]....
        /*020c*/ 	.word	0x00002bc0


	//   ....[40]....
        /*0210*/ 	.word	0x000053c0


	//   ....[41]....
        /*0214*/ 	.word	0x000053f0


	//   ....[42]....
        /*0218*/ 	.word	0x00005410


	//   ....[43]....
        /*021c*/ 	.word	0x00005420


	//   ....[44]....
        /*0220*/ 	.word	0x000055b0


	//   ....[45]....
        /*0224*/ 	.word	0x000055e0


	//   ....[46]....
        /*0228*/ 	.word	0x00005610


	//   ....[47]....
        /*022c*/ 	.word	0x00005630


	//   ....[48]....
        /*0230*/ 	.word	0x000057b0


	//   ....[49]....
        /*0234*/ 	.word	0x000057e0


	//   ....[50]....
        /*0238*/ 	.word	0x00005810


	//   ....[51]....
        /*023c*/ 	.word	0x00005830


	//   ....[52]....
        /*0240*/ 	.word	0x000059b0


	//   ....[53]....
        /*0244*/ 	.word	0x000059e0


	//   ....[54]....
        /*0248*/ 	.word	0x00005a10


	//   ....[55]....
        /*024c*/ 	.word	0x00005a30


	//   ....[56]....
        /*0250*/ 	.word	0x00005bb0


	//   ....[57]....
        /*0254*/ 	.word	0x00005be0


	//   ....[58]....
        /*0258*/ 	.word	0x00005c10


	//   ....[59]....
        /*025c*/ 	.word	0x00005c30


	//----- nvinfo : EIATTR_VRC_CTA_INIT_COUNT
	.align		4
.L_180:
        /*0260*/ 	.byte	0x02, 0x4a
	.zero		1
	.zero		1


	//----- nvinfo : EIATTR_EXIT_INSTR_OFFSETS
	.align		4
        /*0264*/ 	.byte	0x04, 0x1c
        /*0266*/ 	.short	(.L_182 - .L_181)


	//   ....[0]....
.L_181:
        /*0268*/ 	.word	0x000068d0


	//   ....[1]....
        /*026c*/ 	.word	0x00006920


	//----- nvinfo : EIATTR_MAX_THREADS
	.align		4
.L_182:
        /*0270*/ 	.byte	0x04, 0x05
        /*0272*/ 	.short	(.L_184 - .L_183)
.L_183:
        /*0274*/ 	.word	0x00000100
        /*0278*/ 	.word	0x00000001
        /*027c*/ 	.word	0x00000001


	//----- nvinfo : EIATTR_CRS_STACK_SIZE
	.align		4
.L_184:
        /*0280*/ 	.byte	0x04, 0x1e
        /*0282*/ 	.short	(.L_186 - .L_185)
.L_185:
        /*0284*/ 	.word	0x00000000


	//----- nvinfo : EIATTR_CBANK_PARAM_SIZE
	.align		4
.L_186:
        /*0288*/ 	.byte	0x03, 0x19
        /*028a*/ 	.short	0x0071


	//----- nvinfo : EIATTR_PARAM_CBANK
	.align		4
        /*028c*/ 	.byte	0x04, 0x0a
        /*028e*/ 	.short	(.L_188 - .L_187)
	.align		4
.L_187:
        /*0290*/ 	.word	index@(.nv.constant0._ZN6thrust24THRUST_300001_SM_1000_NS8cuda_cub4core6detail13_kernel_agentINS1_8__reduce11ReduceAgentINS0_12zip_iteratorIN4cuda3std3__45tupleIJNS0_10device_ptrIdEENS0_17counting_iteratorIlNS0_11use_defaultESF_SF_EEEEEEEPNSB_IJdlEEESJ_lNS1_9__extrema9arg_max_fIdl13AbsComparatorEEEEJSI_SK_lN3cub18CUB_300001_SM_100013GridEvenShareIlEENSR_9GridQueueIyEESO_EEEvDpT0_)
        /*0294*/ 	.short	0x0380
        /*0296*/ 	.short	0x0071


	//----- nvinfo : EIATTR_SW_WAR
	.align		4
.L_188:
        /*0298*/ 	.byte	0x04, 0x36
        /*029a*/ 	.short	(.L_190 - .L_189)
.L_189:
        /*029c*/ 	.word	0x00000008
.L_190:


//--------------------- .nv.info._ZN6thrust24THRUST_300001_SM_1000_NS8cuda_cub4core6detail13_kernel_agentINS1_8__reduce11ReduceAgentINS0_12zip_iteratorIN4cuda3std3__45tupleIJNS0_10device_ptrIdEENS0_17counting_iteratorIlNS0_11use_defaultESF_SF_EEEEEEEPNSB_IJdlEEESJ_lNS1_9__extrema9arg_max_fIdl13AbsComparatorEEEEJSI_SK_lSO_EEEvDpT0_ --------------------------
	.section	.nv.info._ZN6thrust24THRUST_300001_SM_1000_NS8cuda_cub4core6detail13_kernel_agentINS1_8__reduce11ReduceAgentINS0_12zip_iteratorIN4cuda3std3__45tupleIJNS0_10device_ptrIdEENS0_17counting_iteratorIlNS0_11use_defaultESF_SF_EEEEEEEPNSB_IJdlEEESJ_lNS1_9__extrema9arg_max_fIdl13AbsComparatorEEEEJSI_SK_lSO_EEEvDpT0_,"",@"SHT_CUDA_INFO"
	.sectionflags	@""
	.align	4


	//----- nvinfo : EIATTR_CUDA_API_VERSION
	.align		4
        /*0000*/ 	.byte	0x04, 0x37
        /*0002*/ 	.short	(.L_192 - .L_191)
.L_191:
        /*0004*/ 	.word	0x00000082


	//----- nvinfo : EIATTR_KPARAM_INFO
	.align		4
.L_192:
        /*0008*/ 	.byte	0x04, 0x17
        /*000a*/ 	.short	(.L_194 - .L_193)
.L_193:
        /*000c*/ 	.word	0x00000000
        /*0010*/ 	.short	0x0003
        /*0012*/ 	.short	0x0020
        /*0014*/ 	.byte	0x00, 0xf0, 0x05, 0x00


	//----- nvinfo : EIATTR_KPARAM_INFO
	.align		4
.L_194:
        /*0018*/ 	.byte	0x04, 0x17
        /*001a*/ 	.short	(.L_196 - .L_195)
.L_195:
        /*001c*/ 	.word	0x00000000
        /*0020*/ 	.short	0x0002
        /*0022*/ 	.short	0x0018
        /*0024*/ 	.byte	0x00, 0xf0, 0x21, 0x00


	//----- nvinfo : EIATTR_KPARAM_INFO
	.align		4
.L_196:
        /*0028*/ 	.byte	0x04, 0x17
        /*002a*/ 	.short	(.L_198 - .L_197)
.L_197:
        /*002c*/ 	.word	0x00000000
        /*0030*/ 	.short	0x0001
        /*0032*/ 	.short	0x0010
        /*0034*/ 	.byte	0x00, 0xf5, 0x21, 0x00


	//----- nvinfo : EIATTR_KPARAM_INFO
	.align		4
.L_198:
        /*0038*/ 	.byte	0x04, 0x17
        /*003a*/ 	.short	(.L_200 - .L_199)
.L_199:
        /*003c*/ 	.word	0x00000000
        /*0040*/ 	.short	0x0000
        /*0042*/ 	.short	0x0000
        /*0044*/ 	.byte	0x00, 0xf0, 0x41, 0x00


	//----- nvinfo : EIATTR_SPARSE_MMA_MASK
	.align		4
.L_200:
        /*0048*/ 	.byte	0x03, 0x50
        /*004a*/ 	.short	0x0000


	//----- nvinfo : EIATTR_MAXREG_COUNT
	.align		4
        /*004c*/ 	.byte	0x03, 0x1b
        /*004e*/ 	.short	0x00ff


	//----- nvinfo : EIATTR_NUM_BARRIERS
	.align		4
        /*0050*/ 	.byte	0x02, 0x4c
        /*0052*/ 	.byte	0x01
	.zero		1


	//----- nvinfo : EIATTR_MERCURY_ISA_VERSION
	.align		4
        /*0054*/ 	.byte	0x03, 0x5f
        /*0056*/ 	.short	0x0101


	//----- nvinfo : EIATTR_COOP_GROUP_MASK_REGIDS
	.align		4
        /*0058*/ 	.byte	0x04, 0x29
        /*005a*/ 	.short	(.L_202 - .L_201)


	//   ....[0]....
.L_201:
        /*005c*/ 	.word	0xffffffff


	//   ....[1]....
        /*0060*/ 	.word	0xffffffff


	//   ....[2]....
        /*0064*/ 	.word	0xffffffff


	//   ....[3]....
        /*0068*/ 	.word	0xffffffff


	//   ....[4]....
        /*006c*/ 	.word	0xffffffff


	//   ....[5]....
        /*0070*/ 	.word	0xffffffff


	//   ....[6]....
        /*0074*/ 	.word	0xffffffff


	//   ....[7]....
        /*0078*/ 	.word	0xffffffff


	//   ....[8]....
        /*007c*/ 	.word	0xffffffff


	//   ....[9]....
        /*0080*/ 	.word	0xffffffff


	//   ....[10]....
        /*0084*/ 	.word	0xffffffff


	//   ....[11]....
        /*0088*/ 	.word	0xffffffff


	//   ....[12]....
        /*008c*/ 	.word	0xffffffff


	//   ....[13]....
        /*0090*/ 	.word	0xffffffff


	//   ....[14]....
        /*0094*/ 	.word	0xffffffff


	//   ....[15]....
        /*0098*/ 	.word	0xffffffff


	//   ....[16]....
        /*009c*/ 	.word	0xffffffff


	//   ....[17]....
        /*00a0*/ 	.word	0xffffffff


	//   ....[18]....
        /*00a4*/ 	.word	0xffffffff


	//   ....[19]....
        /*00a8*/ 	.word	0xffffffff


	//   ....[20]....
        /*00ac*/ 	.word	0xffffffff


	//   ....[21]....
        /*00b0*/ 	.word	0xffffffff


	//   ....[22]....
        /*00b4*/ 	.word	0xffffffff


	//   ....[23]....
        /*00b8*/ 	.word	0xffffffff


	//   ....[24]....
        /*00bc*/ 	.word	0xffffffff


	//   ....[25]....
        /*00c0*/ 	.word	0xffffffff


	//   ....[26]....
        /*00c4*/ 	.word	0xffffffff


	//   ....[27]....
        /*00c8*/ 	.word	0xffffffff


	//   ....[28]....
        /*00cc*/ 	.word	0xffffffff


	//   ....[29]....
        /*00d0*/ 	.word	0xffffffff


	//   ....[30]....
        /*00d4*/ 	.word	0xffffffff


	//   ....[31]....
        /*00d8*/ 	.word	0xffffffff


	//   ....[32]....
        /*00dc*/ 	.word	0xffffffff


	//   ....[33]....
        /*00e0*/ 	.word	0xffffffff


	//   ....[34]....
        /*00e4*/ 	.word	0xffffffff


	//   ....[35]....
        /*00e8*/ 	.word	0xffffffff


	//   ....[36]....
        /*00ec*/ 	.word	0xffffffff


	//   ....[37]....
        /*00f0*/ 	.word	0xffffffff


	//   ....[38]....
        /*00f4*/ 	.word	0xffffffff


	//   ....[39]....
        /*00f8*/ 	.word	0xffffffff


	//   ....[40]....
        /*00fc*/ 	.word	0xffffffff


	//   ....[41]....
        /*0100*/ 	.word	0xffffffff


	//   ....[42]....
        /*0104*/ 	.word	0xffffffff


	//   ....[43]....
        /*0108*/ 	.word	0xffffffff


	//   ....[44]....
        /*010c*/ 	.word	0xffffffff


	//   ....[45]....
        /*0110*/ 	.word	0xffffffff


	//   ....[46]....
        /*0114*/ 	.word	0xffffffff


	//   ....[47]....
        /*0118*/ 	.word	0xffffffff


	//   ....[48]....
        /*011c*/ 	.word	0xffffffff


	//   ....[49]....
        /*0120*/ 	.word	0xffffffff


	//   ....[50]....
        /*0124*/ 	.word	0xffffffff


	//   ....[51]....
        /*0128*/ 	.word	0xffffffff


	//   ....[52]....
        /*012c*/ 	.word	0xffffffff


	//   ....[53]....
        /*0130*/ 	.word	0xffffffff


	//   ....[54]....
        /*0134*/ 	.word	0xffffffff


	//   ....[55]....
        /*0138*/ 	.word	0xffffffff


	//   ....[56]....
        /*013c*/ 	.word	0xffffffff


	//   ....[57]....
        /*0140*/ 	.word	0xffffffff


	//   ....[58]....
        /*0144*/ 	.word	0xffffffff


	//   ....[59]....
        /*0148*/ 	.word	0xffffffff


	//----- nvinfo : EIATTR_COOP_GROUP_INSTR_OFFSETS
	.align		4
.L_202:
        /*014c*/ 	.byte	0x04, 0x28
        /*014e*/ 	.short	(.L_204 - .L_203)


	//   ....[0]....
.L_203:
        /*0150*/ 	.word	0x00000cb0


	//   ....[1]....
        /*0154*/ 	.word	0x00000ce0


	//   ....[2]....
        /*0158*/ 	.word	0x00000d00


	//   ....[3]....
        /*015c*/ 	.word	0x00000d10


	//   ....[4]....
        /*0160*/ 	.word	0x00000ea0


	//   ....[5]....
        /*0164*/ 	.word	0x00000ed0


	//   ....[6]....
        /*0168*/ 	.word	0x00000f00


	//   ....[7]....
        /*016c*/ 	.word	0x00000f20


	//   ....[8]....
        /*0170*/ 	.word	0x000010a0


	//   ....[9]....
        /*0174*/ 	.word	0x000010d0


	//   ....[10]....
        /*0178*/ 	.word	0x00001100


	//   ....[11]....
        /*017c*/ 	.word	0x00001120


	//   ....[12]....
        /*0180*/ 	.word	0x000012a0


	//   ....[13]....
        /*0184*/ 	.word	0x000012d0


	//   ....[14]....
        /*0188*/ 	.word	0x00001300


	//   ....[15]....
        /*018c*/ 	.word	0x00001320


	//   ....[16]....
        /*0190*/ 	.word	0x000014a0


	//   ....[17]....
        /*0194*/ 	.word	0x000014e0


	//   ....[18]....
        /*0198*/ 	.word	0x00001510


	//   ....[19]....
        /*019c*/ 	.word	0x00001520


	//   ....[20]....
        /*01a0*/ 	.word	0x00002280


	//   ....[21]....
        /*01a4*/ 	.word	0x00002290


	//   ....[22]....
        /*01a8*/ 	.word	0x000022a0


	//   ....[23]....
        /*01ac*/ 	.word	0x000022c0


	//   ....[24]....
        /*01b0*/ 	.word	0x00002440


	//   ....[25]....
        /*01b4*/ 	.word	0x00002480


	//   ....[26]....
        /*01b8*/ 	.word	0x000024b0


	//   ....[27]....
        /*01bc*/ 	.word	0x000024d0


	//   ....[28]....
        /*01c0*/ 	.word	0x00002650


	//   ....[29]....
        /*01c4*/ 	.word	0x00002690


	//   ....[30]....
        /*01c8*/ 	.word	0x000026c0


	//   ....[31]....
        /*01cc*/ 	.word	0x000026e0


	//   ....[32]....
        /*01d0*/ 	.word	0x00002860


	//   ....[33]....
        /*01d4*/ 	.word	0x000028a0


	//   ....[34]....
        /*01d8*/ 	.word	0x000028d0


	//   ....[35]....
        /*01dc*/ 	.word	0x000028f0


	//   ....[36]....
        /*01e0*/ 	.word	0x00002a70


	//   ....[37]....
        /*01e4*/ 	.word	0x00002ab0


	//   ....[38]....
        /*01e8*/ 	.word	0x00002ae0


	//   ....[39]....
        /*01ec*/ 	.word	0x00002b00


	//   ....[40]....
        /*01f0*/ 	.word	0x00004f40


	//   ....[41]....
        /*01f4*/ 	.word	0x00004f70


	//   ....[42]....
        /*01f8*/ 	.word	0x00004f90


	//   ....[43]....
        /*01fc*/ 	.word	0x00004fa0


	//   ....[44]....
        /*0200*/ 	.word	0x00005130


	//   ....[45]....
        /*0204*/ 	.word	0x00005160


	//   ....[46]....
        /*0208*/ 	.word	0x00005190


	//   ....[47]....
        /*020c*/ 	.word	0x000051b0


	//   ....[48]....
        /*0210*/ 	.word	0x00005330


	//   ....[49]....
        /*0214*/ 	.word	0x00005360


	//   ....[50]....
        /*0218*/ 	.word	0x00005390


	//   ....[51]....
        /*021c*/ 	.word	0x000053b0


	//   ....[52]....
        /*0220*/ 	.word	0x00005530


	//   ....[53]....
        /*0224*/ 	.word	0x00005560


	//   ....[54]....
        /*0228*/ 	.word	0x00005590


	//   ....[55]....
        /*022c*/ 	.word	0x000055b0


	//   ....[56]....
        /*0230*/ 	.word	0x00005730


	//   ....[57]....
        /*0234*/ 	.word	0x00005760


	//   ....[58]....
        /*0238*/ 	.word	0x00005790


	//   ....[59]....
        /*023c*/ 	.word	0x000057b0


	//----- nvinfo : EIATTR_VRC_CTA_INIT_COUNT
	.align		4
.L_204:
        /*0240*/ 	.byte	0x02, 0x4a
	.zero		1
	.zero		1


	//----- nvinfo : EIATTR_EXIT_INSTR_OFFSETS
	.align		4
        /*0244*/ 	.byte	0x04, 0x1c
        /*0246*/ 	.short	(.L_206 - .L_205)


	//   ....[0]....
.L_205:
        /*0248*/ 	.word	0x00000040


	//   ....[1]....
        /*024c*/ 	.word	0x00006450


	//   ....[2]....
        /*0250*/ 	.word	0x00006490


	//----- nvinfo : EIATTR_MAX_THREADS
	.align		4
.L_206:
        /*0254*/ 	.byte	0x04, 0x05
        /*0256*/ 	.short	(.L_208 - .L_207)
.L_207:
        /*0258*/ 	.word	0x00000100
        /*025c*/ 	.word	0x00000001
        /*0260*/ 	.word	0x00000001


	//----- nvinfo : EIATTR_CRS_STACK_SIZE
	.align		4
.L_208:
        /*0264*/ 	.byte	0x04, 0x1e
        /*0266*/ 	.short	(.L_210 - .L_209)
.L_209:
        /*0268*/ 	.word	0x00000000


	//----- nvinfo : EIATTR_CBANK_PARAM_SIZE
	.align		4
.L_210:
        /*026c*/ 	.byte	0x03, 0x19
        /*026e*/ 	.short	0x0021


	//----- nvinfo : EIATTR_PARAM_CBANK
	.align		4
        /*0270*/ 	.byte	0x04, 0x0a
        /*0272*/ 	.short	(.L_212 - .L_211)
	.align		4
.L_211:
        /*0274*/ 	.word	index@(.nv.constant0._ZN6thrust24THRUST_300001_SM_1000_NS8cuda_cub4core6detail13_kernel_agentINS1_8__reduce11ReduceAgentINS0_12zip_iteratorIN4cuda3std3__45tupleIJNS0_10device_ptrIdEENS0_17counting_iteratorIlNS0_11use_defaultESF_SF_EEEEEEEPNSB_IJdlEEESJ_lNS1_9__extrema9arg_max_fIdl13AbsComparatorEEEEJSI_SK_lSO_EEEvDpT0_)
        /*0278*/ 	.short	0x0380
        /*027a*/ 	.short	0x0021


	//----- nvinfo : EIATTR_SW_WAR
	.align		4
.L_212:
        /*027c*/ 	.byte	0x04, 0x36
        /*027e*/ 	.short	(.L_214 - .L_213)
.L_213:
        /*0280*/ 	.word	0x00000008
.L_214:


//--------------------- .nv.info._ZN6thrust24THRUST_300001_SM_1000_NS8cuda_cub4core6detail13_kernel_agentINS1_8__reduce11ReduceAgentIPN4cuda3std3__45tupleIJdlEEESC_SB_iNS1_9__extrema9arg_max_fIdl13AbsComparatorEEEEJSC_SC_iSG_EEEvDpT0_ --------------------------
	.section	.nv.info._ZN6thrust24THRUST_300001_SM_1000_NS8cuda_cub4core6detail13_kernel_agentINS1_8__reduce11ReduceAgentIPN4cuda3std3__45tupleIJdlEEESC_SB_iNS1_9__extrema9arg_max_fIdl13AbsComparatorEEEEJSC_SC_iSG_EEEvDpT0_,"",@"SHT_CUDA_INFO"
	.sectionflags	@""
	.align	4


	//----- nvinfo : EIATTR_CUDA_API_VERSION
	.align		4
        /*0000*/ 	.byte	0x04, 0x37
        /*0002*/ 	.short	(.L_216 - .L_215)
.L_215:
        /*0004*/ 	.word	0x00000082


	//----- nvinfo : EIATTR_KPARAM_INFO
	.align		4
.L_216:
        /*0008*/ 	.byte	0x04, 0x17
        /*000a*/ 	.short	(.L_218 - .L_217)
.L_217:
        /*000c*/ 	.word	0x00000000
        /*0010*/ 	.short	0x0003
        /*0012*/ 	.short	0x0014
        /*0014*/ 	.byte	0x00, 0xf0, 0x05, 0x00


	//----- nvinfo : EIATTR_KPARAM_INFO
	.align		4
.L_218:
        /*0018*/ 	.byte	0x04, 0x17
        /*001a*/ 	.short	(.L_220 - .L_219)
.L_219:
        /*001c*/ 	.word	0x00000000
        /*0020*/ 	.short	0x0002
        /*0022*/ 	.short	0x0010
        /*0024*/ 	.byte	0x00, 0xf0, 0x11, 0x00


	//----- nvinfo : EIATTR_KPARAM_INFO
	.align		4
.L_220:
        /*0028*/ 	.byte	0x04, 0x17
        /*002a*/ 	.short	(.L_222 - .L_221)
.L_221:
        /*002c*/ 	.word	0x00000000
        /*0030*/ 	.short	0x0001
        /*0032*/ 	.short	0x0008
        /*0034*/ 	.byte	0x00, 0xf5, 0x21, 0x00


	//----- nvinfo : EIATTR_KPARAM_INFO
	.align		4
.L_222:
        /*0038*/ 	.byte	0x04, 0x17
        /*003a*/ 	.short	(.L_224 - .L_223)
.L_223:
        /*003c*/ 	.word	0x00000000
        /*0040*/ 	.short	0x0000
        /*0042*/ 	.short	0x0000
        /*0044*/ 	.byte	0x00, 0xf5, 0x21, 0x00


	//----- nvinfo : EIATTR_SPARSE_MMA_MASK
	.align		4
.L_224:
        /*0048*/ 	.byte	0x03, 0x50
        /*004a*/ 	.short	0x0000


	//----- nvinfo : EIATTR_MAXREG_COUNT
	.align		4
        /*004c*/ 	.byte	0x03, 0x1b
        /*004e*/ 	.short	0x00ff


	//----- nvinfo : EIATTR_NUM_BARRIERS
	.align		4
        /*0050*/ 	.byte	0x02, 0x4c
        /*0052*/ 	.byte	0x01
	.zero		1


	//----- nvinfo : EIATTR_MERCURY_ISA_VERSION
	.align		4
        /*0054*/ 	.byte	0x03, 0x5f
        /*0056*/ 	.short	0x0101


	//----- nvinfo : EIATTR_COOP_GROUP_MASK_REGIDS
	.align		4
        /*0058*/ 	.byte	0x04, 0x29
        /*005a*/ 	.short	(.L_226 - .L_225)


	//   ....[0]....
.L_225:
        /*005c*/ 	.word	0xffffffff


	//   ....[1]....
        /*0060*/ 	.word	0xffffffff


	//   ....[2]....
        /*0064*/ 	.word	0xffffffff


	//   ....[3]....
        /*0068*/ 	.word	0xffffffff


	//   ....[4]....
        /*006c*/ 	.word	0xffffffff


	//   ....[5]....
        /*0070*/ 	.word	0xffffffff


	//   ....[6]....
        /*0074*/ 	.word	0xffffffff


	//   ....[7]....
        /*0078*/ 	.word	0xffffffff


	//   ....[8]....
        /*007c*/ 	.word	0xffffffff


	//   ....[9]....
        /*0080*/ 	.word	0xffffffff


	//   ....[10]....
        /*0084*/ 	.word	0xffffffff


	//   ....[11]....
        /*0088*/ 	.word	0xffffffff


	//   ....[12]....
        /*008c*/ 	.word	0xffffffff


	//   ....[13]....
        /*0090*/ 	.word	0xffffffff


	//   ....[14]....
        /*0094*/ 	.word	0xffffffff


	//   ....[15]....
        /*0098*/ 	.word	0xffffffff


	//   ....[16]....
        /*009c*/ 	.word	0xffffffff


	//   ....[17]....
        /*00a0*/ 	.word	0xffffffff


	//   ....[18]....
        /*00a4*/ 	.word	0xffffffff


	//   ....[19]....
        /*00a8*/ 	.word	0xffffffff


	//   ....[20]....
        /*00ac*/ 	.word	0xffffffff


	//   ....[21]....
        /*00b0*/ 	.word	0xffffffff


	//   ....[22]....
        /*00b4*/ 	.word	0xffffffff


	//   ....[23]....
        /*00b8*/ 	.word	0xffffffff


	//   ....[24]....
        /*00bc*/ 	.word	0xffffffff


	//   ....[25]....
        /*00c0*/ 	.word	0xffffffff


	//   ....[26]....
        /*00c4*/ 	.word	0xffffffff


	//   ....[27]....
        /*00c8*/ 	.word	0xffffffff


	//   ....[28]....
        /*00cc*/ 	.word	0xffffffff


	//   ....[29]....
        /*00d0*/ 	.word	0xffffffff


	//   ....[30]....
        /*00d4*/ 	.word	0xffffffff


	//   ....[31]....
        /*00d8*/ 	.word	0xffffffff


	//   ....[32]....
        /*00dc*/ 	.word	0xffffffff


	//   ....[33]....
        /*00e0*/ 	.word	0xffffffff


	//   ....[34]....
        /*00e4*/ 	.word	0xffffffff


	//   ....[35]....
        /*00e8*/ 	.word	0xffffffff


	//   ....[36]....
        /*00ec*/ 	.word	0xffffffff


	//   ....[37]....
        /*00f0*/ 	.word	0xffffffff


	//   ....[38]....
        /*00f4*/ 	.word	0xffffffff


	//   ....[39]....
        /*00f8*/ 	.word	0xffffffff


	//   ....[40]....
        /*00fc*/ 	.word	0xffffffff


	//   ....[41]....
        /*0100*/ 	.word	0xffffffff


	//   ....[42]....
        /*0104*/ 	.word	0xffffffff


	//   ....[43]....
        /*0108*/ 	.word	0xffffffff


	//   ....[44]....
        /*010c*/ 	.word	0xffffffff


	//   ....[45]....
        /*0110*/ 	.word	0xffffffff


	//   ....[46]....
        /*0114*/ 	.word	0xffffffff


	//   ....[47]....
        /*0118*/ 	.word	0xffffffff


	//   ....[48]....
        /*011c*/ 	.word	0xffffffff


	//   ....[49]....
        /*0120*/ 	.word	0xffffffff


	//   ....[50]....
        /*0124*/ 	.word	0xffffffff


	//   ....[51]....
        /*0128*/ 	.word	0xffffffff


	//   ....[52]....
        /*012c*/ 	.word	0xffffffff


	//   ....[53]....
        /*0130*/ 	.word	0xffffffff


	//   ....[54]....
        /*0134*/ 	.word	0xffffffff


	//   ....[55]....
        /*0138*/ 	.word	0xffffffff


	//   ....[56]....
        /*013c*/ 	.word	0xffffffff


	//   ....[57]....
        /*0140*/ 	.word	0xffffffff


	//   ....[58]....
        /*0144*/ 	.word	0xffffffff


	//   ....[59]....
        /*0148*/ 	.word	0xffffffff


	//----- nvinfo : EIATTR_COOP_GROUP_INSTR_OFFSETS
	.align		4
.L_226:
        /*014c*/ 	.byte	0x04, 0x28
        /*014e*/ 	.short	(.L_228 - .L_227)


	//   ....[0]....
.L_227:
        /*0150*/ 	.word	0x00000b70


	//   ....[1]....
        /*0154*/ 	.word	0x00000ba0


	//   ....[2]....
        /*0158*/ 	.word	0x00000bc0


	//   ....[3]....
        /*015c*/ 	.word	0x00000bd0


	//   ....[4]....
        /*0160*/ 	.word	0x00000d60


	//   ....[5]....
        /*0164*/ 	.word	0x00000d90


	//   ....[6]....
        /*0168*/ 	.word	0x00000dc0


	//   ....[7]....
        /*016c*/ 	.word	0x00000de0


	//   ....[8]....
        /*0170*/ 	.word	0x00000f60


	//   ....[9]....
        /*0174*/ 	.word	0x00000f90


	//   ....[10]....
        /*0178*/ 	.word	0x00000fc0


	//   ....[11]....
        /*017c*/ 	.word	0x00000fe0


	//   ....[12]....
        /*0180*/ 	.word	0x00001160


	//   ....[13]....
        /*0184*/ 	.word	0x00001190


	//   ....[14]....
        /*0188*/ 	.word	0x000011c0


	//   ....[15]....
        /*018c*/ 	.word	0x000011e0


	//   ....[16]....
        /*0190*/ 	.word	0x00001360


	//   ....[17]....
        /*0194*/ 	.word	0x000013a0


	//   ....[18]....
        /*0198*/ 	.word	0x000013d0


	//   ....[19]....
        /*019c*/ 	.word	0x000013e0


	//   ....[20]....
        /*01a0*/ 	.word	0x00002140


	//   ....[21]....
        /*01a4*/ 	.word	0x00002150


	//   ....[22]....
        /*01a8*/ 	.word	0x00002160


	//   ....[23]....
        /*01ac*/ 	.word	0x00002180


	//   ....[24]....
        /*01b0*/ 	.word	0x00002300


	//   ....[25]....
        /*01b4*/ 	.word	0x00002340


	//   ....[26]....
        /*01b8*/ 	.word	0x00002370


	//   ....[27]....
        /*01bc*/ 	.word	0x00002390


	//   ....[28]....
        /*01c0*/ 	.word	0x00002510


	//   ....[29]....
        /*01c4*/ 	.word	0x00002550


	//   ....[30]....
        /*01c8*/ 	.word	0x00002580


	//   ....[31]....
        /*01cc*/ 	.word	0x000025a0


	//   ....[32]....
        /*01d0*/ 	.word	0x00002720


	//   ....[33]....
        /*01d4*/ 	.word	0x00002760


	//   ....[34]....
        /*01d8*/ 	.word	0x00002790


	//   ....[35]....
        /*01dc*/ 	.word	0x000027b0


	//   ....[36]....
        /*01e0*/ 	.word	0x00002930


	//   ....[37]....
        /*01e4*/ 	.word	0x00002970


	//   ....[38]....
        /*01e8*/ 	.word	0x000029b0


	//   ....[39]....
        /*01ec*/ 	.word	0x000029c0


	//   ....[40]....
        /*01f0*/ 	.word	0x00004d80


	//   ....[41]....
        /*01f4*/ 	.word	0x00004db0


	//   ....[42]....
        /*01f8*/ 	.word	0x00004dd0


	//   ....[43]....
        /*01fc*/ 	.word	0x00004de0


	//   ....[44]....
        /*0200*/ 	.word	0x00004f70


	//   ....[45]....
        /*0204*/ 	.word	0x00004fa0


	//   ....[46]....
        /*0208*/ 	.word	0x00004fd0


	//   ....[47]....
        /*020c*/ 	.word	0x00004ff0


	//   ....[48]....
        /*0210*/ 	.word	0x00005170


	//   ....[49]....
        /*0214*/ 	.word	0x000051a0


	//   ....[50]....
        /*0218*/ 	.word	0x000051d0


	//   ....[51]....
        /*021c*/ 	.word	0x000051f0


	//   ....[52]....
        /*0220*/ 	.word	0x00005370


	//   ....[53]....
        /*0224*/ 	.word	0x000053a0


	//   ....[54]....
        /*0228*/ 	.word	0x000053d0


	//   ....[55]....
        /*022c*/ 	.word	0x000053f0


	//   ....[56]....
        /*0230*/ 	.word	0x00005570


	//   ....[57]....
        /*0234*/ 	.word	0x000055a0


	//   ....[58]....
        /*0238*/ 	.word	0x000055d0


	//   ....[59]....
        /*023c*/ 	.word	0x000055f0


	//----- nvinfo : EIATTR_VRC_CTA_INIT_COUNT
	.align		4
.L_228:
        /*0240*/ 	.byte	0x02, 0x4a
	.zero		1
	.zero		1


	//----- nvinfo : EIATTR_EXIT_INSTR_OFFSETS
	.align		4
        /*0244*/ 	.byte	0x04, 0x1c
        /*0246*/ 	.short	(.L_230 - .L_229)


	//   ....[0]....
.L_229:
        /*0248*/ 	.word	0x00000030


	//   ....[1]....
        /*024c*/ 	.word	0x00006290


	//   ....[2]....
        /*0250*/ 	.word	0x000062d0


	//----- nvinfo : EIATTR_MAX_THREADS
	.align		4
.L_230:
        /*0254*/ 	.byte	0x04, 0x05
        /*0256*/ 	.short	(.L_232 - .L_231)
.L_231:
        /*0258*/ 	.word	0x00000100
        /*025c*/ 	.word	0x00000001
        /*0260*/ 	.word	0x00000001


	//----- nvinfo : EIATTR_CRS_STACK_SIZE
	.align		4
.L_232:
        /*0264*/ 	.byte	0x04, 0x1e
        /*0266*/ 	.short	(.L_234 - .L_233)
.L_233:
        /*0268*/ 	.word	0x00000000


	//----- nvinfo : EIATTR_CBANK_PARAM_SIZE
	.align		4
.L_234:
        /*026c*/ 	.byte	0x03, 0x19
        /*026e*/ 	.short	0x0015


	//----- nvinfo : EIATTR_PARAM_CBANK
	.align		4
        /*0270*/ 	.byte	0x04, 0x0a
        /*0272*/ 	.short	(.L_236 - .L_235)
	.align		4
.L_235:
        /*0274*/ 	.word	index@(.nv.constant0._ZN6thrust24THRUST_300001_SM_1000_NS8cuda_cub4core6detail13_kernel_agentINS1_8__reduce11ReduceAgentIPN4cuda3std3__45tupleIJdlEEESC_SB_iNS1_9__extrema9arg_max_fIdl13AbsComparatorEEEEJSC_SC_iSG_EEEvDpT0_)
        /*0278*/ 	.short	0x0380
        /*027a*/ 	.short	0x0015


	//----- nvinfo : EIATTR_SW_WAR
	.align		4
.L_236:
        /*027c*/ 	.byte	0x04, 0x36
        /*027e*/ 	.short	(.L_238 - .L_237)
.L_237:
        /*0280*/ 	.word	0x00000008
.L_238:


//--------------------- .nv.info._ZN6thrust24THRUST_300001_SM_1000_NS8cuda_cub4core6detail13_kernel_agentINS1_8__reduce10DrainAgentIiEEJN3cub18CUB_300001_SM_10009GridQueueIjEEiEEEvDpT0_ --------------------------
	.section	.nv.info._ZN6thrust24THRUST_300001_SM_1000_NS8cuda_cub4core6detail13_kernel_agentINS1_8__reduce10DrainAgentIiEEJN3cub18CUB_300001_SM_10009GridQueueIjEEiEEEvDpT0_,"",@"SHT_CUDA_INFO"
	.sectionflags	@""
	.align	4


	//----- nvinfo : EIATTR_CUDA_API_VERSION
	.align		4
        /*0000*/ 	.byte	0x04, 0x37
        /*0002*/ 	.short	(.L_240 - .L_239)
.L_239:
        /*0004*/ 	.word	0x00000082


	//----- nvinfo : EIATTR_KPARAM_INFO
	.align		4
.L_240:
        /*0008*/ 	.byte	0x04, 0x17
        /*000a*/ 	.short	(.L_242 - .L_241)
.L_241:
        /*000c*/ 	.word	0x00000000
        /*0010*/ 	.short	0x0001
        /*0012*/ 	.short	0x0008
        /*0014*/ 	.byte	0x00, 0xf0, 0x11, 0x00


	//----- nvinfo : EIATTR_KPARAM_INFO
	.align		4
.L_242:
        /*0018*/ 	.byte	0x04, 0x17
        /*001a*/ 	.short	(.L_244 - .L_243)
.L_243:
        /*001c*/ 	.word	0x00000000
        /*0020*/ 	.short	0x0000
        /*0022*/ 	.short	0x0000
        /*0024*/ 	.byte	0x00, 0xf0, 0x21, 0x00


	//----- nvinfo : EIATTR_SPARSE_MMA_MASK
	.align		4
.L_244:
        /*0028*/ 	.byte	0x03, 0x50
        /*002a*/ 	.short	0x0000


	//----- nvinfo : EIATTR_MAXREG_COUNT
	.align		4
        /*002c*/ 	.byte	0x03, 0x1b
        /*002e*/ 	.short	0x00ff


	//----- nvinfo : EIATTR_MERCURY_ISA_VERSION
	.align		4
        /*0030*/ 	.byte	0x03, 0x5f
        /*0032*/ 	.short	0x0101


	//----- nvinfo : EIATTR_VRC_CTA_INIT_COUNT
	.align		4
        /*0034*/ 	.byte	0x02, 0x4a
	.zero		1
	.zero		1


	//----- nvinfo : EIATTR_EXIT_INSTR_OFFSETS
	.align		4
        /*0038*/ 	.byte	0x04, 0x1c
        /*003a*/ 	.short	(.L_246 - .L_245)


	//   ....[0]....
.L_245:
        /*003c*/ 	.word	0x00000060


	//----- nvinfo : EIATTR_MAX_THREADS
	.align		4
.L_246:
        /*0040*/ 	.byte	0x04, 0x05
        /*0042*/ 	.short	(.L_248 - .L_247)
.L_247:
        /*0044*/ 	.word	0x00000001
        /*0048*/ 	.word	0x00000001
        /*004c*/ 	.word	0x00000001


	//----- nvinfo : EIATTR_CBANK_PARAM_SIZE
	.align		4
.L_248:
        /*0050*/ 	.byte	0x03, 0x19
        /*0052*/ 	.short	0x000c


	//----- nvinfo : EIATTR_PARAM_CBANK
	.align		4
        /*0054*/ 	.byte	0x04, 0x0a
        /*0056*/ 	.short	(.L_250 - .L_249)
	.align		4
.L_249:
        /*0058*/ 	.word	index@(.nv.constant0._ZN6thrust24THRUST_300001_SM_1000_NS8cuda_cub4core6detail13_kernel_agentINS1_8__reduce10DrainAgentIiEEJN3cub18CUB_300001_SM_10009GridQueueIjEEiEEEvDpT0_)
        /*005c*/ 	.short	0x0380
        /*005e*/ 	.short	0x000c


	//----- nvinfo : EIATTR_SW_WAR
	.align		4
.L_250:
        /*0060*/ 	.byte	0x04, 0x36
        /*0062*/ 	.short	(.L_252 - .L_251)
.L_251:
        /*0064*/ 	.word	0x00000008
.L_252:


//--------------------- .nv.info._ZN6thrust24THRUST_300001_SM_1000_NS8cuda_cub4core6detail13_kernel_agentINS1_8__reduce11ReduceAgentINS0_12zip_iteratorIN4cuda3std3__45tupleIJNS0_10device_ptrIdEENS0_17counting_iteratorIlNS0_11use_defaultESF_SF_EEEEEEEPNSB_IJdlEEESJ_iNS1_9__extrema9arg_max_fIdl13AbsComparatorEEEEJSI_SK_iN3cub18CUB_300001_SM_100013GridEvenShareIiEENSR_9GridQueueIjEESO_EEEvDpT0_ --------------------------
	.section	.nv.info._ZN6thrust24THRUST_300001_SM_1000_NS8cuda_cub4core6detail13_kernel_agentINS1_8__reduce11ReduceAgentINS0_12zip_iteratorIN4cuda3std3__45tupleIJNS0_10device_ptrIdEENS0_17counting_iteratorIlNS0_11use_defaultESF_SF_EEEEEEEPNSB_IJdlEEESJ_iNS1_9__extrema9arg_max_fIdl13AbsComparatorEEEEJSI_SK_iN3cub18CUB_300001_SM_100013GridEvenShareIiEENSR_9GridQueueIjEESO_EEEvDpT0_,"",@"SHT_CUDA_INFO"
	.sectionflags	@""
	.align	4


	//----- nvinfo : EIATTR_CUDA_API_VERSION
	.align		4
        /*0000*/ 	.byte	0x04, 0x37
        /*0002*/ 	.short	(.L_254 - .L_253)
.L_253:
        /*0004*/ 	.word	0x00000082


	//----- nvinfo : EIATTR_KPARAM_INFO
	.align		4
.L_254:
        /*0008*/ 	.byte	0x04, 0x17
        /*000a*/ 	.short	(.L_256 - .L_255)
.L_255:
        /*000c*/ 	.word	0x00000000
        /*0010*/ 	.short	0x0005
        /*0012*/ 	.short	0x0050
        /*0014*/ 	.byte	0x00, 0xf0, 0x05, 0x00


	//----- nvinfo : EIATTR_KPARAM_INFO
	.align		4
.L_256:
        /*0018*/ 	.byte	0x04, 0x17
        /*001a*/ 	.short	(.L_258 - .L_257)
.L_257:
        /*001c*/ 	.word	0x00000000
        /*0020*/ 	.short	0x0004
        /*0022*/ 	.short	0x0048
        /*0024*/ 	.byte	0x00, 0xf0, 0x21, 0x00


	//----- nvinfo : EIATTR_KPARAM_INFO
	.align		4
.L_258:
        /*0028*/ 	.byte	0x04, 0x17
        /*002a*/ 	.short	(.L_260 - .L_259)
.L_259:
        /*002c*/ 	.word	0x00000000
        /*0030*/ 	.short	0x0003
        /*0032*/ 	.short	0x001c
        /*0034*/ 	.byte	0x00, 0xf0, 0xa1, 0x00


	//----- nvinfo : EIATTR_KPARAM_INFO
	.align		4
.L_260:
        /*0038*/ 	.byte	0x04, 0x17
        /*003a*/ 	.short	(.L_262 - .L_261)
.L_261:
        /*003c*/ 	.word	0x00000000
        /*0040*/ 	.short	0x0002
        /*0042*/ 	.short	0x0018
        /*0044*/ 	.byte	0x00, 0xf0, 0x11, 0x00


	//----- nvinfo : EIATTR_KPARAM_INFO
	.align		4
.L_262:
        /*0048*/ 	.byte	0x04, 0x17
        /*004a*/ 	.short	(.L_264 - .L_263)
.L_263:
        /*004c*/ 	.word	0x00000000
        /*0050*/ 	.short	0x0001
        /*0052*/ 	.short	0x0010
        /*0054*/ 	.byte	0x00, 0xf5, 0x21, 0x00


	//----- nvinfo : EIATTR_KPARAM_INFO
	.align		4
.L_264:
        /*0058*/ 	.byte	0x04, 0x17
        /*005a*/ 	.short	(.L_266 - .L_265)
.L_265:
        /*005c*/ 	.word	0x00000000
        /*0060*/ 	.short	0x0000
        /*0062*/ 	.short	0x0000
        /*0064*/ 	.byte	0x00, 0xf0, 0x41, 0x00


	//----- nvinfo : EIATTR_SPARSE_MMA_MASK
	.align		4
.L_266:
        /*0068*/ 	.byte	0x03, 0x50
        /*006a*/ 	.short	0x0000


	//----- nvinfo : EIATTR_MAXREG_COUNT
	.align		4
        /*006c*/ 	.byte	0x03, 0x1b
        /*006e*/ 	.short	0x00ff


	//----- nvinfo : EIATTR_NUM_BARRIERS
	.align		4
        /*0070*/ 	.byte	0x02, 0x4c
        /*0072*/ 	.byte	0x01
	.zero		1


	//----- nvinfo : EIATTR_MERCURY_ISA_VERSION
	.align		4
        /*0074*/ 	.byte	0x03, 0x5f
        /*0076*/ 	.short	0x0101


	//----- nvinfo : EIATTR_COOP_GROUP_MASK_REGIDS
	.align		4
        /*0078*/ 	.byte	0x04, 0x29
        /*007a*/ 	.short	(.L_268 - .L_267)


	//   ....[0]....
.L_267:
        /*007c*/ 	.word	0xffffffff


	//   ....[1]....
        /*0080*/ 	.word	0xffffffff


	//   ....[2]....
        /*0084*/ 	.word	0xffffffff


	//   ....[3]....
        /*0088*/ 	.word	0xffffffff


	//   ....[4]....
        /*008c*/ 	.word	0xffffffff


	//   ....[5]....
        /*0090*/ 	.word	0xffffffff


	//   ....[6]....
        /*0094*/ 	.word	0xffffffff


	//   ....[7]....
        /*0098*/ 	.word	0xffffffff


	//   ....[8]....
        /*009c*/ 	.word	0xffffffff


	//   ....[9]....
        /*00a0*/ 	.word	0xffffffff


	//   ....[10]....
        /*00a4*/ 	.word	0xffffffff


	//   ....[11]....
        /*00a8*/ 	.word	0xffffffff


	//   ....[12]....
        /*00ac*/ 	.word	0xffffffff


	//   ....[13]....
        /*00b0*/ 	.word	0xffffffff


	//   ....[14]....
        /*00b4*/ 	.word	0xffffffff


	//   ....[15]....
        /*00b8*/ 	.word	0xffffffff


	//   ....[16]....
        /*00bc*/ 	.word	0xffffffff


	//   ....[17]....
        /*00c0*/ 	.word	0xffffffff


	//   ....[18]....
        /*00c4*/ 	.word	0xffffffff


	//   ....[19]....
        /*00c8*/ 	.word	0xffffffff


	//   ....[20]....
        /*00cc*/ 	.word	0xffffffff


	//   ....[21]....
        /*00d0*/ 	.word	0xffffffff


	//   ....[22]....
        /*00d4*/ 	.word	0xffffffff


	//   ....[23]....
        /*00d8*/ 	.word	0xffffffff


	//   ....[24]....
        /*00dc*/ 	.word	0xffffffff


	//   ....[25]....
        /*00e0*/ 	.word	0xffffffff


	//   ....[26]....
        /*00e4*/ 	.word	0xffffffff


	//   ....[27]....
        /*00e8*/ 	.word	0xffffffff


	//   ....[28]....
        /*00ec*/ 	.word	0xffffffff


	//   ....[29]....
        /*00f0*/ 	.word	0xffffffff


	//   ....[30]....
        /*00f4*/ 	.word	0xffffffff


	//   ....[31]....
        /*00f8*/ 	.word	0xffffffff


	//   ....[32]....
        /*00fc*/ 	.word	0xffffffff


	//   ....[33]....
        /*0100*/ 	.word	0xffffffff


	//   ....[34]....
        /*0104*/ 	.word	0xffffffff


	//   ....[35]....
        /*0108*/ 	.word	0xffffffff


	//   ....[36]....
        /*010c*/ 	.word	0xffffffff


	//   ....[37]....
        /*0110*/ 	.word	0xffffffff


	//   ....[38]....
        /*0114*/ 	.word	0xffffffff


	//   ....[39]....
        /*0118*/ 	.word	0xffffffff


	//   ....[40]....
        /*011c*/ 	.word	0xffffffff


	//   ....[41]....
        /*0120*/ 	.word	0xffffffff


	//   ....[42]....
        /*0124*/ 	.word	0xffffffff


	//   ....[43]....
        /*0128*/ 	.word	0xffffffff


	//   ....[44]....
        /*012c*/ 	.word	0xffffffff


	//   ....[45]....
        /*0130*/ 	.word	0xffffffff


	//   ....[46]....
        /*0134*/ 	.word	0xffffffff


	//   ....[47]....
        /*0138*/ 	.word	0xffffffff


	//   ....[48]....
        /*013c*/ 	.word	0xffffffff


	//   ....[49]....
        /*0140*/ 	.word	0xffffffff


	//   ....[50]....
        /*0144*/ 	.word	0xffffffff


	//   ....[51]....
        /*0148*/ 	.word	0xffffffff


	//   ....[52]....
        /*014c*/ 	.word	0xffffffff


	//   ....[53]....
        /*0150*/ 	.word	0xffffffff


	//   ....[54]....
        /*0154*/ 	.word	0xffffffff


	//   ....[55]....
        /*0158*/ 	.word	0xffffffff


	//   ....[56]....
        /*015c*/ 	.word	0xffffffff


	//   ....[57]....
        /*0160*/ 	.word	0xffffffff


	//   ....[58]....
        /*0164*/ 	.word	0xffffffff


	//   ....[59]....
        /*0168*/ 	.word	0xffffffff


	//----- nvinfo : EIATTR_COOP_GROUP_INSTR_OFFSETS
	.align		4
.L_268:
        /*016c*/ 	.byte	0x04, 0x28
        /*016e*/ 	.short	(.L_270 - .L_269)


	//   ....[0]....
.L_269:
        /*0170*/ 	.word	0x00000cd0


	//   ....[1]....
        /*0174*/ 	.word	0x00000d00


	//   ....[2]....
        /*0178*/ 	.word	0x00000d20


	//   ....[3]....
        /*017c*/ 	.word	0x00000d30


	//   ....[4]....
        /*0180*/ 	.word	0x00000ec0


	//   ....[5]....
        /*0184*/ 	.word	0x00000ef0


	//   ....[6]....
        /*0188*/ 	.word	0x00000f20


	//   ....[7]....
        /*018c*/ 	.word	0x00000f40


	//   ....[8]....
        /*0190*/ 	.word	0x000010c0


	//   ....[9]....
        /*0194*/ 	.word	0x00001100


	//   ....[10]....
        /*0198*/ 	.word	0x00001130


	//   ....[11]....
        /*019c*/ 	.word	0x00001140


	//   ....[12]....
        /*01a0*/ 	.word	0x000012c0


	//   ....[13]....
        /*01a4*/ 	.word	0x000012f0


	//   ....[14]....
        /*01a8*/ 	.word	0x00001320


	//   ....[15]....
        /*01ac*/ 	.word	0x00001340


	//   ....[16]....
        /*01b0*/ 	.word	0x000014c0


	//   ....[17]....
        /*01b4*/ 	.word	0x000014f0


	//   ....[18]....
        /*01b8*/ 	.word	0x00001520


	//   ....[19]....
        /*01bc*/ 	.word	0x00001540


	//   ....[20]....
        /*01c0*/ 	.word	0x000022b0


	//   ....[21]....
        /*01c4*/ 	.word	0x000022c0


	//   ....[22]....
        /*01c8*/ 	.word	0x000022d0


	//   ....[23]....
        /*01cc*/ 	.word	0x000022f0


	//   ....[24]....
        /*01d0*/ 	.word	0x00002470


	//   ....[25]....
        /*01d4*/ 	.word	0x000024b0


	//   ....[26]....
        /*01d8*/ 	.word	0x000024e0


	//   ....[27]....
        /*01dc*/ 	.word	0x00002500


	//   ....[28]....
        /*01e0*/ 	.word	0x00002680


	//   ....[29]....
        /*01e4*/ 	.word	0x000026c0


	//   ....[30]....
        /*01e8*/ 	.word	0x000026f0


	//   ....[31]....
        /*01ec*/ 	.word	0x00002710


	//   ....[32]....
        /*01f0*/ 	.word	0x00002890


	//   ....[33]....
        /*01f4*/ 	.word	0x000028d0


	//   ....[34]....
        /*01f8*/ 	.word	0x00002900


	//   ....[35]....
        /*01fc*/ 	.word	0x00002920


	//   ....[36]....
        /*0200*/ 	.word	0x00002aa0


	//   ....[37]....
        /*0204*/ 	.word	0x00002ae0


	//   ....[38]....
        /*0208*/ 	.word	0x00002b10


	//   ....[39]....
        /*020c*/ 	.word	0x00002b30


	//   ....[40]....
        /*0210*/ 	.word	0x000051f0


	//   ....[41]....
        /*0214*/ 	.word	0x00005220


	//   ....[42]....
        /*0218*/ 	.word	0x00005240


	//   ....[43]....
        /*021c*/ 	.word	0x00005250


	//   ....[44]....
        /*0220*/ 	.word	0x000053e0


	//   ....[45]....
        /*0224*/ 	.word	0x00005410


	//   ....[46]....
        /*0228*/ 	.word	0x00005440


	//   ....[47]....
        /*022c*/ 	.word	0x00005460


	//   ....[48]....
        /*0230*/ 	.word	0x000055e0


	//   ....[49]....
        /*0234*/ 	.word	0x00005610


	//   ....[50]....
        /*0238*/ 	.word	0x00005640


	//   ....[51]....
        /*023c*/ 	.word	0x00005660


	//   ....[52]....
        /*0240*/ 	.word	0x000057e0


	//   ....[53]....
        /*0244*/ 	.word	0x00005810


	//   ....[54]....
        /*0248*/ 	.word	0x00005840


	//   ....[55]....
        /*024c*/ 	.word	0x00005860


	//   ....[56]....
        /*0250*/ 	.word	0x000059e0


	//   ....[57]....
        /*0254*/ 	.word	0x00005a10


	//   ....[58]....
        /*0258*/ 	.word	0x00005a40


	//   ....[59]....
        /*025c*/ 	.word	0x00005a60


	//----- nvinfo : EIATTR_VRC_CTA_INIT_COUNT
	.align		4
.L_270:
        /*0260*/ 	.byte	0x02, 0x4a
	.zero		1
	.zero		1


	//----- nvinfo : EIATTR_EXIT_INSTR_OFFSETS
	.align		4
        /*0264*/ 	.byte	0x04, 0x1c
        /*0266*/ 	.short	(.L_272 - .L_271)


	//   ....[0]....
.L_271:
        /*0268*/ 	.word	0x00006710


	//   ....[1]....
        /*026c*/ 	.word	0x00006770


	//----- nvinfo : EIATTR_MAX_THREADS
	.align		4
.L_272:
        /*0270*/ 	.byte	0x04, 0x05
        /*0272*/ 	.short	(.L_274 - .L_273)
.L_273:
        /*0274*/ 	.word	0x00000100
        /*0278*/ 	.word	0x00000001
        /*027c*/ 	.word	0x00000001


	//----- nvinfo : EIATTR_CRS_STACK_SIZE
	.align		4
.L_274:
        /*0280*/ 	.byte	0x04, 0x1e
        /*0282*/ 	.short	(.L_276 - .L_275)
.L_275:
        /*0284*/ 	.word	0x00000000


	//----- nvinfo : EIATTR_CBANK_PARAM_SIZE
	.align		4
.L_276:
        /*0288*/ 	.byte	0x03, 0x19
        /*028a*/ 	.short	0x0051


	//----- nvinfo : EIATTR_PARAM_CBANK
	.align		4
        /*028c*/ 	.byte	0x04, 0x0a
        /*028e*/ 	.short	(.L_278 - .L_277)
	.align		4
.L_277:
        /*0290*/ 	.word	index@(.nv.constant0._ZN6thrust24THRUST_300001_SM_1000_NS8cuda_cub4core6detail13_kernel_agentINS1_8__reduce11ReduceAgentINS0_12zip_iteratorIN4cuda3std3__45tupleIJNS0_10device_ptrIdEENS0_17counting_iteratorIlNS0_11use_defaultESF_SF_EEEEEEEPNSB_IJdlEEESJ_iNS1_9__extrema9arg_max_fIdl13AbsComparatorEEEEJSI_SK_iN3cub18CUB_300001_SM_100013GridEvenShareIiEENSR_9GridQueueIjEESO_EEEvDpT0_)
        /*0294*/ 	.short	0x0380
        /*0296*/ 	.short	0x0051


	//----- nvinfo : EIATTR_SW_WAR
	.align		4
.L_278:
        /*0298*/ 	.byte	0x04, 0x36
        /*029a*/ 	.short	(.L_280 - .L_279)
.L_279:
        /*029c*/ 	.word	0x00000008
.L_280:


//--------------------- .nv.info._ZN6thrust24THRUST_300001_SM_1000_NS8cuda_cub4core6detail13_kernel_agentINS1_8__reduce11ReduceAgentINS0_12zip_iteratorIN4cuda3std3__45tupleIJNS0_10device_ptrIdEENS0_17counting_iteratorIlNS0_11use_defaultESF_SF_EEEEEEEPNSB_IJdlEEESJ_iNS1_9__extrema9arg_max_fIdl13AbsComparatorEEEEJSI_SK_iSO_EEEvDpT0_ --------------------------
	.section	.nv.info._ZN6thrust24THRUST_300001_SM_1000_NS8cuda_cub4core6detail13_kernel_agentINS1_8__reduce11ReduceAgentINS0_12zip_iteratorIN4cuda3std3__45tupleIJNS0_10device_ptrIdEENS0_17counting_iteratorIlNS0_11use_defaultESF_SF_EEEEEEEPNSB_IJdlEEESJ_iNS1_9__extrema9arg_max_fIdl13AbsComparatorEEEEJSI_SK_iSO_EEEvDpT0_,"",@"SHT_CUDA_INFO"
	.sectionflags	@""
	.align	4


	//----- nvinfo : EIATTR_CUDA_API_VERSION
	.align		4
        /*0000*/ 	.byte	0x04, 0x37
        /*0002*/ 	.short	(.L_282 - .L_281)
.L_281:
        /*0004*/ 	.word	0x00000082


	//----- nvinfo : EIATTR_KPARAM_INFO
	.align		4
.L_282:
        /*0008*/ 	.byte	0x04, 0x17
        /*000a*/ 	.short	(.L_284 - .L_283)
.L_283:
        /*000c*/ 	.word	0x00000000
        /*0010*/ 	.short	0x0003
        /*0012*/ 	.short	0x001c
        /*0014*/ 	.byte	0x00, 0xf0, 0x05, 0x00


	//----- nvinfo : EIATTR_KPARAM_INFO
	.align		4
.L_284:
        /*0018*/ 	.byte	0x04, 0x17
        /*001a*/ 	.short	(.L_286 - .L_285)
.L_285:
        /*001c*/ 	.word	0x00000000
        /*0020*/ 	.short	0x0002
        /*0022*/ 	.short	0x0018
        /*0024*/ 	.byte	0x00, 0xf0, 0x11, 0x00


	//----- nvinfo : EIATTR_KPARAM_INFO
	.align		4
.L_286:
        /*0028*/ 	.byte	0x04, 0x17
        /*002a*/ 	.short	(.L_288 - .L_287)
.L_287:
        /*002c*/ 	.word	0x00000000
        /*0030*/ 	.short	0x0001
        /*0032*/ 	.short	0x0010
        /*0034*/ 	.byte	0x00, 0xf5, 0x21, 0x00


	//----- nvinfo : EIATTR_KPARAM_INFO
	.align		4
.L_288:
        /*0038*/ 	.byte	0x04, 0x17
        /*003a*/ 	.short	(.L_290 - .L_289)
.L_289:
        /*003c*/ 	.word	0x00000000
        /*0040*/ 	.short	0x0000
        /*0042*/ 	.short	0x0000
        /*0044*/ 	.byte	0x00, 0xf0, 0x41, 0x00


	//----- nvinfo : EIATTR_SPARSE_MMA_MASK
	.align		4
.L_290:
        /*0048*/ 	.byte	0x03, 0x50
        /*004a*/ 	.short	0x0000


	//----- nvinfo : EIATTR_MAXREG_COUNT
	.align		4
        /*004c*/ 	.byte	0x03, 0x1b
        /*004e*/ 	.short	0x00ff


	//----- nvinfo : EIATTR_NUM_BARRIERS
	.align		4
        /*0050*/ 	.byte	0x02, 0x4c
        /*0052*/ 	.byte	0x01
	.zero		1


	//----- nvinfo : EIATTR_MERCURY_ISA_VERSION
	.align		4
        /*0054*/ 	.byte	0x03, 0x5f
        /*0056*/ 	.short	0x0101


	//----- nvinfo : EIATTR_COOP_GROUP_MASK_REGIDS
	.align		4
        /*0058*/ 	.byte	0x04, 0x29
        /*005a*/ 	.short	(.L_292 - .L_291)


	//   ....[0]....
.L_291:
        /*005c*/ 	.word	0xffffffff


	//   ....[1]....
        /*0060*/ 	.word	0xffffffff


	//   ....[2]....
        /*0064*/ 	.word	0xffffffff


	//   ....[3]....
        /*0068*/ 	.word	0xffffffff


	//   ....[4]....
        /*006c*/ 	.word	0xffffffff


	//   ....[5]....
        /*0070*/ 	.word	0xffffffff


	//   ....[6]....
        /*0074*/ 	.word	0xffffffff


	//   ....[7]....
        /*0078*/ 	.word	0xffffffff


	//   ....[8]....
        /*007c*/ 	.word	0xffffffff


	//   ....[9]....
        /*0080*/ 	.word	0xffffffff


	//   ....[10]....
        /*0084*/ 	.word	0xffffffff


	//   ....[11]....
        /*0088*/ 	.word	0xffffffff


	//   ....[12]....
        /*008c*/ 	.word	0xffffffff


	//   ....[13]....
        /*0090*/ 	.word	0xffffffff


	//   ....[14]....
        /*0094*/ 	.word	0xffffffff


	//   ....[15]....
        /*0098*/ 	.word	0xffffffff


	//   ....[16]....
        /*009c*/ 	.word	0xffffffff


	//   ....[17]....
        /*00a0*/ 	.word	0xffffffff


	//   ....[18]....
        /*00a4*/ 	.word	0xffffffff


	//   ....[19]....
        /*00a8*/ 	.word	0xffffffff


	//   ....[20]....
        /*00ac*/ 	.word	0xffffffff


	//   ....[21]....
        /*00b0*/ 	.word	0xffffffff


	//   ....[22]....
        /*00b4*/ 	.word	0xffffffff


	//   ....[23]....
        /*00b8*/ 	.word	0xffffffff


	//   ....[24]....
        /*00bc*/ 	.word	0xffffffff


	//   ....[25]....
        /*00c0*/ 	.word	0xffffffff


	//   ....[26]....
        /*00c4*/ 	.word	0xffffffff


	//   ....[27]....
        /*00c8*/ 	.word	0xffffffff


	//   ....[28]....
        /*00cc*/ 	.word	0xffffffff


	//   ....[29]....
        /*00d0*/ 	.word	0xffffffff


	//   ....[30]....
        /*00d4*/ 	.word	0xffffffff


	//   ....[31]....
        /*00d8*/ 	.word	0xffffffff


	//   ....[32]....
        /*00dc*/ 	.word	0xffffffff


	//   ....[33]....
        /*00e0*/ 	.word	0xffffffff


	//   ....[34]....
        /*00e4*/ 	.word	0xffffffff


	//   ....[35]....
        /*00e8*/ 	.word	0xffffffff


	//   ....[36]....
        /*00ec*/ 	.word	0xffffffff


	//   ....[37]....
        /*00f0*/ 	.word	0xffffffff


	//   ....[38]....
        /*00f4*/ 	.word	0xffffffff


	//   ....[39]....
        /*00f8*/ 	.word	0xffffffff


	//   ....[40]....
        /*00fc*/ 	.word	0xffffffff


	//   ....[41]....
        /*0100*/ 	.word	0xffffffff


	//   ....[42]....
        /*0104*/ 	.word	0xffffffff


	//   ....[43]....
        /*0108*/ 	.word	0xffffffff


	//   ....[44]....
        /*010c*/ 	.word	0xffffffff


	//   ....[45]....
        /*0110*/ 	.word	0xffffffff


	//   ....[46]....
        /*0114*/ 	.word	0xffffffff


	//   ....[47]....
        /*0118*/ 	.word	0xffffffff


	//   ....[48]....
        /*011c*/ 	.word	0xffffffff


	//   ....[49]....
        /*0120*/ 	.word	0xffffffff


	//   ....[50]....
        /*0124*/ 	.word	0xffffffff


	//   ....[51]....
        /*0128*/ 	.word	0xffffffff


	//   ....[52]....
        /*012c*/ 	.word	0xffffffff


	//   ....[53]....
        /*0130*/ 	.word	0xffffffff


	//   ....[54]....
        /*0134*/ 	.word	0xffffffff


	//   ....[55]....
        /*0138*/ 	.word	0xffffffff


	//   ....[56]....
        /*013c*/ 	.word	0xffffffff


	//   ....[57]....
        /*0140*/ 	.word	0xffffffff


	//   ....[58]....
        /*0144*/ 	.word	0xffffffff


	//   ....[59]....
        /*0148*/ 	.word	0xffffffff


	//----- nvinfo : EIATTR_COOP_GROUP_INSTR_OFFSETS
	.align		4
.L_292:
        /*014c*/ 	.byte	0x04, 0x28
        /*014e*/ 	.short	(.L_294 - .L_293)


	//   ....[0]....
.L_293:
        /*0150*/ 	.word	0x00000c90


	//   ....[1]....
        /*0154*/ 	.word	0x00000cc0


	//   ....[2]....
        /*0158*/ 	.word	0x00000ce0


	//   ....[3]....
        /*015c*/ 	.word	0x00000cf0


	//   ....[4]....
        /*0160*/ 	.word	0x00000e80


	//   ....[5]....
        /*0164*/ 	.word	0x00000eb0


	//   ....[6]....
        /*0168*/ 	.word	0x00000ee0


	//   ....[7]....
        /*016c*/ 	.word	0x00000f00


	//   ....[8]....
        /*0170*/ 	.word	0x00001080


	//   ....[9]....
        /*0174*/ 	.word	0x000010b0


	//   ....[10]....
        /*0178*/ 	.word	0x000010e0


	//   ....[11]....
        /*017c*/ 	.word	0x00001100


	//   ....[12]....
        /*0180*/ 	.word	0x00001280


	//   ....[13]....
        /*0184*/ 	.word	0x000012b0


	//   ....[14]....
        /*0188*/ 	.word	0x000012e0


	//   ....[15]....
        /*018c*/ 	.word	0x00001300


	//   ....[16]....
        /*0190*/ 	.word	0x00001480


	//   ....[17]....
        /*0194*/ 	.word	0x000014b0


	//   ....[18]....
        /*0198*/ 	.word	0x000014e0


	//   ....[19]....
        /*019c*/ 	.word	0x00001500


	//   ....[20]....
        /*01a0*/ 	.word	0x00002260


	//   ....[21]....
        /*01a4*/ 	.word	0x00002270


	//   ....[22]....
        /*01a8*/ 	.word	0x00002280


	//   ....[23]....
        /*01ac*/ 	.word	0x000022a0


	//   ....[24]....
        /*01b0*/ 	.word	0x00002420


	//   ....[25]....
        /*01b4*/ 	.word	0x00002460


	//   ....[26]....
        /*01b8*/ 	.word	0x00002490


	//   ....[27]....
        /*01bc*/ 	.word	0x000024b0


	//   ....[28]....
        /*01c0*/ 	.word	0x00002630


	//   ....[29]....
        /*01c4*/ 	.word	0x00002670


	//   ....[30]....
        /*01c8*/ 	.word	0x000026a0


	//   ....[31]....
        /*01cc*/ 	.word	0x000026c0


	//   ....[32]....
        /*01d0*/ 	.word	0x00002840


	//   ....[33]....
        /*01d4*/ 	.word	0x00002880


	//   ....[34]....
        /*01d8*/ 	.word	0x000028b0


	//   ....[35]....
        /*01dc*/ 	.word	0x000028d0


	//   ....[36]....
        /*01e0*/ 	.word	0x00002a50


	//   ....[37]....
        /*01e4*/ 	.word	0x00002a90


	//   ....[38]....
        /*01e8*/ 	.word	0x00002ac0


	//   ....[39]....
        /*01ec*/ 	.word	0x00002ae0


	//   ....[40]....
        /*01f0*/ 	.word	0x00004f90


	//   ....[41]....
        /*01f4*/ 	.word	0x00004fc0


	//   ....[42]....
        /*01f8*/ 	.word	0x00004fe0


	//   ....[43]....
        /*01fc*/ 	.word	0x00004ff0


	//   ....[44]....
        /*0200*/ 	.word	0x00005180


	//   ....[45]....
        /*0204*/ 	.word	0x000051b0


	//   ....[46]....
        /*0208*/ 	.word	0x000051e0


	//   ....[47]....
        /*020c*/ 	.word	0x00005200


	//   ....[48]....
        /*0210*/ 	.word	0x00005380


	//   ....[49]....
        /*0214*/ 	.word	0x000053b0


	//   ....[50]....
        /*0218*/ 	.word	0x000053e0


	//   ....[51]....
        /*021c*/ 	.word	0x00005400


	//   ....[52]....
        /*0220*/ 	.word	0x00005580


	//   ....[53]....
        /*0224*/ 	.word	0x000055c0


	//   ....[54]....
        /*0228*/ 	.word	0x000055f0


	//   ....[55]....
        /*022c*/ 	.word	0x00005600


	//   ....[56]....
        /*0230*/ 	.word	0x00005780


	//   ....[57]....
        /*0234*/ 	.word	0x000057b0


	//   ....[58]....
        /*0238*/ 	.word	0x000057e0


	//   ....[59]....
        /*023c*/ 	.word	0x00005800


	//----- nvinfo : EIATTR_VRC_CTA_INIT_COUNT
	.align		4
.L_294:
        /*0240*/ 	.byte	0x02, 0x4a
	.zero		1
	.zero		1


	//----- nvinfo : EIATTR_EXIT_INSTR_OFFSETS
	.align		4
        /*0244*/ 	.byte	0x04, 0x1c
        /*0246*/ 	.short	(.L_296 - .L_295)


	//   ....[0]....
.L_295:
        /*0248*/ 	.word	0x00000030


	//   ....[1]....
        /*024c*/ 	.word	0x000064a0


	//   ....[2]....
        /*0250*/ 	.word	0x000064e0


	//----- nvinfo : EIATTR_MAX_THREADS
	.align		4
.L_296:
        /*0254*/ 	.byte	0x04, 0x05
        /*0256*/ 	.short	(.L_298 - .L_297)
.L_297:
        /*0258*/ 	.word	0x00000100
        /*025c*/ 	.word	0x00000001
        /*0260*/ 	.word	0x00000001


	//----- nvinfo : EIATTR_CRS_STACK_SIZE
	.align		4
.L_298:
        /*0264*/ 	.byte	0x04, 0x1e
        /*0266*/ 	.short	(.L_300 - .L_299)
.L_299:
        /*0268*/ 	.word	0x00000000


	//----- nvinfo : EIATTR_CBANK_PARAM_SIZE
	.align		4
.L_300:
        /*026c*/ 	.byte	0x03, 0x19
        /*026e*/ 	.short	0x001d


	//----- nvinfo : EIATTR_PARAM_CBANK
	.align		4
        /*0270*/ 	.byte	0x04, 0x0a
        /*0272*/ 	.short	(.L_302 - .L_301)
	.align		4
.L_301:
        /*0274*/ 	.word	index@(.nv.constant0._ZN6thrust24THRUST_300001_SM_1000_NS8cuda_cub4core6detail13_kernel_agentINS1_8__reduce11ReduceAgentINS0_12zip_iteratorIN4cuda3std3__45tupleIJNS0_10device_ptrIdEENS0_17counting_iteratorIlNS0_11use_defaultESF_SF_EEEEEEEPNSB_IJdlEEESJ_iNS1_9__extrema9arg_max_fIdl13AbsComparatorEEEEJSI_SK_iSO_EEEvDpT0_)
        /*0278*/ 	.short	0x0380
        /*027a*/ 	.short	0x001d


	//----- nvinfo : EIATTR_SW_WAR
	.align		4
.L_302:
        /*027c*/ 	.byte	0x04, 0x36
        /*027e*/ 	.short	(.L_304 - .L_303)
.L_303:
        /*0280*/ 	.word	0x00000008
.L_304:


//--------------------- .nv.info._Z6kernelPdii    --------------------------
	.section	.nv.info._Z6kernelPdii,"",@"SHT_CUDA_INFO"
	.sectionflags	@""
	.align	4


	//----- nvinfo : EIATTR_CUDA_API_VERSION
	.align		4
        /*0000*/ 	.byte	0x04, 0x37
        /*0002*/ 	.short	(.L_306 - .L_305)
.L_305:
        /*0004*/ 	.word	0x00000082


	//----- nvinfo : EIATTR_KPARAM_INFO
	.align		4
.L_306:
        /*0008*/ 	.byte	0x04, 0x17
        /*000a*/ 	.short	(.L_308 - .L_307)
.L_307:
        /*000c*/ 	.word	0x00000000
        /*0010*/ 	.short	0x0002
        /*0012*/ 	.short	0x000c
        /*0014*/ 	.byte	0x00, 0xf0, 0x11, 0x00


	//----- nvinfo : EIATTR_KPARAM_INFO
	.align		4
.L_308:
        /*0018*/ 	.byte	0x04, 0x17
        /*001a*/ 	.short	(.L_310 - .L_309)
.L_309:
        /*001c*/ 	.word	0x00000000
        /*0020*/ 	.short	0x0001
        /*0022*/ 	.short	0x0008
        /*0024*/ 	.byte	0x00, 0xf0, 0x11, 0x00


	//----- nvinfo : EIATTR_KPARAM_INFO
	.align		4
.L_310:
        /*0028*/ 	.byte	0x04, 0x17
        /*002a*/ 	.short	(.L_312 - .L_311)
.L_311:
        /*002c*/ 	.word	0x00000000
        /*0030*/ 	.short	0x0000
        /*0032*/ 	.short	0x0000
        /*0034*/ 	.byte	0x00, 0xf5, 0x21, 0x00


	//----- nvinfo : EIATTR_SPARSE_MMA_MASK
	.align		4
.L_312:
        /*0038*/ 	.byte	0x03, 0x50
        /*003a*/ 	.short	0x0000


	//----- nvinfo : EIATTR_MAXREG_COUNT
	.align		4
        /*003c*/ 	.byte	0x03, 0x1b
        /*003e*/ 	.short	0x00ff


	//----- nvinfo : EIATTR_MERCURY_ISA_VERSION
	.align		4
        /*0040*/ 	.byte	0x03, 0x5f
        /*0042*/ 	.short	0x0101


	//----- nvinfo : EIATTR_VRC_CTA_INIT_COUNT
	.align		4
        /*0044*/ 	.byte	0x02, 0x4a
	.zero		1
	.zero		1


	//----- nvinfo : EIATTR_EXIT_INSTR_OFFSETS
	.align		4
        /*0048*/ 	.byte	0x04, 0x1c
        /*004a*/ 	.short	(.L_314 - .L_313)


	//   ....[0]....
.L_313:
        /*004c*/ 	.word	0x000000a0


	//   ....[1]....
        /*0050*/ 	.word	0x000007f0


	//----- nvinfo : EIATTR_CRS_STACK_SIZE
	.align		4
.L_314:
        /*0054*/ 	.byte	0x04, 0x1e
        /*0056*/ 	.short	(.L_316 - .L_315)
.L_315:
        /*0058*/ 	.word	0x00000000


	//----- nvinfo : EIATTR_CBANK_PARAM_SIZE
	.align		4
.L_316:
        /*005c*/ 	.byte	0x03, 0x19
        /*005e*/ 	.short	0x0010


	//----- nvinfo : EIATTR_PARAM_CBANK
	.align		4
        /*0060*/ 	.byte	0x04, 0x0a
        /*0062*/ 	.short	(.L_318 - .L_317)
	.align		4
.L_317:
        /*0064*/ 	.word	index@(.nv.constant0._Z6kernelPdii)
        /*0068*/ 	.short	0x0380
        /*006a*/ 	.short	0x0010


	//----- nvinfo : EIATTR_SW_WAR
	.align		4
.L_318:
        /*006c*/ 	.byte	0x04, 0x36
        /*006e*/ 	.short	(.L_320 - .L_319)
.L_319:
        /*0070*/ 	.word	0x00000008
.L_320:


//--------------------- .nv.info._Z6dividePdii    --------------------------
	.section	.nv.info._Z6dividePdii,"",@"SHT_CUDA_INFO"
	.sectionflags	@""
	.align	4


	//----- nvinfo : EIATTR_CUDA_API_VERSION
	.align		4
        /*0000*/ 	.byte	0x04, 0x37
        /*0002*/ 	.short	(.L_322 - .L_321)
.L_321:
        /*0004*/ 	.word	0x00000082


	//----- nvinfo : EIATTR_KPARAM_INFO
	.align		4
.L_322:
        /*0008*/ 	.byte	0x04, 0x17
        /*000a*/ 	.short	(.L_324 - .L_323)
.L_323:
        /*000c*/ 	.word	0x00000000
        /*0010*/ 	.short	0x0002
        /*0012*/ 	.short	0x000c
        /*0014*/ 	.byte	0x00, 0xf0, 0x11, 0x00


	//----- nvinfo : EIATTR_KPARAM_INFO
	.align		4
.L_324:
        /*0018*/ 	.byte	0x04, 0x17
        /*001a*/ 	.short	(.L_326 - .L_325)
.L_325:
        /*001c*/ 	.word	0x00000000
        /*0020*/ 	.short	0x0001
        /*0022*/ 	.short	0x0008
        /*0024*/ 	.byte	0x00, 0xf0, 0x11, 0x00


	//----- nvinfo : EIATTR_KPARAM_INFO
	.align		4
.L_326:
        /*0028*/ 	.byte	0x04, 0x17
        /*002a*/ 	.short	(.L_328 - .L_327)
.L_327:
        /*002c*/ 	.word	0x00000000
        /*0030*/ 	.short	0x0000
        /*0032*/ 	.short	0x0000
        /*0034*/ 	.byte	0x00, 0xf5, 0x21, 0x00


	//----- nvinfo : EIATTR_SPARSE_MMA_MASK
	.align		4
.L_328:
        /*0038*/ 	.byte	0x03, 0x50
        /*003a*/ 	.short	0x0000


	//----- nvinfo : EIATTR_MAXREG_COUNT
	.align		4
        /*003c*/ 	.byte	0x03, 0x1b
        /*003e*/ 	.short	0x00ff


	//----- nvinfo : EIATTR_MERCURY_ISA_VERSION
	.align		4
        /*0040*/ 	.byte	0x03, 0x5f
        /*0042*/ 	.short	0x0101


	//----- nvinfo : EIATTR_VRC_CTA_INIT_COUNT
	.align		4
        /*0044*/ 	.byte	0x02, 0x4a
	.zero		1
	.zero		1


	//----- nvinfo : EIATTR_EXIT_INSTR_OFFSETS
	.align		4
        /*0048*/ 	.byte	0x04, 0x1c
        /*004a*/ 	.short	(.L_330 - .L_329)


	//   ....[0]....
.L_329:
        /*004c*/ 	.word	0x000000a0


	//   ....[1]....
        /*0050*/ 	.word	0x000005b0


	//   ....[2]....
        /*0054*/ 	.word	0x00000b80


	//----- nvinfo : EIATTR_CRS_STACK_SIZE
	.align		4
.L_330:
        /*0058*/ 	.byte	0x04, 0x1e
        /*005a*/ 	.short	(.L_332 - .L_331)
.L_331:
        /*005c*/ 	.word	0x00000000


	//----- nvinfo : EIATTR_CBANK_PARAM_SIZE
	.align		4
.L_332:
        /*0060*/ 	.byte	0x03, 0x19
        /*0062*/ 	.short	0x0010


	//----- nvinfo : EIATTR_PARAM_CBANK
	.align		4
        /*0064*/ 	.byte	0x04, 0x0a
        /*0066*/ 	.short	(.L_334 - .L_333)
	.align		4
.L_333:
        /*0068*/ 	.word	index@(.nv.constant0._Z6dividePdii)
        /*006c*/ 	.short	0x0380
        /*006e*/ 	.short	0x0010


	//----- nvinfo : EIATTR_SW_WAR
	.align		4
.L_334:
        /*0070*/ 	.byte	0x04, 0x36
        /*0072*/ 	.short	(.L_336 - .L_335)
.L_335:
        /*0074*/ 	.word	0x00000008
.L_336:


//--------------------- .nv.info._Z9swap_rowsPdiii --------------------------
	.section	.nv.info._Z9swap_rowsPdiii,"",@"SHT_CUDA_INFO"
	.sectionflags	@""
	.align	4


	//----- nvinfo : EIATTR_CUDA_API_VERSION
	.align		4
        /*0000*/ 	.byte	0x04, 0x37
        /*0002*/ 	.short	(.L_338 - .L_337)
.L_337:
        /*0004*/ 	.word	0x00000082


	//----- nvinfo : EIATTR_KPARAM_INFO
	.align		4
.L_338:
        /*0008*/ 	.byte	0x04, 0x17
        /*000a*/ 	.short	(.L_340 - .L_339)
.L_339:
        /*000c*/ 	.word	0x00000000
        /*0010*/ 	.short	0x0003
        /*0012*/ 	.short	0x0010
        /*0014*/ 	.byte	0x00, 0xf0, 0x11, 0x00


	//----- nvinfo : EIATTR_KPARAM_INFO
	.align		4
.L_340:
        /*0018*/ 	.byte	0x04, 0x17
        /*001a*/ 	.short	(.L_342 - .L_341)
.L_341:
        /*001c*/ 	.word	0x00000000
        /*0020*/ 	.short	0x0002
        /*0022*/ 	.short	0x000c
        /*0024*/ 	.byte	0x00, 0xf0, 0x11, 0x00


	//----- nvinfo : EIATTR_KPARAM_INFO
	.align		4
.L_342:
        /*0028*/ 	.byte	0x04, 0x17
        /*002a*/ 	.short	(.L_344 - .L_343)
.L_343:
        /*002c*/ 	.word	0x00000000
        /*0030*/ 	.short	0x0001
        /*0032*/ 	.short	0x0008
        /*0034*/ 	.byte	0x00, 0xf0, 0x11, 0x00


	//----- nvinfo : EIATTR_KPARAM_INFO
	.align		4
.L_344:
        /*0038*/ 	.byte	0x04, 0x17
        /*003a*/ 	.short	(.L_346 - .L_345)
.L_345:
        /*003c*/ 	.word	0x00000000
        /*0040*/ 	.short	0x0000
        /*0042*/ 	.short	0x0000
        /*0044*/ 	.byte	0x00, 0xf5, 0x21, 0x00


	//----- nvinfo : EIATTR_SPARSE_MMA_MASK
	.align		4
.L_346:
        /*0048*/ 	.byte	0x03, 0x50
        /*004a*/ 	.short	0x0000


	//----- nvinfo : EIATTR_MAXREG_COUNT
	.align		4
        /*004c*/ 	.byte	0x03, 0x1b
        /*004e*/ 	.short	0x00ff


	//----- nvinfo : EIATTR_MERCURY_ISA_VERSION
	.align		4
        /*0050*/ 	.byte	0x03, 0x5f
        /*0052*/ 	.short	0x0101


	//----- nvinfo : EIATTR_VRC_CTA_INIT_COUNT
	.align		4
        /*0054*/ 	.byte	0x02, 0x4a
	.zero		1
	.zero		1


	//----- nvinfo : EIATTR_EXIT_INSTR_OFFSETS
	.align		4
        /*0058*/ 	.byte	0x04, 0x1c
        /*005a*/ 	.short	(.L_348 - .L_347)


	//   ....[0]....
.L_347:
        /*005c*/ 	.word	0x00000090


	//   ....[1]....
        /*0060*/ 	.word	0x00000400


	//   ....[2]....
        /*0064*/ 	.word	0x00000670


	//----- nvinfo : EIATTR_CRS_STACK_SIZE
	.align		4
.L_348:
        /*0068*/ 	.byte	0x04, 0x1e
        /*006a*/ 	.short	(.L_350 - .L_349)
.L_349:
        /*006c*/ 	.word	0x00000000


	//----- nvinfo : EIATTR_CBANK_PARAM_SIZE
	.align		4
.L_350:
        /*0070*/ 	.byte	0x03, 0x19
        /*0072*/ 	.short	0x0014


	//----- nvinfo : EIATTR_PARAM_CBANK
	.align		4
        /*0074*/ 	.byte	0x04, 0x0a
        /*0076*/ 	.short	(.L_352 - .L_351)
	.align		4
.L_351:
        /*0078*/ 	.word	index@(.nv.constant0._Z9swap_rowsPdiii)
        /*007c*/ 	.short	0x0380
        /*007e*/ 	.short	0x0014


	//----- nvinfo : EIATTR_SW_WAR
	.align		4
.L_352:
        /*0080*/ 	.byte	0x04, 0x36
        /*0082*/ 	.short	(.L_354 - .L_353)
.L_353:
        /*0084*/ 	.word	0x00000008
.L_354:


//--------------------- .nv.callgraph             --------------------------
	.section	.nv.callgraph,"",@"SHT_CUDA_CALLGRAPH"
	.align	4
	.sectionentsize	8
	.align		4
        /*0000*/ 	.word	0x00000000
	.align		4
        /*0004*/ 	.word	0xffffffff
	.align		4
        /*0008*/ 	.word	0x00000000
	.align		4
        /*000c*/ 	.word	0xfffffffe
	.align		4
        /*0010*/ 	.word	0x00000000
	.align		4
        /*0014*/ 	.word	0xfffffffd
	.align		4
        /*0018*/ 	.word	0x00000000
	.align		4
        /*001c*/ 	.word	0xfffffffc


//--------------------- .nv.constant4             --------------------------
	.section	.nv.constant4,"a",@progbits
	.align	8
	.align		8
.nv.constant4:
        /*0000*/ 	.dword	_ZN34_INTERNAL_e380b37b_4_k_cu_b12e8d694cuda3std3__45__cpo5beginE
	.align		8
        /*0008*/ 	.dword	_ZN34_INTERNAL_e380b37b_4_k_cu_b12e8d694cuda3std3__45__cpo3endE
	.align		8
        /*0010*/ 	.dword	_ZN34_INTERNAL_e380b37b_4_k_cu_b12e8d694cuda3std3__45__cpo6cbeginE
	.align		8
        /*0018*/ 	.dword	_ZN34_INTERNAL_e380b37b_4_k_cu_b12e8d694cuda3std3__45__cpo4cendE
	.align		8
        /*0020*/ 	.dword	_ZN34_INTERNAL_e380b37b_4_k_cu_b12e8d694cuda3std3__45__cpo6rbeginE
	.align		8
        /*0028*/ 	.dword	_ZN34_INTERNAL_e380b37b_4_k_cu_b12e8d694cuda3std3__45__cpo4rendE
	.align		8
        /*0030*/ 	.dword	_ZN34_INTERNAL_e380b37b_4_k_cu_b12e8d694cuda3std3__45__cpo7crbeginE
	.align		8
        /*0038*/ 	.dword	_ZN34_INTERNAL_e380b37b_4_k_cu_b12e8d694cuda3std3__45__cpo5crendE
	.align		8
        /*0040*/ 	.dword	_ZN34_INTERNAL_e380b37b_4_k_cu_b12e8d694cuda3std3__436_GLOBAL__N__e380b37b_4_k_cu_b12e8d696ignoreE
	.align		8
        /*0048*/ 	.dword	_ZN34_INTERNAL_e380b37b_4_k_cu_b12e8d694cuda3std3__419piecewise_constructE
	.align		8
        /*0050*/ 	.dword	_ZN34_INTERNAL_e380b37b_4_k_cu_b12e8d694cuda3std3__48in_placeE
	.align		8
        /*0058*/ 	.dword	_ZN34_INTERNAL_e380b37b_4_k_cu_b12e8d694cuda3std3__420unreachable_sentinelE
	.align		8
        /*0060*/ 	.dword	_ZN34_INTERNAL_e380b37b_4_k_cu_b12e8d694cuda3std3__47nulloptE
	.align		8
        /*0068*/ 	.dword	_ZN34_INTERNAL_e380b37b_4_k_cu_b12e8d694cuda3std3__48unexpectE
	.align		8
        /*0070*/ 	.dword	_ZN34_INTERNAL_e380b37b_4_k_cu_b12e8d694cuda3std6ranges3__45__cpo4swapE
	.align		8
        /*0078*/ 	.dword	_ZN34_INTERNAL_e380b37b_4_k_cu_b12e8d694cuda3std6ranges3__45__cpo9iter_moveE
	.align		8
        /*0080*/ 	.dword	_ZN34_INTERNAL_e380b37b_4_k_cu_b12e8d694cuda3std6ranges3__45__cpo5beginE
	.align		8
        /*0088*/ 	.dword	_ZN34_INTERNAL_e380b37b_4_k_cu_b12e8d694cuda3std6ranges3__45__cpo3endE
	.align		8
        /*0090*/ 	.dword	_ZN34_INTERNAL_e380b37b_4_k_cu_b12e8d694cuda3std6ranges3__45__cpo6cbeginE
	.align		8
        /*0098*/ 	.dword	_ZN34_INTERNAL_e380b37b_4_k_cu_b12e8d694cuda3std6ranges3__45__cpo4cendE
	.align		8
        /*00a0*/ 	.dword	_ZN34_INTERNAL_e380b37b_4_k_cu_b12e8d694cuda3std6ranges3__45__cpo7advanceE
	.align		8
        /*00a8*/ 	.dword	_ZN34_INTERNAL_e380b37b_4_k_cu_b12e8d694cuda3std6ranges3__45__cpo9iter_swapE
	.align		8
        /*00b0*/ 	.dword	_ZN34_INTERNAL_e380b37b_4_k_cu_b12e8d694cuda3std6ranges3__45__cpo4nextE
	.align		8
        /*00b8*/ 	.dword	_ZN34_INTERNAL_e380b37b_4_k_cu_b12e8d694cuda3std6ranges3__45__cpo4prevE
	.align		8
        /*00c0*/ 	.dword	_ZN34_INTERNAL_e380b37b_4_k_cu_b12e8d694cuda3std6ranges3__45__cpo4dataE
	.align		8
        /*00c8*/ 	.dword	_ZN34_INTERNAL_e380b37b_4_k_cu_b12e8d694cuda3std6ranges3__45__cpo5cdataE
	.align		8
        /*00d0*/ 	.dword	_ZN34_INTERNAL_e380b37b_4_k_cu_b12e8d694cuda3std6ranges3__45__cpo4sizeE
	.align		8
        /*00d8*/ 	.dword	_ZN34_INTERNAL_e380b37b_4_k_cu_b12e8d694cuda3std6ranges3__45__cpo5ssizeE
	.align		8
        /*00e0*/ 	.dword	_ZN34_INTERNAL_e380b37b_4_k_cu_b12e8d694cuda3std6ranges3__45__cpo8distanceE
	.align		8
        /*00e8*/ 	.dword	_ZN34_INTERNAL_e380b37b_4_k_cu_b12e8d696thrust24THRUST_300001_SM_1000_NS8cuda_cub3parE
	.align		8
        /*00f0*/ 	.dword	_ZN34_INTERNAL_e380b37b_4_k_cu_b12e8d696thrust24THRUST_300001_SM_1000_NS8cuda_cub10par_nosyncE
	.align		8
        /*00f8*/ 	.dword	_ZN34_INTERNAL_e380b37b_4_k_cu_b12e8d696thrust24THRUST_300001_SM_1000_NS6system6detail10sequential3seqE
	.align		8
        /*0100*/ 	.dword	_ZN34_INTERNAL_e380b37b_4_k_cu_b12e8d696thrust24THRUST_300001_SM_1000_NS6system3cpp3parE
	.align		8
        /*0108*/ 	.dword	_ZN34_INTERNAL_e380b37b_4_k_cu_b12e8d696thrust24THRUST_300001_SM_1000_NS12placeholders2_1E
	.align		8
        /*0110*/ 	.dword	_ZN34_INTERNAL_e380b37b_4_k_cu_b12e8d696thrust24THRUST_300001_SM_1000_NS12placeholders2_2E
	.align		8
        /*0118*/ 	.dword	_ZN34_INTERNAL_e380b37b_4_k_cu_b12e8d696thrust24THRUST_300001_SM_1000_NS12placeholders2_3E
	.align		8
        /*0120*/ 	.dword	_ZN34_INTERNAL_e380b37b_4_k_cu_b12e8d696thrust24THRUST_300001_SM_1000_NS12placeholders2_4E
	.align		8
        /*0128*/ 	.dword	_ZN34_INTERNAL_e380b37b_4_k_cu_b12e8d696thrust24THRUST_300001_SM_1000_NS12placeholders2_5E
	.align		8
        /*0130*/ 	.dword	_ZN34_INTERNAL_e380b37b_4_k_cu_b12e8d696thrust24THRUST_300001_SM_1000_NS12placeholders2_6E
	.align		8
        /*0138*/ 	.dword	_ZN34_INTERNAL_e380b37b_4_k_cu_b12e8d696thrust24THRUST_300001_SM_1000_NS12placeholders2_7E
	.align		8
        /*0140*/ 	.dword	_ZN34_INTERNAL_e380b37b_4_k_cu_b12e8d696thrust24THRUST_300001_SM_1000_NS12placeholders2_8E
	.align		8
        /*0148*/ 	.dword	_ZN34_INTERNAL_e380b37b_4_k_cu_b12e8d696thrust24THRUST_300001_SM_1000_NS12placeholders2_9E
	.align		8
        /*0150*/ 	.dword	_ZN34_INTERNAL_e380b37b_4_k_cu_b12e8d696thrust24THRUST_300001_SM_1000_NS12placeholders3_10E
	.align		8
        /*0158*/ 	.dword	_ZN34_INTERNAL_e380b37b_4_k_cu_b12e8d696thrust24THRUST_300001_SM_1000_NS3seqE
	.align		8
        /*0160*/ 	.dword	_ZN34_INTERNAL_e380b37b_4_k_cu_b12e8d696thrust24THRUST_300001_SM_1000_NS6deviceE


//--------------------- .text._ZN3cub18CUB_300001_SM_10006detail11EmptyKernelIvEEvv --------------------------
	.section	.text._ZN3cub18CUB_300001_SM_10006detail11EmptyKernelIvEEvv,"ax",@progbits
	.align	128
        .global         _ZN3cub18CUB_300001_SM_10006detail11EmptyKernelIvEEvv
        .type           _ZN3cub18CUB_300001_SM_10006detail11EmptyKernelIvEEvv,@function
        .size           _ZN3cub18CUB_300001_SM_10006detail11EmptyKernelIvEEvv,(.L_x_732 - _ZN3cub18CUB_300001_SM_10006detail11EmptyKernelIvEEvv)
        .other          _ZN3cub18CUB_300001_SM_10006detail11EmptyKernelIvEEvv,@"STO_CUDA_ENTRY STV_DEFAULT"
_ZN3cub18CUB_300001_SM_10006detail11EmptyKernelIvEEvv:
.text._ZN3cub18CUB_300001_SM_10006detail11EmptyKernelIvEEvv:
[----:B------:R-:W-:Y:S01]  /*0000*/  LDC R1, c[0x0][0x37c] ;  /* 0x0000df00ff017b82 */ /* 0x000fe20000000800 */
[----:B------:R-:W-:Y:S05]  /*0010*/  EXIT ;  /* 0x000000000000794d */ /* 0x000fea0003800000 */
.L_x_0:
[----:B------:R-:W-:-:S00]  /*0020*/  BRA `(.L_x_0) ;  /* 0xfffffffc00fc7947 */ /* 0x000fc0000383ffff */
[----:B------:R-:W-:-:S00]  /*0030*/  NOP ;  /* 0x0000000000007918 */ /* 0x000fc00000000000 */
        /* <DEDUP_REMOVED lines=12> */
.L_x_732:


//--------------------- .text._ZN6thrust24THRUST_300001_SM_1000_NS8cuda_cub4core6detail13_kernel_agentINS1_8__reduce11ReduceAgentIPN4cuda3std3__45tupleIJdlEEESC_SB_lNS1_9__extrema9arg_max_fIdl13AbsComparatorEEEEJSC_SC_iSG_EEEvDpT0_ --------------------------
	.section	.text._ZN6thrust24THRUST_300001_SM_1000_NS8cuda_cub4core6detail13_kernel_agentINS1_8__reduce11ReduceAgentIPN4cuda3std3__45tupleIJdlEEESC_SB_lNS1_9__extrema9arg_max_fIdl13AbsComparatorEEEEJSC_SC_iSG_EEEvDpT0_,"ax",@progbits
	.align	128
        .global         _ZN6thrust24THRUST_300001_SM_1000_NS8cuda_cub4core6detail13_kernel_agentINS1_8__reduce11ReduceAgentIPN4cuda3std3__45tupleIJdlEEESC_SB_lNS1_9__extrema9arg_max_fIdl13AbsComparatorEEEEJSC_SC_iSG_EEEvDpT0_
        .type           _ZN6thrust24THRUST_300001_SM_1000_NS8cuda_cub4core6detail13_kernel_agentINS1_8__reduce11ReduceAgentIPN4cuda3std3__45tupleIJdlEEESC_SB_lNS1_9__extrema9arg_max_fIdl13AbsComparatorEEEEJSC_SC_iSG_EEEvDpT0_,@function
        .size           _ZN6thrust24THRUST_300001_SM_1000_NS8cuda_cub4core6detail13_kernel_agentINS1_8__reduce11ReduceAgentIPN4cuda3std3__45tupleIJdlEEESC_SB_lNS1_9__extrema9arg_max_fIdl13AbsComparatorEEEEJSC_SC_iSG_EEEvDpT0_,(.L_x_733 - _ZN6thrust24THRUST_300001_SM_1000_NS8cuda_cub4core6detail13_kernel_agentINS1_8__reduce11ReduceAgentIPN4cuda3std3__45tupleIJdlEEESC_SB_lNS1_9__extrema9arg_max_fIdl13AbsComparatorEEEEJSC_SC_iSG_EEEvDpT0_)
        .other          _ZN6thrust24THRUST_300001_SM_1000_NS8cuda_cub4core6detail13_kernel_agentINS1_8__reduce11ReduceAgentIPN4cuda3std3__45tupleIJdlEEESC_SB_lNS1_9__extrema9arg_max_fIdl13AbsComparatorEEEEJSC_SC_iSG_EEEvDpT0_,@"STO_CUDA_ENTRY STV_DEFAULT"
_ZN6thrust24THRUST_300001_SM_1000_NS8cuda_cub4core6detail13_kernel_agentINS1_8__reduce11ReduceAgentIPN4cuda3std3__45tupleIJdlEEESC_SB_lNS1_9__extrema9arg_max_fIdl13AbsComparatorEEEEJSC_SC_iSG_EEEvDpT0_:
.text._ZN6thrust24THRUST_300001_SM_1000_NS8cuda_cub4core6detail13_kernel_agentINS1_8__reduce11ReduceAgentIPN4cuda3std3__45tupleIJdlEEESC_SB_lNS1_9__extrema9arg_max_fIdl13AbsComparatorEEEEJSC_SC_iSG_EEEvDpT0_:
[----:B------:R-:W-:Y:S01]  /*0000*/  LDC R1, c[0x0][0x37c] ;  /* 0x0000df00ff017b82 */ /* 0x000fe20000000800 */
[----:B------:R-:W0:Y:S02]  /*0010*/  LDCU UR8, c[0x0][0x390] ;  /* 0x00007200ff0877ac */ /* 0x000e240008000800 */
[----:B0-----:R-:W-:-:S13]  /*0020*/  ISETP.NE.AND P0, PT, RZ, UR8, PT ;  /* 0x00000008ff007c0c */ /* 0x001fda000bf05270 */
[----:B------:R-:W-:Y:S05]  /*0030*/  @!P0 EXIT ;  /* 0x000000000000894d */ /* 0x000fea0003800000 */
[----:B------:R-:W-:Y:S01]  /*0040*/  UISETP.GT.AND UP0, UPT, UR8, 0x4ff, UPT ;  /* 0x000004ff0800788c */ /* 0x000fe2000bf04270 */
[----:B------:R-:W-:Y:S01]  /*0050*/  BSSY.RECONVERGENT B0, `(.L_x_1) ;  /* 0x00006c1000007945 */ /* 0x000fe20003800200 */
[----:B------:R-:W0:Y:S07]  /*0060*/  LDCU.64 UR10, c[0x0][0x358] ;  /* 0x00006b00ff0a77ac */ /* 0x000e2e0008000a00 */
[----:B------:R-:W-:Y:S05]  /*0070*/  BRA.U UP0, `(.L_x_2) ;  /* 0x0000003900807547 */ /* 0x000fea000b800000 */
[----:B------:R-:W1:Y:S01]  /*0080*/  S2R R0, SR_TID.X ;  /* 0x0000000000007919 */ /* 0x000e620000002100 */
[----:B------:R-:W2:Y:S01]  /*0090*/  LDCU UR4, c[0x0][0x390] ;  /* 0x00007200ff0477ac */ /* 0x000ea20008000800 */
[----:B------:R-:W-:Y:S01]  /*00a0*/  BSSY.RECONVERGENT B1, `(.L_x_3) ;  /* 0x000000b000017945 */ /* 0x000fe20003800200 */
[----:B------:R-:W-:Y:S02]  /*00b0*/  CS2R R14, SRZ ;  /* 0x00000000000e7805 */ /* 0x000fe4000001ff00 */
[----:B------:R-:W-:Y:S02]  /*00c0*/  CS2R R12, SRZ ;  /* 0x00000000000c7805 */ /* 0x000fe4000001ff00 */
[----:B-1----:R-:W-:Y:S01]  /*00d0*/  ISETP.GE.AND P0, PT, R0, UR8, PT ;  /* 0x0000000800007c0c */ /* 0x002fe2000bf06270 */
[----:B------:R-:W-:-:S12]  /*00e0*/  IMAD.MOV.U32 R19, RZ, RZ, R0 ;  /* 0x000000ffff137224 */ /* 0x000fd800078e0000 */
[----:B--2---:R-:W-:Y:S05]  /*00f0*/  @P0 BRA `(.L_x_4) ;  /* 0x0000000000140947 */ /* 0x004fea0003800000 */
[----:B------:R-:W1:Y:S02]  /*0100*/  LDC.64 R2, c[0x0][0x380] ;  /* 0x0000e000ff027b82 */ /* 0x000e640000000a00 */
[----:B-1----:R-:W-:-:S05]  /*0110*/  IMAD.WIDE.U32 R2, R0, 0x10, R2 ;  /* 0x0000001000027825 */ /* 0x002fca00078e0002 */
[----:B0-----:R1:W5:Y:S04]  /*0120*/  LDG.E.64.CONSTANT R14, desc[UR10][R2.64] ;  /* 0x0000000a020e7981 */ /* 0x001368000c1e9b00 */
[----:B------:R1:W5:Y:S01]  /*0130*/  LDG.E.64.CONSTANT R12, desc[UR10][R2.64+0x8] ;  /* 0x0000080a020c7981 */ /* 0x000362000c1e9b00 */
[----:B------:R-:W-:-:S07]  /*0140*/  VIADD R19, R0, 0x100 ;  /* 0x0000010000137836 */ /* 0x000fce0000000000 */
.L_x_4:
[----:B0-----:R-:W-:Y:S05]  /*0150*/  BSYNC.RECONVERGENT B1 ;  /* 0x0000000000017941 */ /* 0x001fea0003800200 */
.L_x_3:
[----:B------:R-:W-:Y:S01]  /*0160*/  ISETP.GE.AND P0, PT, R19, UR8, PT ;  /* 0x0000000813007c0c */ /* 0x000fe2000bf06270 */
[----:B------:R-:W-:-:S12]  /*0170*/  BSSY.RECONVERGENT B1, `(.L_x_5) ;  /* 0x0000099000017945 */ /* 0x000fd80003800200 */
[----:B------:R-:W-:Y:S05]  /*0180*/  @P0 BRA `(.L_x_6) ;  /* 0x00000008005c0947 */ /* 0x000fea0003800000 */
[----:B------:R-:W-:Y:S01]  /*0190*/  LOP3.LUT R4, RZ, R19, RZ, 0x33, !PT ;  /* 0x00000013ff047212 */ /* 0x000fe200078e33ff */
[----:B------:R-:W-:Y:S04]  /*01a0*/  BSSY.RECONVERGENT B2, `(.L_x_7) ;  /* 0x000002e000027945 */ /* 0x000fe80003800200 */
[----:B------:R-:W-:-:S05]  /*01b0*/  VIADD R4, R4, UR8 ;  /* 0x0000000804047c36 */ /* 0x000fca0008000000 */
[----:B-1----:R-:W-:-:S04]  /*01c0*/  LOP3.LUT R2, R4, 0x300, RZ, 0xc0, !PT ;  /* 0x0000030004027812 */ /* 0x002fc800078ec0ff */
[----:B------:R-:W-:-:S13]  /*01d0*/  ISETP.NE.AND P0, PT, R2, 0x300, PT ;  /* 0x000003000200780c */ /* 0x000fda0003f05270 */
[----:B------:R-:W-:Y:S05]  /*01e0*/  @!P0 BRA `(.L_x_8) ;  /* 0x0000000000a48947 */ /* 0x000fea0003800000 */
[----:B------:R-:W0:Y:S01]  /*01f0*/  LDC.64 R2, c[0x0][0x380] ;  /* 0x0000e000ff027b82 */ /* 0x000e220000000a00 */
[----:B------:R-:W-:-:S04]  /*0200*/  LEA.HI R5, R4, 0x1, RZ, 0x18 ;  /* 0x0000000104057811 */ /* 0x000fc800078fc0ff */
[----:B------:R-:W-:-:S05]  /*0210*/  LOP3.LUT R5, R5, 0x3, RZ, 0xc0, !PT ;  /* 0x0000000305057812 */ /* 0x000fca00078ec0ff */
[----:B------:R-:W-:Y:S02]  /*0220*/  IMAD.MOV R5, RZ, RZ, -R5 ;  /* 0x000000ffff057224 */ /* 0x000fe400078e0a05 */
[----:B0-----:R-:W-:-:S04]  /*0230*/  IMAD.WIDE.U32 R2, R19, 0x10, R2 ;  /* 0x0000001013027825 */ /* 0x001fc800078e0002 */
[----:B------:R-:W-:-:S07]  /*0240*/  IMAD.MOV.U32 R16, RZ, RZ, R2 ;  /* 0x000000ffff107224 */ /* 0x000fce00078e0002 */
.L_x_11:
[----:B------:R-:W-:-:S05]  /*0250*/  IMAD.MOV.U32 R2, RZ, RZ, R16 ;  /* 0x000000ffff027224 */ /* 0x000fca00078e0010 */
[----:B------:R-:W2:Y:S04]  /*0260*/  LDG.E.64.CONSTANT R8, desc[UR10][R2.64] ;  /* 0x0000000a02087981 */ /* 0x000ea8000c1e9b00 */
[----:B------:R-:W3:Y:S01]  /*0270*/  LDG.E.64.CONSTANT R10, desc[UR10][R2.64+0x8] ;  /* 0x0000080a020a7981 */ /* 0x000ee2000c1e9b00 */
[----:B------:R-:W-:Y:S01]  /*0280*/  VIADD R5, R5, 0x1 ;  /* 0x0000000105057836 */ /* 0x000fe20000000000 */
[----:B------:R-:W-:Y:S01]  /*0290*/  BSSY.RECONVERGENT B3, `(.L_x_9) ;  /* 0x000001b000037945 */ /* 0x000fe20003800200 */
[----:B-----5:R-:W-:Y:S01]  /*02a0*/  IMAD.MOV.U32 R21, RZ, RZ, R13 ;  /* 0x000000ffff157224 */ /* 0x020fe200078e000d */
[----:B------:R-:W-:Y:S01]  /*02b0*/  IADD3 R16, P3, PT, R2, 0x1000, RZ ;  /* 0x0000100002107810 */ /* 0x000fe20007f7e0ff */
[----:B------:R-:W-:Y:S01]  /*02c0*/  IMAD.MOV.U32 R17, RZ, RZ, R12 ;  /* 0x000000ffff117224 */ /* 0x000fe200078e000c */
[----:B------:R-:W-:Y:S01]  /*02d0*/  ISETP.NE.AND P2, PT, R5, RZ, PT ;  /* 0x000000ff0500720c */ /* 0x000fe20003f45270 */
[----:B------:R-:W-:-:S02]  /*02e0*/  IMAD.MOV.U32 R6, RZ, RZ, R14 ;  /* 0x000000ffff067224 */ /* 0x000fc400078e000e */
[----:B------:R-:W-:Y:S01]  /*02f0*/  IMAD.MOV.U32 R7, RZ, RZ, R15 ;  /* 0x000000ffff077224 */ /* 0x000fe200078e000f */
[----:B--2---:R-:W-:Y:S01]  /*0300*/  DSETP.GEU.AND P0, PT, |R14|, |R8|, PT ;  /* 0x400000080e00722a */ /* 0x004fe20003f0e200 */
[----:B------:R-:W-:Y:S02]  /*0310*/  IMAD.MOV.U32 R14, RZ, RZ, R8 ;  /* 0x000000ffff0e7224 */ /* 0x000fe400078e0008 */
[----:B---3--:R-:W-:Y:S02]  /*0320*/  IMAD.MOV.U32 R12, RZ, RZ, R10 ;  /* 0x000000ffff0c7224 */ /* 0x008fe400078e000a */
[----:B------:R-:W-:Y:S02]  /*0330*/  IMAD.MOV.U32 R13, RZ, RZ, R11 ;  /* 0x000000ffff0d7224 */ /* 0x000fe400078e000b */
[----:B------:R-:W-:-:S07]  /*0340*/  IMAD.MOV.U32 R15, RZ, RZ, R9 ;  /* 0x000000ffff0f7224 */ /* 0x000fce00078e0009 */
[----:B------:R-:W-:Y:S05]  /*0350*/  @!P0 BRA `(.L_x_10) ;  /* 0x0000000000388947 */ /* 0x000fea0003800000 */
[----:B------:R-:W-:Y:S01]  /*0360*/  DSETP.GEU.AND P0, PT, |R8|, |R6|, PT ;  /* 0x400000060800722a */ /* 0x000fe20003f0e200 */
[----:B------:R-:W-:Y:S02]  /*0370*/  IMAD.MOV.U32 R14, RZ, RZ, R6 ;  /* 0x000000ffff0e7224 */ /* 0x000fe400078e0006 */
[----:B------:R-:W-:Y:S02]  /*0380*/  IMAD.MOV.U32 R15, RZ, RZ, R7 ;  /* 0x000000ffff0f7224 */ /* 0x000fe400078e0007 */
[----:B------:R-:W-:Y:S02]  /*0390*/  IMAD.MOV.U32 R12, RZ, RZ, R17 ;  /* 0x000000ffff0c7224 */ /* 0x000fe400078e0011 */
[----:B------:R-:W-:-:S07]  /*03a0*/  IMAD.MOV.U32 R13, RZ, RZ, R21 ;  /* 0x000000ffff0d7224 */ /* 0x000fce00078e0015 */
[----:B------:R-:W-:Y:S05]  /*03b0*/  @!P0 BRA `(.L_x_10) ;  /* 0x0000000000208947 */ /* 0x000fea0003800000 */
[CC--:B------:R-:W-:Y:S02]  /*03c0*/  ISETP.GE.U32.AND P1, PT, R17.reuse, R10.reuse, PT ;  /* 0x0000000a1100720c */ /* 0x0c0fe40003f26070 */
[----:B------:R-:W-:Y:S02]  /*03d0*/  ISETP.LT.U32.AND P0, PT, R17, R10, PT ;  /* 0x0000000a1100720c */ /* 0x000fe40003f01070 */
[CC--:B------:R-:W-:Y:S02]  /*03e0*/  ISETP.GE.AND.EX P1, PT, R21.reuse, R11.reuse, PT, P1 ;  /* 0x0000000b1500720c */ /* 0x0c0fe40003f26310 */
[----:B------:R-:W-:Y:S02]  /*03f0*/  ISETP.LT.AND.EX P0, PT, R21, R11, PT, P0 ;  /* 0x0000000b1500720c */ /* 0x000fe40003f01300 */
[----:B------:R-:W-:Y:S02]  /*0400*/  FSEL R14, R6, R8, !P1 ;  /* 0x00000008060e7208 */ /* 0x000fe40004800000 */
[----:B------:R-:W-:-:S02]  /*0410*/  FSEL R15, R7, R9, !P1 ;  /* 0x00000009070f7208 */ /* 0x000fc40004800000 */
[----:B------:R-:W-:Y:S02]  /*0420*/  SEL R12, R17, R10, P0 ;  /* 0x0000000a110c7207 */ /* 0x000fe40000000000 */
[----:B------:R-:W-:-:S07]  /*0430*/  SEL R13, R21, R11, P0 ;  /* 0x0000000b150d7207 */ /* 0x000fce0000000000 */
.L_x_10:
[----:B------:R-:W-:Y:S05]  /*0440*/  BSYNC.RECONVERGENT B3 ;  /* 0x0000000000037941 */ /* 0x000fea0003800200 */
.L_x_9:
[----:B------:R-:W-:Y:S02]  /*0450*/  IMAD.X R3, RZ, RZ, R3, P3 ;  /* 0x000000ffff037224 */ /* 0x000fe400018e0603 */
[----:B------:R-:W-:Y:S01]  /*0460*/  VIADD R19, R19, 0x100 ;  /* 0x0000010013137836 */ /* 0x000fe20000000000 */
[----:B------:R-:W-:Y:S06]  /*0470*/  @P2 BRA `(.L_x_11) ;  /* 0xfffffffc00742947 */ /* 0x000fec000383ffff */
.L_x_8:
[----:B------:R-:W-:Y:S05]  /*0480*/  BSYNC.RECONVERGENT B2 ;  /* 0x0000000000027941 */ /* 0x000fea0003800200 */
.L_x_7:
[----:B------:R-:W0:Y:S01]  /*0490*/  LDC.64 R8, c[0x0][0x380] ;  /* 0x0000e000ff087b82 */ /* 0x000e220000000a00 */
[----:B------:R-:W-:-:S13]  /*04a0*/  ISETP.GE.U32.AND P0, PT, R4, 0x300, PT ;  /* 0x000003000400780c */ /* 0x000fda0003f06070 */
[----:B------:R-:W-:Y:S05]  /*04b0*/  @!P0 BRA `(.L_x_6) ;  /* 0x0000000400908947 */ /* 0x000fea0003800000 */
.L_x_20:
[----:B0-----:R-:W-:-:S05]  /*04c0*/  IMAD.WIDE R20, R19, 0x10, R8 ;  /* 0x0000001013147825 */ /* 0x001fca00078e0208 */
[----:B------:R-:W2:Y:S04]  /*04d0*/  LDG.E.64.CONSTANT R10, desc[UR10][R20.64] ;  /* 0x0000000a140a7981 */ /* 0x000ea8000c1e9b00 */
[----:B------:R-:W3:Y:S04]  /*04e0*/  LDG.E.64.CONSTANT R16, desc[UR10][R20.64+0x8] ;  /* 0x0000080a14107981 */ /* 0x000ee8000c1e9b00 */
[----:B-----5:R0:W5:Y:S04]  /*04f0*/  LDG.E.64.CONSTANT R6, desc[UR10][R20.64+0x1000] ;  /* 0x0010000a14067981 */ /* 0x020168000c1e9b00 */
[----:B------:R0:W5:Y:S01]  /*0500*/  LDG.E.64.CONSTANT R4, desc[UR10][R20.64+0x1008] ;  /* 0x0010080a14047981 */ /* 0x000162000c1e9b00 */
[----:B------:R-:W-:Y:S01]  /*0510*/  BSSY.RECONVERGENT B2, `(.L_x_12) ;  /* 0x0000015000027945 */ /* 0x000fe20003800200 */
[----:B--2---:R-:W-:Y:S01]  /*0520*/  DSETP.GEU.AND P0, PT, |R14|, |R10|, PT ;  /* 0x4000000a0e00722a */ /* 0x004fe20003f0e200 */
[----:B------:R-:W-:-:S02]  /*0530*/  IMAD.MOV.U32 R2, RZ, RZ, R10 ;  /* 0x000000ffff027224 */ /* 0x000fc400078e000a */
[----:B------:R-:W-:Y:S02]  /*0540*/  IMAD.MOV.U32 R3, RZ, RZ, R11 ;  /* 0x000000ffff037224 */ /* 0x000fe400078e000b */
[----:B---3--:R-:W-:Y:S02]  /*0550*/  IMAD.MOV.U32 R23, RZ, RZ, R16 ;  /* 0x000000ffff177224 */ /* 0x008fe400078e0010 */
[----:B------:R-:W-:-:S07]  /*0560*/  IMAD.MOV.U32 R25, RZ, RZ, R17 ;  /* 0x000000ffff197224 */ /* 0x000fce00078e0011 */
[----:B0-----:R-:W-:Y:S05]  /*0570*/  @!P0 BRA `(.L_x_13) ;  /* 0x0000000000388947 */ /* 0x001fea0003800000 */
[----:B------:R-:W-:Y:S01]  /*0580*/  DSETP.GEU.AND P0, PT, |R10|, |R14|, PT ;  /* 0x4000000e0a00722a */ /* 0x000fe20003f0e200 */
[----:B------:R-:W-:Y:S02]  /*0590*/  IMAD.MOV.U32 R23, RZ, RZ, R12 ;  /* 0x000000ffff177224 */ /* 0x000fe400078e000c */
[----:B------:R-:W-:Y:S02]  /*05a0*/  IMAD.MOV.U32 R25, RZ, RZ, R13 ;  /* 0x000000ffff197224 */ /* 0x000fe400078e000d */
[----:B------:R-:W-:Y:S02]  /*05b0*/  IMAD.MOV.U32 R2, RZ, RZ, R14 ;  /* 0x000000ffff027224 */ /* 0x000fe400078e000e */
[----:B------:R-:W-:-:S07]  /*05c0*/  IMAD.MOV.U32 R3, RZ, RZ, R15 ;  /* 0x000000ffff037224 */ /* 0x000fce00078e000f */
[----:B------:R-:W-:Y:S05]  /*05d0*/  @!P0 BRA `(.L_x_13) ;  /* 0x0000000000208947 */ /* 0x000fea0003800000 */
[CC--:B------:R-:W-:Y:S02]  /*05e0*/  ISETP.LT.U32.AND P1, PT, R12.reuse, R16.reuse, PT ;  /* 0x000000100c00720c */ /* 0x0c0fe40003f21070 */
[CC--:B------:R-:W-:Y:S02]  /*05f0*/  ISETP.GE.U32.AND P0, PT, R12.reuse, R16.reuse, PT ;  /* 0x000000100c00720c */ /* 0x0c0fe40003f06070 */
[CC--:B------:R-:W-:Y:S02]  /*0600*/  ISETP.LT.AND.EX P1, PT, R13.reuse, R17.reuse, PT, P1 ;  /* 0x000000110d00720c */ /* 0x0c0fe40003f21310 */
[CC--:B------:R-:W-:Y:S02]  /*0610*/  ISETP.GE.AND.EX P0, PT, R13.reuse, R17.reuse, PT, P0 ;  /* 0x000000110d00720c */ /* 0x0c0fe40003f06300 */
[----:B------:R-:W-:Y:S02]  /*0620*/  SEL R23, R12, R16, P1 ;  /* 0x000000100c177207 */ /* 0x000fe40000800000 */
[----:B------:R-:W-:-:S02]  /*0630*/  SEL R25, R13, R17, P1 ;  /* 0x000000110d197207 */ /* 0x000fc40000800000 */
[----:B------:R-:W-:Y:S02]  /*0640*/  FSEL R2, R14, R10, !P0 ;  /* 0x0000000a0e027208 */ /* 0x000fe40004000000 */
[----:B------:R-:W-:-:S07]  /*0650*/  FSEL R3, R15, R11, !P0 ;  /* 0x0000000b0f037208 */ /* 0x000fce0004000000 */
.L_x_13:
[----:B------:R-:W-:Y:S05]  /*0660*/  BSYNC.RECONVERGENT B2 ;  /* 0x0000000000027941 */ /* 0x000fea0003800200 */
.L_x_12:
[----:B------:R0:W5:Y:S04]  /*0670*/  LDG.E.64.CONSTANT R14, desc[UR10][R20.64+0x2000] ;  /* 0x0020000a140e7981 */ /* 0x000168000c1e9b00 */
[----:B------:R0:W5:Y:S04]  /*0680*/  LDG.E.64.CONSTANT R12, desc[UR10][R20.64+0x2008] ;  /* 0x0020080a140c7981 */ /* 0x000168000c1e9b00 */
[----:B------:R0:W5:Y:S04]  /*0690*/  LDG.E.64.CONSTANT R10, desc[UR10][R20.64+0x3000] ;  /* 0x0030000a140a7981 */ /* 0x000168000c1e9b00 */
[----:B------:R0:W5:Y:S02]  /*06a0*/  LDG.E.64.CONSTANT R16, desc[UR10][R20.64+0x3008] ;  /* 0x0030080a14107981 */ /* 0x000164000c1e9b00 */
[----:B-----5:R-:W-:Y:S01]  /*06b0*/  DSETP.GEU.AND P0, PT, |R2|, |R6|, PT ;  /* 0x400000060200722a */ /* 0x020fe20003f0e200 */
[----:B------:R-:W-:Y:S01]  /*06c0*/  BSSY.RECONVERGENT B2, `(.L_x_14) ;  /* 0x0000014000027945 */ /* 0x000fe20003800200 */
[----:B------:R-:W-:-:S02]  /*06d0*/  IMAD.MOV.U32 R26, RZ, RZ, R6 ;  /* 0x000000ffff1a7224 */ /* 0x000fc400078e0006 */
[----:B------:R-:W-:Y:S02]  /*06e0*/  IMAD.MOV.U32 R27, RZ, RZ, R7 ;  /* 0x000000ffff1b7224 */ /* 0x000fe400078e0007 */
[----:B------:R-:W-:Y:S02]  /*06f0*/  IMAD.MOV.U32 R29, RZ, RZ, R4 ;  /* 0x000000ffff1d7224 */ /* 0x000fe400078e0004 */
[----:B------:R-:W-:-:S06]  /*0700*/  IMAD.MOV.U32 R18, RZ, RZ, R5 ;  /* 0x000000ffff127224 */ /* 0x000fcc00078e0005 */
[----:B0-----:R-:W-:Y:S05]  /*0710*/  @!P0 BRA `(.L_x_15) ;  /* 0x0000000000388947 */ /* 0x001fea0003800000 */
        /* <DEDUP_REMOVED lines=14> */
.L_x_15:
[----:B------:R-:W-:Y:S05]  /*0800*/  BSYNC.RECONVERGENT B2 ;  /* 0x0000000000027941 */ /* 0x000fea0003800200 */
.L_x_14:
[----:B------:R-:W-:Y:S01]  /*0810*/  DSETP.GEU.AND P0, PT, |R26|, |R14|, PT ;  /* 0x4000000e1a00722a */ /* 0x000fe20003f0e200 */
[----:B------:R-:W-:Y:S01]  /*0820*/  BSSY.RECONVERGENT B2, `(.L_x_16) ;  /* 0x0000014000027945 */ /* 0x000fe20003800200 */
[----:B------:R-:W-:Y:S02]  /*0830*/  IMAD.MOV.U32 R2, RZ, RZ, R14 ;  /* 0x000000ffff027224 */ /* 0x000fe400078e000e */
[----:B------:R-:W-:Y:S02]  /*0840*/  IMAD.MOV.U32 R3, RZ, RZ, R15 ;  /* 0x000000ffff037224 */ /* 0x000fe400078e000f */
[----:B------:R-:W-:Y:S02]  /*0850*/  IMAD.MOV.U32 R5, RZ, RZ, R12 ;  /* 0x000000ffff057224 */ /* 0x000fe400078e000c */
[----:B------:R-:W-:-:S06]  /*0860*/  IMAD.MOV.U32 R7, RZ, RZ, R13 ;  /* 0x000000ffff077224 */ /* 0x000fcc00078e000d */
        /* <DEDUP_REMOVED lines=15> */
.L_x_17:
[----:B------:R-:W-:Y:S05]  /*0960*/  BSYNC.RECONVERGENT B2 ;  /* 0x0000000000027941 */ /* 0x000fea0003800200 */
.L_x_16:
        /* <DEDUP_REMOVED lines=21> */
.L_x_19:
[----:B------:R-:W-:Y:S05]  /*0ac0*/  BSYNC.RECONVERGENT B2 ;  /* 0x0000000000027941 */ /* 0x000fea0003800200 */
.L_x_18:
[----:B------:R-:W-:-:S05]  /*0ad0*/  VIADD R19, R19, 0x400 ;  /* 0x0000040013137836 */ /* 0x000fca0000000000 */
[----:B------:R-:W-:-:S13]  /*0ae0*/  ISETP.GE.AND P0, PT, R19, UR4, PT ;  /* 0x0000000413007c0c */ /* 0x000fda000bf06270 */
[----:B------:R-:W-:Y:S05]  /*0af0*/  @!P0 BRA `(.L_x_20) ;  /* 0xfffffff800708947 */ /* 0x000fea000383ffff */
.L_x_6:
[----:B------:R-:W-:Y:S05]  /*0b00*/  BSYNC.RECONVERGENT B1 ;  /* 0x0000000000017941 */ /* 0x000fea0003800200 */
.L_x_5:
[----:B------:R-:W2:Y:S02]  /*0b10*/  LDCU UR6, c[0x0][0x390] ;  /* 0x00007200ff0677ac */ /* 0x000ea40008000800 */
[----:B--2---:R-:W-:-:S09]  /*0b20*/  UISETP.GE.AND UP0, UPT, UR6, 0x100, UPT ;  /* 0x000001000600788c */ /* 0x004fd2000bf06270 */
[----:B------:R-:W-:Y:S05]  /*0b30*/  BRA.U !UP0, `(.L_x_21) ;  /* 0x0000001508507547 */ /* 0x000fea000b800000 */
[----:B0-----:R-:W0:Y:S01]  /*0b40*/  S2R R9, SR_LANEID ;  /* 0x0000000000097919 */ /* 0x001e220000000000 */
[----:B------:R-:W-:Y:S01]  /*0b50*/  BSSY.RECONVERGENT B1, `(.L_x_22) ;  /* 0x000001f000017945 */ /* 0x000fe20003800200 */
[----:B-----5:R-:W-:Y:S01]  /*0b60*/  IMAD.MOV.U32 R11, RZ, RZ, R12 ;  /* 0x000000ffff0b7224 */ /* 0x020fe200078e000c */
[----:B------:R2:W3:Y:S01]  /*0b70*/  SHFL.DOWN PT, R4, R14, 0x1, 0x1f ;  /* 0x08201f000e047f89 */ /* 0x0004e200000e0000 */
[----:B------:R-:W-:Y:S02]  /*0b80*/  IMAD.MOV.U32 R16, RZ, RZ, R13 ;  /* 0x000000ffff107224 */ /* 0x000fe400078e000d */
[----:B-1----:R-:W-:Y:S01]  /*0b90*/  IMAD.MOV.U32 R2, RZ, RZ, R14 ;  /* 0x000000ffff027224 */ /* 0x002fe200078e000e */
[----:B------:R2:W1:Y:S01]  /*0ba0*/  SHFL.DOWN PT, R5, R15, 0x1, 0x1f ;  /* 0x08201f000f057f89 */ /* 0x00046200000e0000 */
[----:B------:R-:W-:-:S03]  /*0bb0*/  IMAD.MOV.U32 R3, RZ, RZ, R15 ;  /* 0x000000ffff037224 */ /* 0x000fc600078e000f */
[----:B------:R2:W4:Y:S04]  /*0bc0*/  SHFL.DOWN PT, R7, R12, 0x1, 0x1f ;  /* 0x08201f000c077f89 */ /* 0x00052800000e0000 */
[----:B------:R2:W1:Y:S01]  /*0bd0*/  SHFL.DOWN PT, R17, R13, 0x1, 0x1f ;  /* 0x08201f000d117f89 */ /* 0x00046200000e0000 */
[----:B0-----:R-:W-:-:S13]  /*0be0*/  ISETP.GT.AND P0, PT, R9, 0x1e, PT ;  /* 0x0000001e0900780c */ /* 0x001fda0003f04270 */
[----:B-1234-:R-:W-:Y:S05]  /*0bf0*/  @P0 BRA `(.L_x_23) ;  /* 0x0000000000500947 */ /* 0x01efea0003800000 */
[----:B------:R-:W-:Y:S01]  /*0c00*/  DSETP.GEU.AND P0, PT, |R14|, |R4|, PT ;  /* 0x400000040e00722a */ /* 0x000fe20003f0e200 */
[----:B------:R-:W-:Y:S02]  /*0c10*/  IMAD.MOV.U32 R11, RZ, RZ, R7 ;  /* 0x000000ffff0b7224 */ /* 0x000fe400078e0007 */
[----:B------:R-:W-:Y:S02]  /*0c20*/  IMAD.MOV.U32 R16, RZ, RZ, R17 ;  /* 0x000000ffff107224 */ /* 0x000fe400078e0011 */
        /* <DEDUP_REMOVED lines=9> */
[CC--:B------:R-:W-:Y:S02]  /*0cc0*/  ISETP.LT.U32.AND P1, PT, R12.reuse, R7.reuse, PT ;  /* 0x000000070c00720c */ /* 0x0c0fe40003f21070 */
[C---:B------:R-:W-:Y:S02]  /*0cd0*/  ISETP.GE.U32.AND P0, PT, R12.reuse, R7, PT ;  /* 0x000000070c00720c */ /* 0x040fe40003f06070 */
[CC--:B------:R-:W-:Y:S02]  /*0ce0*/  ISETP.LT.AND.EX P1, PT, R13.reuse, R17.reuse, PT, P1 ;  /* 0x000000110d00720c */ /* 0x0c0fe40003f21310 */
[C---:B------:R-:W-:Y:S02]  /*0cf0*/  ISETP.GE.AND.EX P0, PT, R13.reuse, R17, PT, P0 ;  /* 0x000000110d00720c */ /* 0x040fe40003f06300 */
[----:B------:R-:W-:Y:S02]  /*0d00*/  SEL R11, R12, R7, P1 ;  /* 0x000000070c0b7207 */ /* 0x000fe40000800000 */
[----:B------:R-:W-:-:S02]  /*0d10*/  SEL R16, R13, R17, P1 ;  /* 0x000000110d107207 */ /* 0x000fc40000800000 */
[----:B------:R-:W-:Y:S02]  /*0d20*/  FSEL R2, R14, R4, !P0 ;  /* 0x000000040e027208 */ /* 0x000fe40004000000 */
[----:B------:R-:W-:-:S07]  /*0d30*/  FSEL R3, R15, R5, !P0 ;  /* 0x000000050f037208 */ /* 0x000fce0004000000 */
.L_x_23:
[----:B------:R-:W-:Y:S05]  /*0d40*/  BSYNC.RECONVERGENT B1 ;  /* 0x0000000000017941 */ /* 0x000fea0003800200 */
.L_x_22:
[----:B------:R-:W-:Y:S01]  /*0d50*/  ISETP.GT.AND P0, PT, R9, 0x1d, PT ;  /* 0x0000001d0900780c */ /* 0x000fe20003f04270 */
[----:B------:R0:W1:Y:S01]  /*0d60*/  SHFL.DOWN PT, R6, R2, 0x2, 0x1f ;  /* 0x08401f0002067f89 */ /* 0x00006200000e0000 */
[----:B------:R-:W-:Y:S01]  /*0d70*/  BSSY.RECONVERGENT B1, `(.L_x_24) ;  /* 0x000001d000017945 */ /* 0x000fe20003800200 */
[----:B------:R-:W-:Y:S02]  /*0d80*/  IMAD.MOV.U32 R8, RZ, RZ, R11 ;  /* 0x000000ffff087224 */ /* 0x000fe400078e000b */
[----:B------:R0:W2:Y:S01]  /*0d90*/  SHFL.DOWN PT, R7, R3, 0x2, 0x1f ;  /* 0x08401f0003077f89 */ /* 0x0000a200000e0000 */
[----:B------:R-:W-:Y:S02]  /*0da0*/  IMAD.MOV.U32 R10, RZ, RZ, R16 ;  /* 0x000000ffff0a7224 */ /* 0x000fe400078e0010 */
[----:B------:R-:W-:Y:S01]  /*0db0*/  IMAD.MOV.U32 R4, RZ, RZ, R2 ;  /* 0x000000ffff047224 */ /* 0x000fe200078e0002 */
[----:B------:R0:W3:Y:S01]  /*0dc0*/  SHFL.DOWN PT, R12, R11, 0x2, 0x1f ;  /* 0x08401f000b0c7f89 */ /* 0x0000e200000e0000 */
[----:B------:R-:W-:-:S03]  /*0dd0*/  IMAD.MOV.U32 R5, RZ, RZ, R3 ;  /* 0x000000ffff057224 */ /* 0x000fc600078e0003 */
[----:B------:R0:W4:Y:S01]  /*0de0*/  SHFL.DOWN PT, R13, R16, 0x2, 0x1f ;  /* 0x08401f00100d7f89 */ /* 0x00012200000e0000 */
[----:B------:R-:W-:Y:S05]  /*0df0*/  @P0 BRA `(.L_x_25) ;  /* 0x0000000000500947 */ /* 0x000fea0003800000 */
[----:B-12---:R-:W-:Y:S01]  /*0e00*/  DSETP.GEU.AND P0, PT, |R2|, |R6|, PT ;  /* 0x400000060200722a */ /* 0x006fe20003f0e200 */
[----:B---3--:R-:W-:Y:S02]  /*0e10*/  IMAD.MOV.U32 R8, RZ, RZ, R12 ;  /* 0x000000ffff087224 */ /* 0x008fe400078e000c */
[----:B----4-:R-:W-:Y:S02]  /*0e20*/  IMAD.MOV.U32 R10, RZ, RZ, R13 ;  /* 0x000000ffff0a7224 */ /* 0x010fe400078e000d */
        /* <DEDUP_REMOVED lines=17> */
.L_x_25:
[----:B------:R-:W-:Y:S05]  /*0f40*/  BSYNC.RECONVERGENT B1 ;  /* 0x0000000000017941 */ /* 0x000fea0003800200 */
.L_x_24:
[----:B------:R-:W-:Y:S01]  /*0f50*/  ISETP.GT.AND P0, PT, R9, 0x1b, PT ;  /* 0x0000001b0900780c */ /* 0x000fe20003f04270 */
[----:B-1----:R1:W1:Y:S01]  /*0f60*/  SHFL.DOWN PT, R6, R4, 0x4, 0x1f ;  /* 0x08801f0004067f89 */ /* 0x00226200000e0000 */
[----:B------:R-:W-:Y:S01]  /*0f70*/  BSSY.RECONVERGENT B1, `(.L_x_26) ;  /* 0x000001d000017945 */ /* 0x000fe20003800200 */
[----:B0-----:R-:W-:Y:S02]  /*0f80*/  IMAD.MOV.U32 R11, RZ, RZ, R8 ;  /* 0x000000ffff0b7224 */ /* 0x001fe400078e0008 */
[----:B--2---:R0:W2:Y:S01]  /*0f90*/  SHFL.DOWN PT, R7, R5, 0x4, 0x1f ;  /* 0x08801f0005077f89 */ /* 0x0040a200000e0000 */
[----:B---3--:R-:W-:Y:S02]  /*0fa0*/  IMAD.MOV.U32 R12, RZ, RZ, R10 ;  /* 0x000000ffff0c7224 */ /* 0x008fe400078e000a */
[----:B------:R-:W-:Y:S01]  /*0fb0*/  IMAD.MOV.U32 R2, RZ, RZ, R4 ;  /* 0x000000ffff027224 */ /* 0x000fe200078e0004 */
[----:B----4-:R0:W3:Y:S01]  /*0fc0*/  SHFL.DOWN PT, R13, R8, 0x4, 0x1f ;  /* 0x08801f00080d7f89 */ /* 0x0100e200000e0000 */
        /* <DEDUP_REMOVED lines=23> */
.L_x_27:
[----:B------:R-:W-:Y:S05]  /*1140*/  BSYNC.RECONVERGENT B1 ;  /* 0x0000000000017941 */ /* 0x000fea0003800200 */
.L_x_26:
[----:B------:R-:W-:Y:S01]  /*1150*/  ISETP.GT.AND P0, PT, R9, 0x17, PT ;  /* 0x000000170900780c */ /* 0x000fe20003f04270 */
[----:B-1----:R1:W1:Y:S01]  /*1160*/  SHFL.DOWN PT, R6, R2, 0x8, 0x1f ;  /* 0x09001f0002067f89 */ /* 0x00226200000e0000 */
[----:B------:R-:W-:Y:S01]  /*1170*/  BSSY.RECONVERGENT B1, `(.L_x_28) ;  /* 0x000001d000017945 */ /* 0x000fe20003800200 */
[----:B0-----:R-:W-:Y:S02]  /*1180*/  IMAD.MOV.U32 R8, RZ, RZ, R11 ;  /* 0x000000ffff087224 */ /* 0x001fe400078e000b */
[----:B--2---:R0:W2:Y:S01]  /*1190*/  SHFL.DOWN PT, R7, R3, 0x8, 0x1f ;  /* 0x09001f0003077f89 */ /* 0x0040a200000e0000 */
[----:B------:R-:W-:Y:S02]  /*11a0*/  IMAD.MOV.U32 R10, RZ, RZ, R12 ;  /* 0x000000ffff0a7224 */ /* 0x000fe400078e000c */
[----:B------:R-:W-:Y:S01]  /*11b0*/  IMAD.MOV.U32 R4, RZ, RZ, R2 ;  /* 0x000000ffff047224 */ /* 0x000fe200078e0002 */
[----:B------:R0:W0:Y:S01]  /*11c0*/  SHFL.DOWN PT, R14, R11, 0x8, 0x1f ;  /* 0x09001f000b0e7f89 */ /* 0x00002200000e0000 */
[----:B------:R-:W-:-:S03]  /*11d0*/  IMAD.MOV.U32 R5, RZ, RZ, R3 ;  /* 0x000000ffff057224 */ /* 0x000fc600078e0003 */
[----:B---3--:R3:W0:Y:S01]  /*11e0*/  SHFL.DOWN PT, R13, R12, 0x8, 0x1f ;  /* 0x09001f000c0d7f89 */ /* 0x00862200000e0000 */
[----:B------:R-:W-:Y:S05]  /*11f0*/  @P0 BRA `(.L_x_29) ;  /* 0x0000000000500947 */ /* 0x000fea0003800000 */
[----:B-12---:R-:W-:Y:S01]  /*1200*/  DSETP.GEU.AND P0, PT, |R2|, |R6|, PT ;  /* 0x400000060200722a */ /* 0x006fe20003f0e200 */
[----:B0-----:R-:W-:Y:S02]  /*1210*/  IMAD.MOV.U32 R8, RZ, RZ, R14 ;  /* 0x000000ffff087224 */ /* 0x001fe400078e000e */
        /* <DEDUP_REMOVED lines=18> */
.L_x_29:
[----:B------:R-:W-:Y:S05]  /*1340*/  BSYNC.RECONVERGENT B1 ;  /* 0x0000000000017941 */ /* 0x000fea0003800200 */
.L_x_28:
[----:B------:R-:W-:Y:S01]  /*1350*/  ISETP.GT.AND P0, PT, R9, 0xf, PT ;  /* 0x0000000f0900780c */ /* 0x000fe20003f04270 */
[----:B-1----:R1:W1:Y:S01]  /*1360*/  SHFL.DOWN PT, R6, R4, 0x10, 0x1f ;  /* 0x0a001f0004067f89 */ /* 0x00226200000e0000 */
[----:B------:R-:W-:Y:S01]  /*1370*/  BSSY.RECONVERGENT B1, `(.L_x_30) ;  /* 0x000001d000017945 */ /* 0x000fe20003800200 */
[----:B0-----:R-:W-:Y:S02]  /*1380*/  IMAD.MOV.U32 R14, RZ, RZ, R8 ;  /* 0x000000ffff0e7224 */ /* 0x001fe400078e0008 */
[----:B--2---:R0:W2:Y:S01]  /*1390*/  SHFL.DOWN PT, R7, R5, 0x10, 0x1f ;  /* 0x0a001f0005077f89 */ /* 0x0040a200000e0000 */
[----:B----4-:R-:W-:Y:S02]  /*13a0*/  IMAD.MOV.U32 R15, RZ, RZ, R10 ;  /* 0x000000ffff0f7224 */ /* 0x010fe400078e000a */
[----:B------:R-:W-:Y:S01]  /*13b0*/  IMAD.MOV.U32 R2, RZ, RZ, R4 ;  /* 0x000000ffff027224 */ /* 0x000fe200078e0004 */
[----:B------:R0:W4:Y:S01]  /*13c0*/  SHFL.DOWN PT, R11, R8, 0x10, 0x1f ;  /* 0x0a001f00080b7f89 */ /* 0x00012200000e0000 */
[----:B------:R-:W-:-:S03]  /*13d0*/  IMAD.MOV.U32 R3, RZ, RZ, R5 ;  /* 0x000000ffff037224 */ /* 0x000fc600078e0005 */
[----:B------:R0:W0:Y:S01]  /*13e0*/  SHFL.DOWN PT, R13, R10, 0x10, 0x1f ;  /* 0x0a001f000a0d7f89 */ /* 0x00002200000e0000 */
[----:B------:R-:W-:Y:S05]  /*13f0*/  @P0 BRA `(.L_x_31) ;  /* 0x0000000000500947 */ /* 0x000fea0003800000 */
[----:B-12---:R-:W-:Y:S01]  /*1400*/  DSETP.GEU.AND P0, PT, |R4|, |R6|, PT ;  /* 0x400000060400722a */ /* 0x006fe20003f0e200 */
[----:B----4-:R-:W-:Y:S02]  /*1410*/  IMAD.MOV.U32 R14, RZ, RZ, R11 ;  /* 0x000000ffff0e7224 */ /* 0x010fe400078e000b */
[----:B0-----:R-:W-:Y:S02]  /*1420*/  IMAD.MOV.U32 R15, RZ, RZ, R13 ;  /* 0x000000ffff0f7224 */ /* 0x001fe400078e000d */
        /* <DEDUP_REMOVED lines=17> */
.L_x_31:
[----:B------:R-:W-:Y:S05]  /*1540*/  BSYNC.RECONVERGENT B1 ;  /* 0x0000000000017941 */ /* 0x000fea0003800200 */
.L_x_30:
[----:B------:R-:W-:Y:S01]  /*1550*/  ISETP.NE.AND P0, PT, R9, RZ, PT ;  /* 0x000000ff0900720c */ /* 0x000fe20003f05270 */
[----:B------:R-:W-:-:S12]  /*1560*/  BSSY.RECONVERGENT B1, `(.L_x_32) ;  /* 0x000000a000017945 */ /* 0x000fd80003800200 */
[----:B------:R-:W-:Y:S05]  /*1570*/  @P0 BRA `(.L_x_33) ;  /* 0x0000000000200947 */ /* 0x000fea0003800000 */
[----:B-1----:R-:W1:Y:S01]  /*1580*/  S2R R6, SR_CgaCtaId ;  /* 0x0000000000067919 */ /* 0x002e620000008800 */
[----:B0-----:R-:W-:Y:S02]  /*1590*/  MOV R5, 0x400 ;  /* 0x0000040000057802 */ /* 0x001fe40000000f00 */
[----:B------:R-:W-:-:S04]  /*15a0*/  SHF.R.U32.HI R4, RZ, 0x1, R0 ;  /* 0x00000001ff047819 */ /* 0x000fc80000011600 */
[----:B------:R-:W-:Y:S02]  /*15b0*/  LOP3.LUT R4, R4, 0x1f0, RZ, 0xc0, !PT ;  /* 0x000001f004047812 */ /* 0x000fe400078ec0ff */
[----:B-1----:R-:W-:-:S05]  /*15c0*/  LEA R5, R6, R5, 0x18 ;  /* 0x0000000506057211 */ /* 0x002fca00078ec0ff */
[----:B------:R-:W-:-:S05]  /*15d0*/  IMAD.IADD R5, R4, 0x1, R5 ;  /* 0x0000000104057824 */ /* 0x000fca00078e0205 */
[----:B------:R0:W-:Y:S04]  /*15e0*/  STS.64 [R5+0x10], R14 ;  /* 0x0000100e05007388 */ /* 0x0001e80000000a00 */
[----:B------:R0:W-:Y:S02]  /*15f0*/  STS.64 [R5+0x8], R2 ;  /* 0x0000080205007388 */ /* 0x0001e40000000a00 */
.L_x_33:
[----:B------:R-:W-:Y:S05]  /*1600*/  BSYNC.RECONVERGENT B1 ;  /* 0x0000000000017941 */ /* 0x000fea0003800200 */
.L_x_32:
[----:B------:R-:W-:Y:S01]  /*1610*/  BAR.SYNC.DEFER_BLOCKING 0x0 ;  /* 0x0000000000007b1d */ /* 0x000fe20000010000 */
[----:B------:R-:W-:-:S13]  /*1620*/  ISETP.NE.AND P1, PT, R0, RZ, PT ;  /* 0x000000ff0000720c */ /* 0x000fda0003f25270 */
[----:B------:R-:W-:Y:S05]  /*1630*/  @P1 BRA `(.L_x_34) ;  /* 0x0000005400881947 */ /* 0x000fea0003800000 */
[----:B0-----:R-:W0:Y:S01]  /*1640*/  S2R R5, SR_CgaCtaId ;  /* 0x0000000000057919 */ /* 0x001e220000008800 */
[----:B------:R-:W-:Y:S01]  /*1650*/  MOV R0, 0x400 ;  /* 0x0000040000007802 */ /* 0x000fe20000000f00 */
[----:B------:R-:W-:Y:S03]  /*1660*/  BSSY.RECONVERGENT B1, `(.L_x_35) ;  /* 0x000001a000017945 */ /* 0x000fe60003800200 */
[----:B0-----:R-:W-:-:S05]  /*1670*/  LEA R0, R5, R0, 0x18 ;  /* 0x0000000005007211 */ /* 0x001fca00078ec0ff */
[----:B------:R-:W0:Y:S04]  /*1680*/  LDS.64 R16, [R0+0x18] ;  /* 0x0000180000107984 */ /* 0x000e280000000a00 */
[----:B-12---:R-:W1:Y:S04]  /*1690*/  LDS.128 R4, [R0+0x20] ;  /* 0x0000200000047984 */ /* 0x006e680000000c00 */
[----:B---3--:R2:W3:Y:S04]  /*16a0*/  LDS.64 R12, [R0+0x80] ;  /* 0x00008000000c7984 */ /* 0x0084e80000000a00 */
[----:B----4-:R2:W4:Y:S01]  /*16b0*/  LDS.128 R8, [R0+0x30] ;  /* 0x0000300000087984 */ /* 0x0105220000000c00 */
[----:B0-----:R-:W-:Y:S01]  /*16c0*/  DSETP.GEU.AND P0, PT, |R2|, |R16|, PT ;  /* 0x400000100200722a */ /* 0x001fe20003f0e200 */
[----:B------:R-:W-:-:S02]  /*16d0*/  IMAD.MOV.U32 R24, RZ, RZ, R16 ;  /* 0x000000ffff187224 */ /* 0x000fc400078e0010 */
[----:B------:R-:W-:Y:S02]  /*16e0*/  IMAD.MOV.U32 R25, RZ, RZ, R17 ;  /* 0x000000ffff197224 */ /* 0x000fe400078e0011 */
[----:B-1----:R-:W-:Y:S02]  /*16f0*/  IMAD.MOV.U32 R26, RZ, RZ, R4 ;  /* 0x000000ffff1a7224 */ /* 0x002fe400078e0004 */
[----:B------:R-:W-:-:S07]  /*1700*/  IMAD.MOV.U32 R27, RZ, RZ, R5 ;  /* 0x000000ffff1b7224 */ /* 0x000fce00078e0005 */
[----:B--234-:R-:W-:Y:S05]  /*1710*/  @!P0 BRA `(.L_x_36) ;  /* 0x0000000000388947 */ /* 0x01cfea0003800000 */
        /* <DEDUP_REMOVED lines=14> */
.L_x_36:
[----:B------:R-:W-:Y:S05]  /*1800*/  BSYNC.RECONVERGENT B1 ;  /* 0x0000000000017941 */ /* 0x000fea0003800200 */
.L_x_35:
[----:B------:R0:W1:Y:S01]  /*1810*/  LDS.128 R16, [R0+0x40] ;  /* 0x0000400000107984 */ /* 0x0000620000000c00 */
[----:B------:R-:W-:Y:S01]  /*1820*/  DSETP.GEU.AND P0, PT, |R24|, |R6|, PT ;  /* 0x400000061800722a */ /* 0x000fe20003f0e200 */
[----:B------:R-:W-:Y:S01]  /*1830*/  BSSY.RECONVERGENT B1, `(.L_x_37) ;  /* 0x0000015000017945 */ /* 0x000fe20003800200 */
[----:B------:R-:W-:Y:S01]  /*1840*/  IMAD.MOV.U32 R4, RZ, RZ, R6 ;  /* 0x000000ffff047224 */ /* 0x000fe200078e0006 */
[----:B------:R0:W2:Y:S01]  /*1850*/  LDS.128 R20, [R0+0x50] ;  /* 0x0000500000147984 */ /* 0x0000a20000000c00 */
        /* <DEDUP_REMOVED lines=18> */
.L_x_38:
[----:B------:R-:W-:Y:S05]  /*1980*/  BSYNC.RECONVERGENT B1 ;  /* 0x0000000000017941 */ /* 0x000fea0003800200 */
.L_x_37:
[----:B------:R-:W-:Y:S01]  /*1990*/  DSETP.GEU.AND P0, PT, |R4|, |R10|, PT ;  /* 0x4000000a0400722a */ /* 0x000fe20003f0e200 */
[----:B------:R-:W-:Y:S01]  /*19a0*/  BSSY.RECONVERGENT B1, `(.L_x_39) ;  /* 0x0000014000017945 */ /* 0x000fe20003800200 */
[----:B------:R-:W-:Y:S02]  /*19b0*/  IMAD.MOV.U32 R2, RZ, RZ, R10 ;  /* 0x000000ffff027224 */ /* 0x000fe400078e000a */
[----:B------:R-:W-:Y:S02]  /*19c0*/  IMAD.MOV.U32 R3, RZ, RZ, R11 ;  /* 0x000000ffff037224 */ /* 0x000fe400078e000b */
[----:B-1----:R-:W-:Y:S02]  /*19d0*/  IMAD.MOV.U32 R27, RZ, RZ, R16 ;  /* 0x000000ffff1b7224 */ /* 0x002fe400078e0010 */
        /* <DEDUP_REMOVED lines=16> */
.L_x_40:
[----:B------:R-:W-:Y:S05]  /*1ae0*/  BSYNC.RECONVERGENT B1 ;  /* 0x0000000000017941 */ /* 0x000fea0003800200 */
.L_x_39:
[----:B------:R0:W1:Y:S01]  /*1af0*/  LDS.128 R8, [R0+0x60] ;  /* 0x0000600000087984 */ /* 0x0000620000000c00 */
[----:B------:R-:W-:Y:S01]  /*1b00*/  DSETP.GEU.AND P0, PT, |R2|, |R18|, PT ;  /* 0x400000120200722a */ /* 0x000fe20003f0e200 */
[----:B------:R-:W-:Y:S01]  /*1b10*/  BSSY.RECONVERGENT B1, `(.L_x_41) ;  /* 0x0000015000017945 */ /* 0x000fe20003800200 */
[----:B------:R-:W-:Y:S01]  /*1b20*/  IMAD.MOV.U32 R14, RZ, RZ, R18 ;  /* 0x000000ffff0e7224 */ /* 0x000fe200078e0012 */
[----:B------:R0:W3:Y:S01]  /*1b30*/  LDS.128 R4, [R0+0x70] ;  /* 0x0000700000047984 */ /* 0x0000e20000000c00 */
[----:B------:R-:W-:Y:S02]  /*1b40*/  IMAD.MOV.U32 R15, RZ, RZ, R19 ;  /* 0x000000ffff0f7224 */ /* 0x000fe400078e0013 */
[----:B--2---:R-:W-:Y:S02]  /*1b50*/  IMAD.MOV.U32 R17, RZ, RZ, R20 ;  /* 0x000000ffff117224 */ /* 0x004fe400078e0014 */
        /* <DEDUP_REMOVED lines=16> */
.L_x_42:
[----:B------:R-:W-:Y:S05]  /*1c60*/  BSYNC.RECONVERGENT B1 ;  /* 0x0000000000017941 */ /* 0x000fea0003800200 */
.L_x_41:
        /* <DEDUP_REMOVED lines=21> */
.L_x_44:
[----:B------:R-:W-:Y:S05]  /*1dc0*/  BSYNC.RECONVERGENT B1 ;  /* 0x0000000000017941 */ /* 0x000fea0003800200 */
.L_x_43:
[----:B------:R-:W-:Y:S01]  /*1dd0*/  DSETP.GEU.AND P0, PT, |R2|, |R10|, PT ;  /* 0x4000000a0200722a */ /* 0x000fe20003f0e200 */
[----:B------:R-:W-:Y:S01]  /*1de0*/  BSSY.RECONVERGENT B1, `(.L_x_45) ;  /* 0x0000014000017945 */ /* 0x000fe20003800200 */
[----:B------:R-:W-:Y:S02]  /*1df0*/  IMAD.MOV.U32 R8, RZ, RZ, R10 ;  /* 0x000000ffff087224 */ /* 0x000fe400078e000a */
[----:B------:R-:W-:Y:S02]  /*1e00*/  IMAD.MOV.U32 R9, RZ, RZ, R11 ;  /* 0x000000ffff097224 */ /* 0x000fe400078e000b */
[----:B---3--:R-:W-:Y:S02]  /*1e10*/  IMAD.MOV.U32 R17, RZ, RZ, R4 ;  /* 0x000000ffff117224 */ /* 0x008fe400078e0004 */
        /* <DEDUP_REMOVED lines=16> */
.L_x_46:
[----:B------:R-:W-:Y:S05]  /*1f20*/  BSYNC.RECONVERGENT B1 ;  /* 0x0000000000017941 */ /* 0x000fea0003800200 */
.L_x_45:
        /* <DEDUP_REMOVED lines=19> */
[----:B------:R-:W-:Y:S01]  /*2060*/  SEL R15, R0, R13, P2 ;  /* 0x0000000d000f7207 */ /* 0x000fe20001000000 */
[----:B------:R-:W-:Y:S06]  /*2070*/  BRA `(.L_x_34) ;  /* 0x0000004800f87947 */ /* 0x000fec0003800000 */
.L_x_21:
[----:B------:R-:W2:Y:S01]  /*2080*/  S2R R4, SR_LANEID ;  /* 0x0000000000047919 */ /* 0x000ea20000000000 */
[----:B-1----:R-:W-:Y:S01]  /*2090*/  LOP3.LUT R2, R0, 0x3e0, RZ, 0xc0, !PT ;  /* 0x000003e000027812 */ /* 0x002fe200078ec0ff */
[----:B------:R-:W-:Y:S01]  /*20a0*/  BSSY.RECONVERGENT B1, `(.L_x_47) ;  /* 0x0000024000017945 */ /* 0x000fe20003800200 */
[----:B-----5:R-:W-:Y:S02]  /*20b0*/  IMAD.MOV.U32 R16, RZ, RZ, R12 ;  /* 0x000000ffff107224 */ /* 0x020fe400078e000c */
[----:B------:R-:W-:Y:S02]  /*20c0*/  IMAD.MOV.U32 R18, RZ, RZ, R13 ;  /* 0x000000ffff127224 */ /* 0x000fe400078e000d */
[----:B------:R-:W-:Y:S01]  /*20d0*/  VIADD R3, R2, 0x20 ;  /* 0x0000002002037836 */ /* 0x000fe20000000000 */
[----:B------:R-:W-:-:S04]  /*20e0*/  LOP3.LUT R2, RZ, R2, RZ, 0x33, !PT ;  /* 0x00000002ff027212 */ /* 0x000fc800078e33ff */
[----:B------:R-:W-:Y:S01]  /*20f0*/  ISETP.GT.AND P0, PT, R3, UR6, PT ;  /* 0x0000000603007c0c */ /* 0x000fe2000bf04270 */
[----:B------:R-:W-:Y:S02]  /*2100*/  VIADD R2, R2, UR6 ;  /* 0x0000000602027c36 */ /* 0x000fe40008000000 */
[----:B------:R-:W-:-:S03]  /*2110*/  IMAD.MOV.U32 R3, RZ, RZ, R15 ;  /* 0x000000ffff037224 */ /* 0x000fc600078e000f */
[----:B------:R-:W-:Y:S01]  /*2120*/  SEL R5, R2, 0x1f, P0 ;  /* 0x0000001f02057807 */ /* 0x000fe20000000000 */
[----:B------:R-:W-:-:S04]  /*2130*/  IMAD.MOV.U32 R2, RZ, RZ, R14 ;  /* 0x000000ffff027224 */ /* 0x000fc800078e000e */
[----:B------:R1:W3:Y:S04]  /*2140*/  SHFL.DOWN PT, R6, R14, 0x1, R5 ;  /* 0x082000000e067989 */ /* 0x0002e800000e0005 */
[----:B------:R1:W4:Y:S04]  /*2150*/  SHFL.DOWN PT, R7, R15, 0x1, R5 ;  /* 0x082000000f077989 */ /* 0x00032800000e0005 */
[----:B0-----:R1:W0:Y:S01]  /*2160*/  SHFL.DOWN PT, R9, R12, 0x1, R5 ;  /* 0x082000000c097989 */ /* 0x00122200000e0005 */
[----:B--2---:R-:W-:-:S03]  /*2170*/  ISETP.GE.AND P0, PT, R4, R5, PT ;  /* 0x000000050400720c */ /* 0x004fc60003f06270 */
[----:B------:R1:W2:Y:S10]  /*2180*/  SHFL.DOWN PT, R11, R13, 0x1, R5 ;  /* 0x082000000d0b7989 */ /* 0x0002b400000e0005 */
[----:B-1----:R-:W-:Y:S05]  /*2190*/  @P0 BRA `(.L_x_48) ;  /* 0x0000000000500947 */ /* 0x002fea0003800000 */
[----:B---34-:R-:W-:Y:S01]  /*21a0*/  DSETP.GEU.AND P0, PT, |R14|, |R6|, PT ;  /* 0x400000060e00722a */ /* 0x018fe20003f0e200 */
[----:B0-----:R-:W-:Y:S02]  /*21b0*/  IMAD.MOV.U32 R16, RZ, RZ, R9 ;  /* 0x000000ffff107224 */ /* 0x001fe400078e0009 */
[----:B--2---:R-:W-:Y:S02]  /*21c0*/  IMAD.MOV.U32 R18, RZ, RZ, R11 ;  /* 0x000000ffff127224 */ /* 0x004fe400078e000b */
        /* <DEDUP_REMOVED lines=17> */
.L_x_48:
[----:B------:R-:W-:Y:S05]  /*22e0*/  BSYNC.RECONVERGENT B1 ;  /* 0x0000000000017941 */ /* 0x000fea0003800200 */
.L_x_47:
[----:B---3--:R-:W-:Y:S01]  /*22f0*/  VIADD R6, R4, 0x2 ;  /* 0x0000000204067836 */ /* 0x008fe20000000000 */
[----:B------:R1:W3:Y:S01]  /*2300*/  SHFL.DOWN PT, R8, R2, 0x2, R5 ;  /* 0x0840000002087989 */ /* 0x0002e200000e0005 */
[----:B------:R-:W-:Y:S01]  /*2310*/  BSSY.RECONVERGENT B1, `(.L_x_49) ;  /* 0x000001e000017945 */ /* 0x000fe20003800200 */
[----:B------:R-:W-:Y:S02]  /*2320*/  IMAD.MOV.U32 R10, RZ, RZ, R16 ;  /* 0x000000ffff0a7224 */ /* 0x000fe400078e0010 */
[----:B------:R-:W-:Y:S01]  /*2330*/  ISETP.GT.AND P0, PT, R6, R5, PT ;  /* 0x000000050600720c */ /* 0x000fe20003f04270 */
[----:B0-----:R1:W0:Y:S01]  /*2340*/  SHFL.DOWN PT, R9, R3, 0x2, R5 ;  /* 0x0840000003097989 */ /* 0x00122200000e0005 */
[----:B------:R-:W-:Y:S02]  /*2350*/  IMAD.MOV.U32 R12, RZ, RZ, R18 ;  /* 0x000000ffff0c7224 */ /* 0x000fe400078e0012 */
[----:B------:R-:W-:Y:S01]  /*2360*/  IMAD.MOV.U32 R6, RZ, RZ, R2 ;  /* 0x000000ffff067224 */ /* 0x000fe200078e0002 */
[----:B--2---:R1:W2:Y:S01]  /*2370*/  SHFL.DOWN PT, R11, R16, 0x2, R5 ;  /* 0x08400000100b7989 */ /* 0x0042a200000e0005 */
[----:B----4-:R-:W-:-:S03]  /*2380*/  IMAD.MOV.U32 R7, RZ, RZ, R3 ;  /* 0x000000ffff077224 */ /* 0x010fc600078e0003 */
[----:B------:R1:W4:Y:S04]  /*2390*/  SHFL.DOWN PT, R13, R18, 0x2, R5 ;  /* 0x08400000120d7989 */ /* 0x00032800000e0005 */
[----:B------:R-:W-:Y:S05]  /*23a0*/  @P0 BRA `(.L_x_50) ;  /* 0x0000000000500947 */ /* 0x000fea0003800000 */
[----:B0--3--:R-:W-:Y:S01]  /*23b0*/  DSETP.GEU.AND P0, PT, |R2|, |R8|, PT ;  /* 0x400000080200722a */ /* 0x009fe20003f0e200 */
[----:B--2---:R-:W-:Y:S02]  /*23c0*/  IMAD.MOV.U32 R10, RZ, RZ, R11 ;  /* 0x000000ffff0a7224 */ /* 0x004fe400078e000b */
        /* <DEDUP_REMOVED lines=18> */
.L_x_50:
[----:B------:R-:W-:Y:S05]  /*24f0*/  BSYNC.RECONVERGENT B1 ;  /* 0x0000000000017941 */ /* 0x000fea0003800200 */
.L_x_49:
[----:B-1----:R-:W-:Y:S01]  /*2500*/  VIADD R2, R4, 0x4 ;  /* 0x0000000404027836 */ /* 0x002fe20000000000 */
[----:B---3--:R1:W3:Y:S01]  /*2510*/  SHFL.DOWN PT, R8, R6, 0x4, R5 ;  /* 0x0880000006087989 */ /* 0x0082e200000e0005 */
[----:B------:R-:W-:Y:S01]  /*2520*/  BSSY.RECONVERGENT B1, `(.L_x_51) ;  /* 0x000001e000017945 */ /* 0x000fe20003800200 */
[----:B------:R-:W-:Y:S02]  /*2530*/  IMAD.MOV.U32 R14, RZ, RZ, R10 ;  /* 0x000000ffff0e7224 */ /* 0x000fe400078e000a */
[----:B------:R-:W-:Y:S01]  /*2540*/  ISETP.GT.AND P0, PT, R2, R5, PT ;  /* 0x000000050200720c */ /* 0x000fe20003f04270 */
[----:B0-----:R1:W0:Y:S01]  /*2550*/  SHFL.DOWN PT, R9, R7, 0x4, R5 ;  /* 0x0880000007097989 */ /* 0x00122200000e0005 */
[----:B------:R-:W-:Y:S02]  /*2560*/  IMAD.MOV.U32 R16, RZ, RZ, R12 ;  /* 0x000000ffff107224 */ /* 0x000fe400078e000c */
[----:B------:R-:W-:Y:S01]  /*2570*/  IMAD.MOV.U32 R2, RZ, RZ, R6 ;  /* 0x000000ffff027224 */ /* 0x000fe200078e0006 */
[----:B--2---:R1:W2:Y:S01]  /*2580*/  SHFL.DOWN PT, R11, R10, 0x4, R5 ;  /* 0x088000000a0b7989 */ /* 0x0042a200000e0005 */
[----:B------:R-:W-:-:S03]  /*2590*/  IMAD.MOV.U32 R3, RZ, RZ, R7 ;  /* 0x000000ffff037224 */ /* 0x000fc600078e0007 */
[----:B----4-:R1:W4:Y:S04]  /*25a0*/  SHFL.DOWN PT, R13, R12, 0x4, R5 ;  /* 0x088000000c0d7989 */ /* 0x01032800000e0005 */
        /* <DEDUP_REMOVED lines=21> */
.L_x_52:
[----:B------:R-:W-:Y:S05]  /*2700*/  BSYNC.RECONVERGENT B1 ;  /* 0x0000000000017941 */ /* 0x000fea0003800200 */
.L_x_51:
        /* <DEDUP_REMOVED lines=32> */
.L_x_54:
[----:B------:R-:W-:Y:S05]  /*2910*/  BSYNC.RECONVERGENT B1 ;  /* 0x0000000000017941 */ /* 0x000fea0003800200 */
.L_x_53:
        /* <DEDUP_REMOVED lines=32> */
.L_x_56:
[----:B------:R-:W-:Y:S05]  /*2b20*/  BSYNC.RECONVERGENT B1 ;  /* 0x0000000000017941 */ /* 0x000fea0003800200 */
.L_x_55:
[----:B------:R-:W-:Y:S01]  /*2b30*/  ISETP.NE.AND P0, PT, R4, RZ, PT ;  /* 0x000000ff0400720c */ /* 0x000fe20003f05270 */
[----:B------:R-:W-:-:S12]  /*2b40*/  BSSY.RECONVERGENT B1, `(.L_x_57) ;  /* 0x000000a000017945 */ /* 0x000fd80003800200 */
[----:B------:R-:W-:Y:S05]  /*2b50*/  @P0 BRA `(.L_x_58) ;  /* 0x0000000000200947 */ /* 0x000fea0003800000 */
[----:B-1----:R-:W1:Y:S01]  /*2b60*/  S2R R6, SR_CgaCtaId ;  /* 0x0000000000067919 */ /* 0x002e620000008800 */
[----:B------:R-:W-:Y:S02]  /*2b70*/  MOV R5, 0x400 ;  /* 0x0000040000057802 */ /* 0x000fe40000000f00 */
[----:B------:R-:W-:-:S04]  /*2b80*/  SHF.R.U32.HI R4, RZ, 0x1, R0 ;  /* 0x00000001ff047819 */ /* 0x000fc80000011600 */
[----:B------:R-:W-:Y:S02]  /*2b90*/  LOP3.LUT R4, R4, 0x1f0, RZ, 0xc0, !PT ;  /* 0x000001f004047812 */ /* 0x000fe400078ec0ff */
[----:B-1----:R-:W-:-:S05]  /*2ba0*/  LEA R5, R6, R5, 0x18 ;  /* 0x0000000506057211 */ /* 0x002fca00078ec0ff */
[----:B------:R-:W-:-:S05]  /*2bb0*/  IMAD.IADD R5, R4, 0x1, R5 ;  /* 0x0000000104057824 */ /* 0x000fca00078e0205 */
[----:B------:R1:W-:Y:S04]  /*2bc0*/  STS.64 [R5+0x10], R14 ;  /* 0x0000100e05007388 */ /* 0x0003e80000000a00 */
[----:B------:R1:W-:Y:S02]  /*2bd0*/  STS.64 [R5+0x8], R2 ;  /* 0x0000080205007388 */ /* 0x0003e40000000a00 */
.L_x_58:
[----:B------:R-:W-:Y:S05]  /*2be0*/  BSYNC.RECONVERGENT B1 ;  /* 0x0000000000017941 */ /* 0x000fea0003800200 */
.L_x_57:
[----:B------:R-:W-:Y:S01]  /*2bf0*/  BAR.SYNC.DEFER_BLOCKING 0x0 ;  /* 0x0000000000007b1d */ /* 0x000fe20000010000 */
[----:B------:R-:W-:-:S13]  /*2c00*/  ISETP.NE.AND P1, PT, R0, RZ, PT ;  /* 0x000000ff0000720c */ /* 0x000fda0003f25270 */
[----:B------:R-:W-:Y:S05]  /*2c10*/  @P1 BRA `(.L_x_34) ;  /* 0x0000004000101947 */ /* 0x000fea0003800000 */
[----:B------:R-:W-:Y:S01]  /*2c20*/  UISETP.GE.AND UP0, UPT, UR6, 0x21, UPT ;  /* 0x000000210600788c */ /* 0x000fe2000bf06270 */
[----:B--2---:R-:W-:Y:S02]  /*2c30*/  IMAD.MOV.U32 R11, RZ, RZ, R14 ;  /* 0x000000ffff0b7224 */ /* 0x004fe400078e000e */
[----:B---3--:R-:W-:Y:S02]  /*2c40*/  IMAD.MOV.U32 R8, RZ, RZ, R15 ;  /* 0x000000ffff087224 */ /* 0x008fe400078e000f */
[----:B------:R-:W-:Y:S02]  /*2c50*/  IMAD.MOV.U32 R4, RZ, RZ, R2 ;  /* 0x000000ffff047224 */ /* 0x000fe400078e0002 */
[----:B-1----:R-:W-:Y:S02]  /*2c60*/  IMAD.MOV.U32 R5, RZ, RZ, R3 ;  /* 0x000000ffff057224 */ /* 0x002fe400078e0003 */
[----:B------:R-:W-:Y:S05]  /*2c70*/  BRA.U !UP0, `(.L_x_59) ;  /* 0x00000001086c7547 */ /* 0x000fea000b800000 */
[----:B------:R-:W1:Y:S01]  /*2c80*/  S2UR UR5, SR_CgaCtaId ;  /* 0x00000000000579c3 */ /* 0x000e620000008800 */
[----:B------:R-:W-:Y:S01]  /*2c90*/  UMOV UR4, 0x400 ;  /* 0x0000040000047882 */ /* 0x000fe20000000000 */
[----:B------:R-:W-:Y:S01]  /*2ca0*/  BSSY.RECONVERGENT B1, `(.L_x_59) ;  /* 0x0000018000017945 */ /* 0x000fe20003800200 */
[----:B-1----:R-:W-:-:S09]  /*2cb0*/  ULEA UR4, UR5, UR4, 0x18 ;  /* 0x0000000405047291 */ /* 0x002fd2000f8ec0ff */
[----:B------:R-:W1:Y:S04]  /*2cc0*/  LDS.64 R6, [UR4+0x18] ;  /* 0x00001804ff067984 */ /* 0x000e680008000a00 */
[----:B----4-:R-:W2:Y:S01]  /*2cd0*/  LDS.64 R12, [UR4+0x20] ;  /* 0x00002004ff0c7984 */ /* 0x010ea20008000a00 */
[----:B-1----:R-:W-:Y:S01]  /*2ce0*/  DSETP.GEU.AND P0, PT, |R2|, |R6|, PT ;  /* 0x400000060200722a */ /* 0x002fe20003f0e200 */
[----:B------:R-:W-:Y:S02]  /*2cf0*/  IMAD.MOV.U32 R4, RZ, RZ, R6 ;  /* 0x000000ffff047224 */ /* 0x000fe400078e0006 */
[----:B------:R-:W-:Y:S02]  /*2d00*/  IMAD.MOV.U32 R5, RZ, RZ, R7 ;  /* 0x000000ffff057224 */ /* 0x000fe400078e0007 */
[----:B--2---:R-:W-:-:S02]  /*2d10*/  IMAD.MOV.U32 R11, RZ, RZ, R12 ;  /* 0x000000ffff0b7224 */ /* 0x004fc400078e000c */
        /* <DEDUP_REMOVED lines=16> */
.L_x_60:
[----:B------:R-:W-:Y:S05]  /*2e20*/  BSYNC.RECONVERGENT B1 ;  /* 0x0000000000017941 */ /* 0x000fea0003800200 */
.L_x_59:
[----:B------:R-:W-:Y:S01]  /*2e30*/  UISETP.GE.AND UP0, UPT, UR6, 0x41, UPT ;  /* 0x000000410600788c */ /* 0x000fe2000bf06270 */
[----:B0-----:R-:W-:Y:S02]  /*2e40*/  IMAD.MOV.U32 R9, RZ, RZ, R11 ;  /* 0x000000ffff097224 */ /* 0x001fe400078e000b */
[----:B------:R-:W-:Y:S02]  /*2e50*/  IMAD.MOV.U32 R0, RZ, RZ, R8 ;  /* 0x000000ffff007224 */ /* 0x000fe400078e0008 */
[----:B------:R-:W-:Y:S02]  /*2e60*/  IMAD.MOV.U32 R2, RZ, RZ, R4 ;  /* 0x000000ffff027224 */ /* 0x000fe400078e0004 */
[----:B------:R-:W-:Y:S02]  /*2e70*/  IMAD.MOV.U32 R3, RZ, RZ, R5 ;  /* 0x000000ffff037224 */ /* 0x000fe400078e0005 */
[----:B------:R-:W-:Y:S05]  /*2e80*/  BRA.U !UP0, `(.L_x_61) ;  /* 0x00000001086c7547 */ /* 0x000fea000b800000 */
[----:B------:R-:W0:Y:S01]  /*2e90*/  S2UR UR5, SR_CgaCtaId ;  /* 0x00000000000579c3 */ /* 0x000e220000008800 */
[----:B------:R-:W-:Y:S01]  /*2ea0*/  UMOV UR4, 0x400 ;  /* 0x0000040000047882 */ /* 0x000fe20000000000 */
[----:B------:R-:W-:Y:S01]  /*2eb0*/  BSSY.RECONVERGENT B1, `(.L_x_61) ;  /* 0x0000018000017945 */ /* 0x000fe20003800200 */
[----:B0-----:R-:W-:-:S09]  /*2ec0*/  ULEA UR4, UR5, UR4, 0x18 ;  /* 0x0000000405047291 */ /* 0x001fd2000f8ec0ff */
[----:B------:R-:W0:Y:S04]  /*2ed0*/  LDS.64 R6, [UR4+0x28] ;  /* 0x00002804ff067984 */ /* 0x000e280008000a00 */
[----:B----4-:R-:W1:Y:S01]  /*2ee0*/  LDS.64 R12, [UR4+0x30] ;  /* 0x00003004ff0c7984 */ /* 0x010e620008000a00 */
[----:B0-----:R-:W-:Y:S01]  /*2ef0*/  DSETP.GEU.AND P0, PT, |R4|, |R6|, PT ;  /* 0x400000060400722a */ /* 0x001fe20003f0e200 */
[----:B------:R-:W-:Y:S02]  /*2f00*/  IMAD.MOV.U32 R2, RZ, RZ, R6 ;  /* 0x000000ffff027224 */ /* 0x000fe400078e0006 */
[----:B------:R-:W-:Y:S02]  /*2f10*/  IMAD.MOV.U32 R3, RZ, RZ, R7 ;  /* 0x000000ffff037224 */ /* 0x000fe400078e0007 */
[----:B-1----:R-:W-:-:S02]  /*2f20*/  IMAD.MOV.U32 R9, RZ, RZ, R12 ;  /* 0x000000ffff097224 */ /* 0x002fc400078e000c */
        /* <DEDUP_REMOVED lines=16> */
.L_x_62:
[----:B------:R-:W-:Y:S05]  /*3030*/  BSYNC.RECONVERGENT B1 ;  /* 0x0000000000017941 */ /* 0x000fea0003800200 */
.L_x_61:
[----:B------:R-:W-:Y:S01]  /*3040*/  UISETP.GE.AND UP0, UPT, UR6, 0x61, UPT ;  /* 0x000000610600788c */ /* 0x000fe2000bf06270 */
[----:B------:R-:W-:Y:S02]  /*3050*/  IMAD.MOV.U32 R11, RZ, RZ, R9 ;  /* 0x000000ffff0b7224 */ /* 0x000fe400078e0009 */
        /* <DEDUP_REMOVED lines=30> */
.L_x_64:
[----:B------:R-:W-:Y:S05]  /*3240*/  BSYNC.RECONVERGENT B1 ;  /* 0x0000000000017941 */ /* 0x000fea0003800200 */
.L_x_63:
        /* <DEDUP_REMOVED lines=32> */
.L_x_66:
[----:B------:R-:W-:Y:S05]  /*3450*/  BSYNC.RECONVERGENT B1 ;  /* 0x0000000000017941 */ /* 0x000fea0003800200 */
.L_x_65:
        /* <DEDUP_REMOVED lines=32> */
.L_x_68:
[----:B------:R-:W-:Y:S05]  /*3660*/  BSYNC.RECONVERGENT B1 ;  /* 0x0000000000017941 */ /* 0x000fea0003800200 */
.L_x_67:
        /* <DEDUP_REMOVED lines=32> */
.L_x_70:
[----:B------:R-:W-:Y:S05]  /*3870*/  BSYNC.RECONVERGENT B1 ;  /* 0x0000000000017941 */ /* 0x000fea0003800200 */
.L_x_69:
[----:B------:R-:W-:Y:S01]  /*3880*/  UISETP.GE.AND UP0, UPT, UR6, 0xe1, UPT ;  /* 0x000000e10600788c */ /* 0x000fe2000bf06270 */
[----:B------:R-:W-:Y:S02]  /*3890*/  IMAD.MOV.U32 R14, RZ, RZ, R9 ;  /* 0x000000ffff0e7224 */ /* 0x000fe400078e0009 */
[----:B------:R-:W-:Y:S02]  /*38a0*/  IMAD.MOV.U32 R15, RZ, RZ, R0 ;  /* 0x000000ffff0f7224 */ /* 0x000fe400078e0000 */
[----:B------:R-:W-:Y:S02]  /*38b0*/  IMAD.MOV.U32 R2, RZ, RZ, R6 ;  /* 0x000000ffff027224 */ /* 0x000fe400078e0006 */
[----:B------:R-:W-:Y:S02]  /*38c0*/  IMAD.MOV.U32 R3, RZ, RZ, R7 ;  /* 0x000000ffff037224 */ /* 0x000fe400078e0007 */
[----:B------:R-:W-:Y:S05]  /*38d0*/  BRA.U !UP0, `(.L_x_34) ;  /* 0x0000003108e07547 */ /* 0x000fea000b800000 */
[----:B------:R-:W0:Y:S01]  /*38e0*/  S2UR UR5, SR_CgaCtaId ;  /* 0x00000000000579c3 */ /* 0x000e220000008800 */
[----:B------:R-:W-:Y:S02]  /*38f0*/  UMOV UR4, 0x400 ;  /* 0x0000040000047882 */ /* 0x000fe40000000000 */
[----:B0-----:R-:W-:-:S09]  /*3900*/  ULEA UR4, UR5, UR4, 0x18 ;  /* 0x0000000405047291 */ /* 0x001fd2000f8ec0ff */
[----:B------:R-:W0:Y:S04]  /*3910*/  LDS.64 R4, [UR4+0x78] ;  /* 0x00007804ff047984 */ /* 0x000e280008000a00 */
[----:B------:R-:W1:Y:S01]  /*3920*/  LDS.64 R10, [UR4+0x80] ;  /* 0x00008004ff0a7984 */ /* 0x000e620008000a00 */
        /* <DEDUP_REMOVED lines=21> */
.L_x_2:
[----:B------:R-:W1:Y:S01]  /*3a80*/  S2R R0, SR_TID.X ;  /* 0x0000000000007919 */ /* 0x000e620000002100 */
[----:B------:R-:W1:Y:S02]  /*3a90*/  LDC.64 R2, c[0x0][0x380] ;  /* 0x0000e000ff027b82 */ /* 0x000e640000000a00 */
[----:B-1----:R-:W-:-:S05]  /*3aa0*/  IMAD.WIDE.U32 R18, R0, 0x10, R2 ;  /* 0x0000001000127825 */ /* 0x002fca00078e0002 */
[----:B0-----:R-:W2:Y:S04]  /*3ab0*/  LDG.E.64.CONSTANT R20, desc[UR10][R18.64] ;  /* 0x0000000a12147981 */ /* 0x001ea8000c1e9b00 */
[----:B------:R-:W2:Y:S04]  /*3ac0*/  LDG.E.64.CONSTANT R14, desc[UR10][R18.64+0x1000] ;  /* 0x0010000a120e7981 */ /* 0x000ea8000c1e9b00 */
[----:B------:R-:W3:Y:S04]  /*3ad0*/  LDG.E.64.CONSTANT R12, desc[UR10][R18.64+0x8] ;  /* 0x0000080a120c7981 */ /* 0x000ee8000c1e9b00 */
[----:B------:R-:W3:Y:S04]  /*3ae0*/  LDG.E.64.CONSTANT R10, desc[UR10][R18.64+0x1008] ;  /* 0x0010080a120a7981 */ /* 0x000ee8000c1e9b00 */
[----:B------:R-:W4:Y:S04]  /*3af0*/  LDG.E.64.CONSTANT R8, desc[UR10][R18.64+0x2000] ;  /* 0x0020000a12087981 */ /* 0x000f28000c1e9b00 */
[----:B------:R-:W5:Y:S04]  /*3b00*/  LDG.E.64.CONSTANT R6, desc[UR10][R18.64+0x2008] ;  /* 0x0020080a12067981 */ /* 0x000f68000c1e9b00 */
[----:B------:R-:W5:Y:S04]  /*3b10*/  LDG.E.64.CONSTANT R4, desc[UR10][R18.64+0x3000] ;  /* 0x0030000a12047981 */ /* 0x000f68000c1e9b00 */
[----:B------:R-:W5:Y:S04]  /*3b20*/  LDG.E.64.CONSTANT R2, desc[UR10][R18.64+0x3008] ;  /* 0x0030080a12027981 */ /* 0x000f68000c1e9b00 */
[----:B------:R-:W5:Y:S04]  /*3b30*/  LDG.E.64.CONSTANT R16, desc[UR10][R18.64+0x4000] ;  /* 0x0040000a12107981 */ /* 0x000f68000c1e9b00 */
[----:B------:R-:W5:Y:S01]  /*3b40*/  LDG.E.64.CONSTANT R22, desc[UR10][R18.64+0x4008] ;  /* 0x0040080a12167981 */ /* 0x000f62000c1e9b00 */
[----:B------:R-:W-:Y:S01]  /*3b50*/  UISETP.GE.U32.AND UP0, UPT, UR8, 0xa00, UPT ;  /* 0x00000a000800788c */ /* 0x000fe2000bf06070 */
[----:B--2---:R-:W-:-:S14]  /*3b60*/  DSETP.GEU.AND P2, PT, |R20|, |R14|, PT ;  /* 0x4000000e1400722a */ /* 0x004fdc0003f4e200 */
[----:B---3--:R-:W-:-:S04]  /*3b70*/  @P2 ISETP.GE.U32.AND P0, PT, R12, R10, PT ;  /* 0x0000000a0c00220c */ /* 0x008fc80003f06070 */
[----:B------:R-:W-:-:S13]  /*3b80*/  @P2 ISETP.GE.AND.EX P0, PT, R13, R11, PT, P0 ;  /* 0x0000000b0d00220c */ /* 0x000fda0003f06300 */
[----:B------:R-:W-:-:S06]  /*3b90*/  @P2 DSETP.LT.OR P0, PT, |R14|, |R20|, !P0 ;  /* 0x400000140e00222a */ /* 0x000fcc0004701600 */
[----:B------:R-:W-:Y:S02]  /*3ba0*/  @P2 FSEL R20, R20, R14, P0 ;  /* 0x0000000e14142208 */ /* 0x000fe40000000000 */
[----:B------:R-:W-:Y:S02]  /*3bb0*/  @P2 FSEL R21, R21, R15, P0 ;  /* 0x0000000f15152208 */ /* 0x000fe40000000000 */
[----:B------:R-:W-:Y:S01]  /*3bc0*/  @P2 SEL R10, R12, R10, P0 ;  /* 0x0000000a0c0a2207 */ /* 0x000fe20000000000 */
[----:B------:R-:W-:Y:S01]  /*3bd0*/  @P2 IMAD.MOV.U32 R14, RZ, RZ, R20 ;  /* 0x000000ffff0e2224 */ /* 0x000fe200078e0014 */
[----:B------:R-:W-:Y:S01]  /*3be0*/  @P2 SEL R11, R13, R11, P0 ;  /* 0x0000000b0d0b2207 */ /* 0x000fe20000000000 */
[----:B------:R-:W-:-:S06]  /*3bf0*/  @P2 IMAD.MOV.U32 R15, RZ, RZ, R21 ;  /* 0x000000ffff0f2224 */ /* 0x000fcc00078e0015 */
[----:B----4-:R-:W-:-:S14]  /*3c00*/  DSETP.GEU.AND P1, PT, |R14|, |R8|, PT ;  /* 0x400000080e00722a */ /* 0x010fdc0003f2e200 */
[----:B-----5:R-:W-:-:S04]  /*3c10*/  @P1 ISETP.GE.U32.AND P0, PT, R10, R6, PT ;  /* 0x000000060a00120c */ /* 0x020fc80003f06070 */
        /* <DEDUP_REMOVED lines=8> */
[----:B------:R-:W-:-:S14]  /*3ca0*/  DSETP.GEU.AND P2, PT, |R8|, |R4|, PT ;  /* 0x400000040800722a */ /* 0x000fdc0003f4e200 */
[----:B------:R-:W-:-:S04]  /*3cb0*/  @P2 ISETP.GE.U32.AND P0, PT, R6, R2, PT ;  /* 0x000000020600220c */ /* 0x000fc80003f06070 */
        /* <DEDUP_REMOVED lines=15> */
[----:B------:R-:W-:Y:S01]  /*3db0*/  IMAD.MOV.U32 R2, RZ, RZ, RZ ;  /* 0x000000ffff027224 */ /* 0x000fe200078e00ff */
[----:B------:R-:W-:Y:S01]  /*3dc0*/  @P1 SEL R23, R3, R23, P0 ;  /* 0x0000001703171207 */ /* 0x000fe20000000000 */
[----:B------:R-:W-:Y:S02]  /*3dd0*/  IMAD.MOV.U32 R3, RZ, RZ, 0x500 ;  /* 0x00000500ff037424 */ /* 0x000fe400078e00ff */
[----:B------:R-:W-:Y:S02]  /*3de0*/  @P1 IMAD.MOV.U32 R16, RZ, RZ, R4 ;  /* 0x000000ffff101224 */ /* 0x000fe400078e0004 */
[----:B------:R-:W-:Y:S01]  /*3df0*/  @P1 IMAD.MOV.U32 R17, RZ, RZ, R5 ;  /* 0x000000ffff111224 */ /* 0x000fe200078e0005 */
[----:B------:R-:W-:Y:S06]  /*3e00*/  BRA.U !UP0, `(.L_x_71) ;  /* 0x0000000d08987547 */ /* 0x000fec000b800000 */
[----:B------:R-:W-:Y:S01]  /*3e10*/  UIADD3 UR9, UP0, UPT, UR8, -0xa00, URZ ;  /* 0xfffff60008097890 */ /* 0x000fe2000ff1e0ff */
[----:B------:R-:W-:Y:S02]  /*3e20*/  IMAD.MOV.U32 R3, RZ, RZ, 0x500 ;  /* 0x00000500ff037424 */ /* 0x000fe400078e00ff */
[----:B------:R-:W-:Y:S01]  /*3e30*/  IMAD.MOV.U32 R2, RZ, RZ, RZ ;  /* 0x000000ffff027224 */ /* 0x000fe200078e00ff */
[----:B------:R-:W-:Y:S02]  /*3e40*/  ULEA.HI.X.SX32 UR8, UR8, 0xffffffff, 0x1, UP0 ;  /* 0xffffffff08087891 */ /* 0x000fe400080f0eff */
[----:B------:R-:W-:Y:S02]  /*3e50*/  UIMAD.WIDE.U32 UR12, UR9, -0x33333333, URZ ;  /* 0xcccccccd090c78a5 */ /* 0x000fe4000f8e00ff */
[----:B------:R-:W-:Y:S02]  /*3e60*/  UIMAD.WIDE.U32 UR4, UR8, -0x33333333, URZ ;  /* 0xcccccccd080478a5 */ /* 0x000fe4000f8e00ff */
[----:B------:R-:W-:-:S02]  /*3e70*/  UISETP.GE.U32.AND UP1, UPT, UR9, 0x500, UPT ;  /* 0x000005000900788c */ /* 0x000fc4000bf26070 */
[----:B------:R-:W-:Y:S02]  /*3e80*/  UIMAD.WIDE.U32 UR4, UP0, UR9, -0x33333334, UR4 ;  /* 0xcccccccc090478a5 */ /* 0x000fe4000f800004 */
[----:B------:R-:W-:Y:S02]  /*3e90*/  UISETP.GE.U32.AND.EX UP1, UPT, UR8, URZ, UPT, UP1 ;  /* 0x000000ff0800728c */ /* 0x000fe4000bf26110 */
[----:B------:R-:W-:Y:S02]  /*3ea0*/  UIADD3.X UR7, UPT, UPT, URZ, URZ, URZ, UP0, !UPT ;  /* 0x000000ffff077290 */ /* 0x000fe400087fe4ff */
[----:B------:R-:W-:Y:S01]  /*3eb0*/  UIADD3 URZ, UP0, UPT, UR13, UR4, URZ ;  /* 0x000000040dff7290 */ /* 0x000fe2000ff1e0ff */
[----:B------:R-:W-:-:S03]  /*3ec0*/  UMOV UR6, UR5 ;  /* 0x0000000500067c82 */ /* 0x000fc60008000000 */
[----:B------:R-:W-:-:S04]  /*3ed0*/  UIMAD.WIDE.U32.X UR4, UR8, -0x33333334, UR6, UP0 ;  /* 0xcccccccc080478a5 */ /* 0x000fc800080e0406 */
[----:B------:R-:W-:-:S04]  /*3ee0*/  USHF.R.U64 UR6, UR4, 0xa, UR5 ;  /* 0x0000000a04067899 */ /* 0x000fc80008001205 */
[----:B------:R-:W-:-:S04]  /*3ef0*/  ULOP3.LUT UR7, UR6, 0x1, URZ, 0xc0, !UPT ;  /* 0x0000000106077892 */ /* 0x000fc8000f8ec0ff */
[----:B------:R-:W-:-:S04]  /*3f00*/  UISETP.NE.U32.AND UP0, UPT, UR7, 0x1, UPT ;  /* 0x000000010700788c */ /* 0x000fc8000bf05070 */
[----:B------:R-:W-:Y:S01]  /*3f10*/  UISETP.NE.U32.AND.EX UP0, UPT, URZ, URZ, UPT, UP0 ;  /* 0x000000ffff00728c */ /* 0x000fe2000bf05100 */
[----:B------:R-:W-:Y:S10]  /*3f20*/  BRA.U !UP1, `(.L_x_72) ;  /* 0x00000009093c7547 */ /* 0x000ff4000b800000 */
[----:B------:R-:W0:Y:S01]  /*3f30*/  LDCU.64 UR8, c[0x0][0x380] ;  /* 0x00007000ff0877ac */ /* 0x000e220008000a00 */
[----:B------:R-:W-:Y:S02]  /*3f40*/  IMAD.MOV.U32 R3, RZ, RZ, 0x500 ;  /* 0x00000500ff037424 */ /* 0x000fe400078e00ff */
[----:B------:R-:W-:Y:S01]  /*3f50*/  IMAD.MOV.U32 R2, RZ, RZ, RZ ;  /* 0x000000ffff027224 */ /* 0x000fe200078e00ff */
[----:B------:R-:W-:-:S04]  /*3f60*/  UIADD3 UR4, UP1, UPT, UR6, 0x1, URZ ;  /* 0x0000000106047890 */ /* 0x000fc8000ff3e0ff */
[----:B------:R-:W-:Y:S02]  /*3f70*/  ULEA.HI.X UR5, UR5, URZ, URZ, 0x16, UP1 ;  /* 0x000000ff05057291 */ /* 0x000fe400088fb4ff */
[----:B------:R-:W-:Y:S02]  /*3f80*/  ULOP3.LUT UR4, UR4, 0xfffffffe, URZ, 0xc0, !UPT ;  /* 0xfffffffe04047892 */ /* 0x000fe4000f8ec0ff */
[----:B------:R-:W-:Y:S01]  /*3f90*/  ULOP3.LUT UR5, UR5, 0x7fffff, URZ, 0xc0, !UPT ;  /* 0x007fffff05057892 */ /* 0x000fe2000f8ec0ff */
[----:B0-----:R-:W-:-:S04]  /*3fa0*/  LEA R6, P0, R0, UR8, 0x4 ;  /* 0x0000000800067c11 */ /* 0x001fc8000f8020ff */
[----:B------:R-:W-:Y:S02]  /*3fb0*/  IADD3 R6, P1, PT, R6, 0xe008, RZ ;  /* 0x0000e00806067810 */ /* 0x000fe40007f3e0ff */
[----:B------:R-:W-:-:S05]  /*3fc0*/  LEA.HI.X R5, R0, UR9, RZ, 0x4, P0 ;  /* 0x0000000900057c11 */ /* 0x000fca00080f24ff */
[----:B------:R-:W-:-:S07]  /*3fd0*/  IMAD.X R5, RZ, RZ, R5, P1 ;  /* 0x000000ffff057224 */ /* 0x000fce00008e0605 */
.L_x_73:
[----:B------:R-:W-:-:S05]  /*3fe0*/  IMAD.MOV.U32 R4, RZ, RZ, R6 ;  /* 0x000000ffff047224 */ /* 0x000fca00078e0006 */
[----:B------:R-:W2:Y:S04]  /*3ff0*/  LDG.E.64.CONSTANT R12, desc[UR10][R4.64+-0x9008] ;  /* 0xff6ff80a040c7981 */ /* 0x000ea8000c1e9b00 */
[----:B------:R-:W3:Y:S04]  /*4000*/  LDG.E.64.CONSTANT R8, desc[UR10][R4.64+-0x9000] ;  /* 0xff70000a04087981 */ /* 0x000ee8000c1e9b00 */
[----:B------:R-:W4:Y:S04]  /*4010*/  LDG.E.64.CONSTANT R10, desc[UR10][R4.64+-0x8008] ;  /* 0xff7ff80a040a7981 */ /* 0x000f28000c1e9b00 */
[----:B------:R-:W5:Y:S04]  /*4020*/  LDG.E.64.CONSTANT R6, desc[UR10][R4.64+-0x8000] ;  /* 0xff80000a04067981 */ /* 0x000f68000c1e9b00 */
[----:B------:R-:W5:Y:S04]  /*4030*/  LDG.E.64.CONSTANT R26, desc[UR10][R4.64+-0x7008] ;  /* 0xff8ff80a041a7981 */ /* 0x000f68000c1e9b00 */
[----:B------:R-:W5:Y:S04]  /*4040*/  LDG.E.64.CONSTANT R24, desc[UR10][R4.64+-0x7000] ;  /* 0xff90000a04187981 */ /* 0x000f68000c1e9b00 */
[----:B------:R-:W5:Y:S04]  /*4050*/  LDG.E.64.CONSTANT R20, desc[UR10][R4.64+-0x6008] ;  /* 0xff9ff80a04147981 */ /* 0x000f68000c1e9b00 */
[----:B------:R-:W5:Y:S01]  /*4060*/  LDG.E.64.CONSTANT R18, desc[UR10][R4.64+-0x6000] ;  /* 0xffa0000a04127981 */ /* 0x000f62000c1e9b00 */
[----:B--2---:R-:W-:-:S14]  /*4070*/  DSETP.GEU.AND P2, PT, |R16|, |R12|, PT ;  /* 0x4000000c1000722a */ /* 0x004fdc0003f4e200 */
[----:B---3--:R-:W-:-:S04]  /*4080*/  @P2 ISETP.GE.U32.AND P0, PT, R22, R8, PT ;  /* 0x000000081600220c */ /* 0x008fc80003f06070 */
[----:B------:R-:W-:-:S13]  /*4090*/  @P2 ISETP.GE.AND.EX P0, PT, R23, R9, PT, P0 ;  /* 0x000000091700220c */ /* 0x000fda0003f06300 */
[----:B------:R-:W-:-:S06]  /*40a0*/  @P2 DSETP.LT.OR P0, PT, |R12|, |R16|, !P0 ;  /* 0x400000100c00222a */ /* 0x000fcc0004701600 */
[----:B------:R-:W-:Y:S02]  /*40b0*/  @P2 FSEL R17, R17, R13, P0 ;  /* 0x0000000d11112208 */ /* 0x000fe40000000000 */
[----:B------:R-:W-:-:S03]  /*40c0*/  @P2 FSEL R14, R16, R12, P0 ;  /* 0x0000000c100e2208 */ /* 0x000fc60000000000 */
[----:B------:R-:W-:Y:S02]  /*40d0*/  @P2 IMAD.MOV.U32 R13, RZ, RZ, R17 ;  /* 0x000000ffff0d2224 */ /* 0x000fe400078e0011 */
[----:B------:R-:W2:Y:S01]  /*40e0*/  LDG.E.64.CONSTANT R16, desc[UR10][R4.64+-0x5008] ;  /* 0xffaff80a04107981 */ /* 0x000ea2000c1e9b00 */
[----:B------:R-:W-:-:S03]  /*40f0*/  @P2 IMAD.MOV.U32 R12, RZ, RZ, R14 ;  /* 0x000000ffff0c2224 */ /* 0x000fc600078e000e */
[----:B------:R-:W3:Y:S03]  /*4100*/  LDG.E.64.CONSTANT R14, desc[UR10][R4.64+-0x5000] ;  /* 0xffb0000a040e7981 */ /* 0x000ee6000c1e9b00 */
[----:B----4-:R-:W-:Y:S01]  /*4110*/  DSETP.GEU.AND P1, PT, |R12|, |R10|, PT ;  /* 0x4000000a0c00722a */ /* 0x010fe20003f2e200 */
[----:B------:R-:W-:Y:S02]  /*4120*/  @P2 SEL R8, R22, R8, P0 ;  /* 0x0000000816082207 */ /* 0x000fe40000000000 */
[----:B------:R-:W-:Y:S02]  /*4130*/  @P2 SEL R9, R23, R9, P0 ;  /* 0x0000000917092207 */ /* 0x000fe40000000000 */
[----:B------:R-:W4:Y:S09]  /*4140*/  LDG.E.64.CONSTANT R22, desc[UR10][R4.64+-0x4008] ;  /* 0xffbff80a04167981 */ /* 0x000f32000c1e9b00 */
[----:B-----5:R-:W-:-:S04]  /*4150*/  @P1 ISETP.GE.U32.AND P0, PT, R8, R6, PT ;  /* 0x000000060800120c */ /* 0x020fc80003f06070 */
[----:B------:R-:W-:-:S13]  /*4160*/  @P1 ISETP.GE.AND.EX P0, PT, R9, R7, PT, P0 ;  /* 0x000000070900120c */ /* 0x000fda0003f06300 */
[----:B------:R-:W-:-:S06]  /*4170*/  @P1 DSETP.LT.OR P0, PT, |R10|, |R12|, !P0 ;  /* 0x4000000c0a00122a */ /* 0x000fcc0004701600 */
[----:B------:R-:W-:Y:S02]  /*4180*/  @P1 FSEL R12, R12, R10, P0 ;  /* 0x0000000a0c0c1208 */ /* 0x000fe40000000000 */
[----:B------:R-:W-:-:S03]  /*4190*/  @P1 FSEL R13, R13, R11, P0 ;  /* 0x0000000b0d0d1208 */ /* 0x000fc60000000000 */
[----:B------:R-:W-:Y:S02]  /*41a0*/  @P1 IMAD.MOV.U32 R10, RZ, RZ, R12 ;  /* 0x000000ffff0a1224 */ /* 0x000fe400078e000c */
[----:B------:R-:W-:Y:S02]  /*41b0*/  @P1 IMAD.MOV.U32 R11, RZ, RZ, R13 ;  /* 0x000000ffff0b1224 */ /* 0x000fe400078e000d */
[----:B------:R-:W5:Y:S04]  /*41c0*/  LDG.E.64.CONSTANT R12, desc[UR10][R4.64+-0x4000] ;  /* 0xffc0000a040c7981 */ /* 0x000f68000c1e9b00 */
[----:B------:R-:W-:Y:S01]  /*41d0*/  DSETP.GEU.AND P2, PT, |R10|, |R26|, PT ;  /* 0x4000001a0a00722a */ /* 0x000fe20003f4e200 */
[----:B------:R-:W-:Y:S02]  /*41e0*/  @P1 SEL R6, R8, R6, P0 ;  /* 0x0000000608061207 */ /* 0x000fe40000000000 */
[----:B------:R-:W-:-:S11]  /*41f0*/  @P1 SEL R7, R9, R7, P0 ;  /* 0x0000000709071207 */ /* 0x000fd60000000000 */
[----:B------:R-:W-:-:S04]  /*4200*/  @P2 ISETP.GE.U32.AND P0, PT, R6, R24, PT ;  /* 0x000000180600220c */ /* 0x000fc80003f06070 */
[----:B------:R-:W-:-:S13]  /*4210*/  @P2 ISETP.GE.AND.EX P0, PT, R7, R25, PT, P0 ;  /* 0x000000190700220c */ /* 0x000fda0003f06300 */
[----:B------:R-:W-:-:S06]  /*4220*/  @P2 DSETP.LT.OR P0, PT, |R26|, |R10|, !P0 ;  /* 0x4000000a1a00222a */ /* 0x000fcc0004701600 */
[----:B------:R-:W-:Y:S02]  /*4230*/  @P2 FSEL R8, R10, R26, P0 ;  /* 0x0000001a0a082208 */ /* 0x000fe40000000000 */
[----:B------:R-:W-:-:S03]  /*4240*/  @P2 FSEL R11, R11, R27, P0 ;  /* 0x0000001b0b0b2208 */ /* 0x000fc60000000000 */
[----:B------:R-:W-:Y:S02]  /*4250*/  @P2 IMAD.MOV.U32 R26, RZ, RZ, R8 ;  /* 0x000000ffff1a2224 */ /* 0x000fe400078e0008 */
[----:B------:R-:W-:Y:S01]  /*4260*/  @P2 IMAD.MOV.U32 R27, RZ, RZ, R11 ;  /* 0x000000ffff1b2224 */ /* 0x000fe200078e000b */
[----:B------:R-:W5:Y:S04]  /*4270*/  LDG.E.64.CONSTANT R8, desc[UR10][R4.64+-0x3000] ;  /* 0xffd0000a04087981 */ /* 0x000f68000c1e9b00 */
[----:B------:R-:W5:Y:S01]  /*4280*/  LDG.E.64.CONSTANT R10, desc[UR10][R4.64+-0x3008] ;  /* 0xffcff80a040a7981 */ /* 0x000f62000c1e9b00 */
        /* <DEDUP_REMOVED lines=10> */
[----:B------:R-:W5:Y:S01]  /*4330*/  LDG.E.64.CONSTANT R6, desc[UR10][R4.64+-0x2008] ;  /* 0xffdff80a04067981 */ /* 0x000f62000c1e9b00 */
[----:B------:R-:W-:Y:S02]  /*4340*/  @P1 SEL R18, R24, R18, P0 ;  /* 0x0000001218121207 */ /* 0x000fe40000000000 */
[----:B------:R-:W-:Y:S02]  /*4350*/  @P1 SEL R19, R25, R19, P0 ;  /* 0x0000001319131207 */ /* 0x000fe40000000000 */
        /* <DEDUP_REMOVED lines=8> */
[----:B------:R-:W-:Y:S02]  /*43e0*/  @P2 IMAD.MOV.U32 R17, RZ, RZ, R21 ;  /* 0x000000ffff112224 */ /* 0x000fe400078e0015 */
[----:B------:R-:W2:Y:S04]  /*43f0*/  LDG.E.64.CONSTANT R20, desc[UR10][R4.64+-0x1008] ;  /* 0xffeff80a04147981 */ /* 0x000ea8000c1e9b00 */
[----:B----4-:R-:W-:Y:S01]  /*4400*/  DSETP.GEU.AND P1, PT, |R16|, |R22|, PT ;  /* 0x400000161000722a */ /* 0x010fe20003f2e200 */
[----:B------:R-:W-:Y:S02]  /*4410*/  @P2 SEL R14, R18, R14, P0 ;  /* 0x0000000e120e2207 */ /* 0x000fe40000000000 */
[----:B------:R-:W-:-:S02]  /*4420*/  @P2 SEL R15, R19, R15, P0 ;  /* 0x0000000f130f2207 */ /* 0x000fc40000000000 */
[----:B------:R-:W3:Y:S09]  /*4430*/  LDG.E.64.CONSTANT R18, desc[UR10][R4.64+-0x1000] ;  /* 0xfff0000a04127981 */ /* 0x000ef2000c1e9b00 */
[----:B-----5:R-:W-:-:S04]  /*4440*/  @P1 ISETP.GE.U32.AND P0, PT, R14, R12, PT ;  /* 0x0000000c0e00120c */ /* 0x020fc80003f06070 */
[----:B------:R-:W-:Y:S01]  /*4450*/  @P1 ISETP.GE.AND.EX P0, PT, R15, R13, PT, P0 ;  /* 0x0000000d0f00120c */ /* 0x000fe20003f06300 */
[----:B------:R-:W-:Y:S02]  /*4460*/  IMAD.MOV.U32 R26, RZ, RZ, R22 ;  /* 0x000000ffff1a7224 */ /* 0x000fe400078e0016 */
[----:B------:R-:W-:-:S10]  /*4470*/  IMAD.MOV.U32 R27, RZ, RZ, R23 ;  /* 0x000000ffff1b7224 */ /* 0x000fd400078e0017 */
[----:B------:R-:W-:Y:S01]  /*4480*/  @P1 DSETP.LT.OR P0, PT, |R22|, |R16|, !P0 ;  /* 0x400000101600122a */ /* 0x000fe20004701600 */
[----:B------:R-:W4:Y:S05]  /*4490*/  LDG.E.64.CONSTANT R22, desc[UR10][R4.64] ;  /* 0x0000000a04167981 */ /* 0x000f2a000c1e9b00 */
        /* <DEDUP_REMOVED lines=14> */
[----:B------:R-:W-:-:S06]  /*4580*/  @P2 IMAD.MOV.U32 R11, RZ, RZ, R27 ;  /* 0x000000ffff0b2224 */ /* 0x000fcc00078e001b */
        /* <DEDUP_REMOVED lines=10> */
[----:B------:R-:W-:Y:S02]  /*4630*/  @P1 SEL R24, R8, R24, P0 ;  /* 0x0000001808181207 */ /* 0x000fe40000000000 */
[----:B------:R-:W-:Y:S01]  /*4640*/  @P1 SEL R25, R9, R25, P0 ;  /* 0x0000001909191207 */ /* 0x000fe20000000000 */
[----:B------:R-:W-:-:S04]  /*4650*/  UIADD3 UR4, UP1, UPT, UR4, -0x2, URZ ;  /* 0xfffffffe04047890 */ /* 0x000fc8000ff3e0ff */
[----:B------:R-:W-:Y:S02]  /*4660*/  UIADD3.X UR5, UPT, UPT, UR5, -0x1, URZ, UP1, !UPT ;  /* 0xffffffff05057890 */ /* 0x000fe40008ffe4ff */
[----:B------:R-:W-:-:S04]  /*4670*/  UISETP.NE.U32.AND UP1, UPT, UR4, URZ, UPT ;  /* 0x000000ff0400728c */ /* 0x000fc8000bf25070 */
[----:B------:R-:W-:Y:S01]  /*4680*/  UISETP.NE.AND.EX UP1, UPT, UR5, URZ, UPT, UP1 ;  /* 0x000000ff0500728c */ /* 0x000fe2000bf25310 */
[----:B--2---:R-:W-:-:S14]  /*4690*/  DSETP.GEU.AND P2, PT, |R6|, |R20|, PT ;  /* 0x400000140600722a */ /* 0x004fdc0003f4e200 */
[----:B---3--:R-:W-:-:S04]  /*46a0*/  @P2 ISETP.GE.U32.AND P0, PT, R24, R18, PT ;  /* 0x000000121800220c */ /* 0x008fc80003f06070 */
[----:B------:R-:W-:-:S13]  /*46b0*/  @P2 ISETP.GE.AND.EX P0, PT, R25, R19, PT, P0 ;  /* 0x000000131900220c */ /* 0x000fda0003f06300 */
[----:B------:R-:W-:-:S06]  /*46c0*/  @P2 DSETP.LT.OR P0, PT, |R20|, |R6|, !P0 ;  /* 0x400000061400222a */ /* 0x000fcc0004701600 */
[----:B------:R-:W-:Y:S02]  /*46d0*/  @P2 FSEL R6, R6, R20, P0 ;  /* 0x0000001406062208 */ /* 0x000fe40000000000 */
[----:B------:R-:W-:-:S03]  /*46e0*/  @P2 FSEL R7, R7, R21, P0 ;  /* 0x0000001507072208 */ /* 0x000fc60000000000 */
[----:B------:R-:W-:Y:S02]  /*46f0*/  @P2 IMAD.MOV.U32 R20, RZ, RZ, R6 ;  /* 0x000000ffff142224 */ /* 0x000fe400078e0006 */
[----:B------:R-:W-:-:S06]  /*4700*/  @P2 IMAD.MOV.U32 R21, RZ, RZ, R7 ;  /* 0x000000ffff152224 */ /* 0x000fcc00078e0007 */
[----:B-----5:R-:W-:Y:S01]  /*4710*/  DSETP.GEU.AND P1, PT, |R20|, |R16|, PT ;  /* 0x400000101400722a */ /* 0x020fe20003f2e200 */
[----:B------:R-:W-:Y:S02]  /*4720*/  @P2 SEL R18, R24, R18, P0 ;  /* 0x0000001218122207 */ /* 0x000fe40000000000 */
[----:B------:R-:W-:-:S11]  /*4730*/  @P2 SEL R19, R25, R19, P0 ;  /* 0x0000001319132207 */ /* 0x000fd60000000000 */
[----:B----4-:R-:W-:-:S04]  /*4740*/  @P1 ISETP.GE.U32.AND P0, PT, R18, R22, PT ;  /* 0x000000161200120c */ /* 0x010fc80003f06070 */
[----:B------:R-:W-:Y:S02]  /*4750*/  @P1 ISETP.GE.AND.EX P0, PT, R19, R23, PT, P0 ;  /* 0x000000171300120c */ /* 0x000fe40003f06300 */
[----:B------:R-:W-:-:S05]  /*4760*/  IADD3 R6, P2, PT, R4, 0xa000, RZ ;  /* 0x0000a00004067810 */ /* 0x000fca0007f5e0ff */
[----:B------:R-:W-:-:S06]  /*4770*/  IMAD.X R5, RZ, RZ, R5, P2 ;  /* 0x000000ffff057224 */ /* 0x000fcc00010e0605 */
[----:B------:R-:W-:Y:S01]  /*4780*/  @P1 DSETP.LT.OR P0, PT, |R16|, |R20|, !P0 ;  /* 0x400000141000122a */ /* 0x000fe20004701600 */
[----:B------:R-:W-:-:S05]  /*4790*/  IADD3 R3, P2, PT, R3, 0xa00, RZ ;  /* 0x00000a0003037810 */ /* 0x000fca0007f5e0ff */
[----:B------:R-:W-:Y:S02]  /*47a0*/  @P1 FSEL R4, R20, R16, P0 ;  /* 0x0000001014041208 */ /* 0x000fe40000000000 */
[----:B------:R-:W-:Y:S01]  /*47b0*/  @P1 FSEL R21, R21, R17, P0 ;  /* 0x0000001115151208 */ /* 0x000fe20000000000 */
[----:B------:R-:W-:Y:S01]  /*47c0*/  IMAD.X R2, RZ, RZ, R2, P2 ;  /* 0x000000ffff027224 */ /* 0x000fe200010e0602 */
[----:B------:R-:W-:Y:S01]  /*47d0*/  @P1 SEL R22, R18, R22, P0 ;  /* 0x0000001612161207 */ /* 0x000fe20000000000 */
[----:B------:R-:W-:Y:S01]  /*47e0*/  @P1 IMAD.MOV.U32 R16, RZ, RZ, R4 ;  /* 0x000000ffff101224 */ /* 0x000fe200078e0004 */
[----:B------:R-:W-:Y:S01]  /*47f0*/  @P1 SEL R23, R19, R23, P0 ;  /* 0x0000001713171207 */ /* 0x000fe20000000000 */
[----:B------:R-:W-:Y:S01]  /*4800*/  @P1 IMAD.MOV.U32 R17, RZ, RZ, R21 ;  /* 0x000000ffff111224 */ /* 0x000fe200078e0015 */
[----:B------:R-:W-:Y:S06]  /*4810*/  BRA.U UP1, `(.L_x_73) ;  /* 0xfffffff501f07547 */ /* 0x000fec000b83ffff */
.L_x_72:
[----:B------:R-:W-:Y:S05]  /*4820*/  BRA.U !UP0, `(.L_x_71) ;  /* 0x0000000508107547 */ /* 0x000fea000b800000 */
[----:B------:R-:W0:Y:S02]  /*4830*/  LDC.64 R4, c[0x0][0x380] ;  /* 0x0000e000ff047b82 */ /* 0x000e240000000a00 */
[----:B0-----:R-:W-:-:S03]  /*4840*/  IMAD.WIDE.U32 R4, R0, 0x10, R4 ;  /* 0x0000001000047825 */ /* 0x001fc600078e0004 */
[----:B------:R-:W-:-:S04]  /*4850*/  LEA R24, P0, R3, R4, 0x4 ;  /* 0x0000000403187211 */ /* 0x000fc800078020ff */
[----:B------:R-:W-:-:S05]  /*4860*/  LEA.HI.X R25, R3, R5, R2, 0x4, P0 ;  /* 0x0000000503197211 */ /* 0x000fca00000f2402 */
[----:B------:R-:W2:Y:S04]  /*4870*/  LDG.E.64.CONSTANT R20, desc[UR10][R24.64] ;  /* 0x0000000a18147981 */ /* 0x000ea8000c1e9b00 */
[----:B------:R-:W3:Y:S04]  /*4880*/  LDG.E.64.CONSTANT R18, desc[UR10][R24.64+0x8] ;  /* 0x0000080a18127981 */ /* 0x000ee8000c1e9b00 */
[----:B------:R-:W4:Y:S04]  /*4890*/  LDG.E.64.CONSTANT R14, desc[UR10][R24.64+0x1000] ;  /* 0x0010000a180e7981 */ /* 0x000f28000c1e9b00 */
[----:B------:R-:W5:Y:S04]  /*48a0*/  LDG.E.64.CONSTANT R12, desc[UR10][R24.64+0x1008] ;  /* 0x0010080a180c7981 */ /* 0x000f68000c1e9b00 */
        /* <DEDUP_REMOVED lines=16> */
[----:B------:R-:W-:-:S11]  /*49b0*/  @P2 SEL R19, R23, R19, P0 ;  /* 0x0000001317132207 */ /* 0x000fd60000000000 */
[----:B-----5:R-:W-:-:S04]  /*49c0*/  @P1 ISETP.GE.U32.AND P0, PT, R18, R12, PT ;  /* 0x0000000c1200120c */ /* 0x020fc80003f06070 */
        /* <DEDUP_REMOVED lines=27> */
[----:B------:R-:W-:Y:S02]  /*4b80*/  @P1 SEL R5, R9, R5, P0 ;  /* 0x0000000509051207 */ /* 0x000fe40000000000 */
[----:B------:R-:W-:-:S05]  /*4b90*/  IADD3 R3, P1, PT, R3, 0x500, RZ ;  /* 0x0000050003037810 */ /* 0x000fca0007f3e0ff */
[----:B------:R-:W-:Y:S01]  /*4ba0*/  IMAD.X R2, RZ, RZ, R2, P1 ;  /* 0x000000ffff027224 */ /* 0x000fe200008e0602 */
[----:B--2---:R-:W-:-:S14]  /*4bb0*/  DSETP.GEU.AND P2, PT, |R6|, |R16|, PT ;  /* 0x400000100600722a */ /* 0x004fdc0003f4e200 */
[----:B------:R-:W-:-:S04]  /*4bc0*/  @P2 ISETP.GE.U32.AND P0, PT, R4, R26, PT ;  /* 0x0000001a0400220c */ /* 0x000fc80003f06070 */
[----:B------:R-:W-:-:S13]  /*4bd0*/  @P2 ISETP.GE.AND.EX P0, PT, R5, R27, PT, P0 ;  /* 0x0000001b0500220c */ /* 0x000fda0003f06300 */
[----:B------:R-:W-:-:S06]  /*4be0*/  @P2 DSETP.LT.OR P0, PT, |R16|, |R6|, !P0 ;  /* 0x400000061000222a */ /* 0x000fcc0004701600 */
[----:B------:R-:W-:Y:S02]  /*4bf0*/  @P2 FSEL R6, R6, R16, P0 ;  /* 0x0000001006062208 */ /* 0x000fe40000000000 */
[----:B------:R-:W-:Y:S02]  /*4c00*/  @P2 FSEL R7, R7, R17, P0 ;  /* 0x0000001107072208 */ /* 0x000fe40000000000 */
[----:B------:R-:W-:Y:S02]  /*4c10*/  @P2 SEL R26, R4, R26, P0 ;  /* 0x0000001a041a2207 */ /* 0x000fe40000000000 */
[----:B------:R-:W-:Y:S01]  /*4c20*/  @P2 SEL R27, R5, R27, P0 ;  /* 0x0000001b051b2207 */ /* 0x000fe20000000000 */
[----:B------:R-:W-:Y:S02]  /*4c30*/  @P2 IMAD.MOV.U32 R16, RZ, RZ, R6 ;  /* 0x000000ffff102224 */ /* 0x000fe400078e0006 */
[----:B------:R-:W-:Y:S02]  /*4c40*/  @P2 IMAD.MOV.U32 R17, RZ, RZ, R7 ;  /* 0x000000ffff112224 */ /* 0x000fe400078e0007 */
[----:B------:R-:W-:-:S02]  /*4c50*/  IMAD.MOV.U32 R22, RZ, RZ, R26 ;  /* 0x000000ffff167224 */ /* 0x000fc400078e001a */
[----:B------:R-:W-:-:S07]  /*4c60*/  IMAD.MOV.U32 R23, RZ, RZ, R27 ;  /* 0x000000ffff177224 */ /* 0x000fce00078e001b */
.L_x_71:
[----:B------:R-:W0:Y:S02]  /*4c70*/  LDCU UR4, c[0x0][0x390] ;  /* 0x00007200ff0477ac */ /* 0x000e240008000800 */
[----:B0-----:R-:W-:Y:S02]  /*4c80*/  USHF.R.S32.HI UR5, URZ, 0x1f, UR4 ;  /* 0x0000001fff057899 */ /* 0x001fe40008011404 */
[----:B------:R-:W-:-:S04]  /*4c90*/  ISETP.GE.U32.AND P0, PT, R3, UR4, PT ;  /* 0x0000000403007c0c */ /* 0x000fc8000bf06070 */
[----:B------:R-:W-:-:S13]  /*4ca0*/  ISETP.GE.AND.EX P0, PT, R2, UR5, PT, P0 ;  /* 0x0000000502007c0c */ /* 0x000fda000bf06300 */
[----:B------:R-:W-:Y:S05]  /*4cb0*/  @P0 BRA `(.L_x_74) ;  /* 0x00000008009c0947 */ /* 0x000fea0003800000 */
[----:B------:R-:W-:Y:S01]  /*4cc0*/  IADD3 R21, PT, PT, -R3, UR4, RZ ;  /* 0x0000000403157c10 */ /* 0x000fe2000fffe1ff */
[----:B------:R-:W-:Y:S03]  /*4cd0*/  BSSY.RECONVERGENT B1, `(.L_x_74) ;  /* 0x00000a5000017945 */ /* 0x000fe60003800200 */
[----:B------:R-:W-:-:S13]  /*4ce0*/  ISETP.GE.AND P0, PT, R0, R21, PT ;  /* 0x000000150000720c */ /* 0x000fda0003f06270 */
[----:B------:R-:W-:Y:S05]  /*4cf0*/  @P0 BRA `(.L_x_75) ;  /* 0x0000000800880947 */ /* 0x000fea0003800000 */
[----:B------:R-:W-:Y:S01]  /*4d00*/  LOP3.LUT R12, RZ, R0, RZ, 0x33, !PT ;  /* 0x00000000ff0c7212 */ /* 0x000fe200078e33ff */
[----:B------:R-:W-:Y:S01]  /*4d10*/  BSSY.RECONVERGENT B2, `(.L_x_76) ;  /* 0x0000032000027945 */ /* 0x000fe20003800200 */
[----:B------:R-:W-:Y:S02]  /*4d20*/  IMAD.MOV.U32 R20, RZ, RZ, R0 ;  /* 0x000000ffff147224 */ /* 0x000fe400078e0000 */
[----:B------:R-:W-:-:S04]  /*4d30*/  IADD3 R12, PT, PT, -R3, UR4, R12 ;  /* 0x00000004030c7c10 */ /* 0x000fc8000fffe10c */
[----:B------:R-:W-:-:S04]  /*4d40*/  LOP3.LUT R4, R12, 0x300, RZ, 0xc0, !PT ;  /* 0x000003000c047812 */ /* 0x000fc800078ec0ff */
[----:B------:R-:W-:-:S13]  /*4d50*/  ISETP.NE.AND P0, PT, R4, 0x300, PT ;  /* 0x000003000400780c */ /* 0x000fda0003f05270 */
[----:B------:R-:W-:Y:S05]  /*4d60*/  @!P0 BRA `(.L_x_77) ;  /* 0x0000000000b08947 */ /* 0x000fea0003800000 */
[----:B------:R-:W0:Y:S01]  /*4d70*/  LDCU.64 UR6, c[0x0][0x380] ;  /* 0x00007000ff0677ac */ /* 0x000e220008000a00 */
[----:B------:R-:W-:Y:S01]  /*4d80*/  IADD3 R5, P0, PT, R0, R3, RZ ;  /* 0x0000000300057210 */ /* 0x000fe20007f1e0ff */
[----:B------:R-:W-:Y:S01]  /*4d90*/  IMAD.MOV.U32 R20, RZ, RZ, R0 ;  /* 0x000000ffff147224 */ /* 0x000fe200078e0000 */
[----:B------:R-:W-:-:S03]  /*4da0*/  LEA.HI R4, R12, 0x1, RZ, 0x18 ;  /* 0x000000010c047811 */ /* 0x000fc600078fc0ff */
[----:B------:R-:W-:Y:S01]  /*4db0*/  IMAD.X R6, RZ, RZ, R2, P0 ;  /* 0x000000ffff067224 */ /* 0x000fe200000e0602 */
[----:B------:R-:W-:-:S05]  /*4dc0*/  LOP3.LUT R4, R4, 0x3, RZ, 0xc0, !PT ;  /* 0x0000000304047812 */ /* 0x000fca00078ec0ff */
[----:B------:R-:W-:Y:S01]  /*4dd0*/  IMAD.MOV R13, RZ, RZ, -R4 ;  /* 0x000000ffff0d7224 */ /* 0x000fe200078e0a04 */
[----:B0-----:R-:W-:-:S04]  /*4de0*/  LEA R14, P1, R5, UR6, 0x4 ;  /* 0x00000006050e7c11 */ /* 0x001fc8000f8220ff */
[----:B------:R-:W-:-:S09]  /*4df0*/  LEA.HI.X R5, R5, UR7, R6, 0x4, P1 ;  /* 0x0000000705057c11 */ /* 0x000fd200088f2406 */
.L_x_80:
[----:B------:R-:W-:-:S05]  /*4e00*/  IMAD.MOV.U32 R4, RZ, RZ, R14 ;  /* 0x000000ffff047224 */ /* 0x000fca00078e000e */
[----:B------:R-:W2:Y:S04]  /*4e10*/  LDG.E.64.CONSTANT R8, desc[UR10][R4.64] ;  /* 0x0000000a04087981 */ /* 0x000ea8000c1e9b00 */
[----:B------:R-:W3:Y:S01]  /*4e20*/  LDG.E.64.CONSTANT R6, desc[UR10][R4.64+0x8] ;  /* 0x0000080a04067981 */ /* 0x000ee2000c1e9b00 */
[----:B------:R-:W-:Y:S01]  /*4e30*/  VIADD R13, R13, 0x1 ;  /* 0x000000010d0d7836 */ /* 0x000fe20000000000 */
[----:B------:R-:W-:Y:S01]  /*4e40*/  BSSY.RECONVERGENT B3, `(.L_x_78) ;  /* 0x000001b000037945 */ /* 0x000fe20003800200 */
[----:B------:R-:W-:Y:S01]  /*4e50*/  IMAD.MOV.U32 R15, RZ, RZ, R22 ;  /* 0x000000ffff0f7224 */ /* 0x000fe200078e0016 */
        /* <DEDUP_REMOVED lines=25> */
.L_x_79:
[----:B------:R-:W-:Y:S05]  /*4ff0*/  BSYNC.RECONVERGENT B3 ;  /* 0x0000000000037941 */ /* 0x000fea0003800200 */
.L_x_78:
[----:B------:R-:W-:Y:S02]  /*5000*/  IMAD.X R5, RZ, RZ, R5, P3 ;  /* 0x000000ffff057224 */ /* 0x000fe400018e0605 */
[----:B------:R-:W-:Y:S01]  /*5010*/  VIADD R20, R20, 0x100 ;  /* 0x0000010014147836 */ /* 0x000fe20000000000 */
[----:B------:R-:W-:Y:S06]  /*5020*/  @P2 BRA `(.L_x_80) ;  /* 0xfffffffc00742947 */ /* 0x000fec000383ffff */
.L_x_77:
[----:B------:R-:W-:Y:S05]  /*5030*/  BSYNC.RECONVERGENT B2 ;  /* 0x0000000000027941 */ /* 0x000fea0003800200 */
.L_x_76:
[----:B------:R-:W-:-:S13]  /*5040*/  ISETP.GE.U32.AND P0, PT, R12, 0x300, PT ;  /* 0x000003000c00780c */ /* 0x000fda0003f06070 */
[----:B------:R-:W-:Y:S05]  /*5050*/  @!P0 BRA `(.L_x_75) ;  /* 0x0000000400b08947 */ /* 0x000fea0003800000 */
[----:B------:R-:W0:Y:S01]  /*5060*/  LDCU.64 UR6, c[0x0][0x380] ;  /* 0x00007000ff0677ac */ /* 0x000e220008000a00 */
[----:B------:R-:W-:-:S05]  /*5070*/  IADD3 R3, P0, PT, R20, R3, RZ ;  /* 0x0000000314037210 */ /* 0x000fca0007f1e0ff */
[----:B------:R-:W-:Y:S01]  /*5080*/  IMAD.X R2, RZ, RZ, R2, P0 ;  /* 0x000000ffff027224 */ /* 0x000fe200000e0602 */
[----:B0-----:R-:W-:-:S04]  /*5090*/  LEA R8, P1, R3, UR6, 0x4 ;  /* 0x0000000603087c11 */ /* 0x001fc8000f8220ff */
[----:B------:R-:W-:Y:S02]  /*50a0*/  IADD3 R8, P0, PT, R8, 0x3008, RZ ;  /* 0x0000300808087810 */ /* 0x000fe40007f1e0ff */
[----:B------:R-:W-:-:S05]  /*50b0*/  LEA.HI.X R9, R3, UR7, R2, 0x4, P1 ;  /* 0x0000000703097c11 */ /* 0x000fca00088f2402 */
[----:B------:R-:W-:-:S07]  /*50c0*/  IMAD.X R9, RZ, RZ, R9, P0 ;  /* 0x000000ffff097224 */ /* 0x000fce00000e0609 */
.L_x_89:
[----:B------:R-:W2:Y:S04]  /*50d0*/  LDG.E.64.CONSTANT R10, desc[UR10][R8.64+-0x3008] ;  /* 0xffcff80a080a7981 */ /* 0x000ea8000c1e9b00 */
[----:B------:R-:W3:Y:S04]  /*50e0*/  LDG.E.64.CONSTANT R12, desc[UR10][R8.64+-0x3000] ;  /* 0xffd0000a080c7981 */ /* 0x000ee8000c1e9b00 */
[----:B------:R0:W5:Y:S04]  /*50f0*/  LDG.E.64.CONSTANT R6, desc[UR10][R8.64+-0x2008] ;  /* 0xffdff80a08067981 */ /* 0x000168000c1e9b00 */
        /* <DEDUP_REMOVED lines=22> */
.L_x_82:
[----:B------:R-:W-:Y:S05]  /*5260*/  BSYNC.RECONVERGENT B2 ;  /* 0x0000000000027941 */ /* 0x000fea0003800200 */
.L_x_81:
        /* <DEDUP_REMOVED lines=25> */
.L_x_84:
[----:B------:R-:W-:Y:S05]  /*5400*/  BSYNC.RECONVERGENT B2 ;  /* 0x0000000000027941 */ /* 0x000fea0003800200 */
.L_x_83:
        /* <DEDUP_REMOVED lines=21> */
.L_x_86:
[----:B------:R-:W-:Y:S05]  /*5560*/  BSYNC.RECONVERGENT B2 ;  /* 0x0000000000027941 */ /* 0x000fea0003800200 */
.L_x_85:
        /* <DEDUP_REMOVED lines=21> */
.L_x_88:
[----:B------:R-:W-:Y:S05]  /*56c0*/  BSYNC.RECONVERGENT B2 ;  /* 0x0000000000027941 */ /* 0x000fea0003800200 */
.L_x_87:
[----:B------:R-:W-:Y:S01]  /*56d0*/  VIADD R20, R20, 0x400 ;  /* 0x0000040014147836 */ /* 0x000fe20000000000 */
[----:B------:R-:W-:-:S04]  /*56e0*/  IADD3 R8, P1, PT, R8, 0x4000, RZ ;  /* 0x0000400008087810 */ /* 0x000fc80007f3e0ff */
[----:B------:R-:W-:Y:S01]  /*56f0*/  ISETP.GE.AND P0, PT, R20, R21, PT ;  /* 0x000000151400720c */ /* 0x000fe20003f06270 */
[----:B------:R-:W-:-:S12]  /*5700*/  IMAD.X R9, RZ, RZ, R9, P1 ;  /* 0x000000ffff097224 */ /* 0x000fd800008e0609 */
[----:B------:R-:W-:Y:S05]  /*5710*/  @!P0 BRA `(.L_x_89) ;  /* 0xfffffff8006c8947 */ /* 0x000fea000383ffff */
.L_x_75:
[----:B------:R-:W-:Y:S05]  /*5720*/  BSYNC.RECONVERGENT B1 ;  /* 0x0000000000017941 */ /* 0x000fea0003800200 */
.L_x_74:
[----:B------:R-:W0:Y:S01]  /*5730*/  S2R R8, SR_LANEID ;  /* 0x0000000000087919 */ /* 0x000e220000000000 */
[----:B------:R-:W-:Y:S01]  /*5740*/  BSSY.RECONVERGENT B1, `(.L_x_90) ;  /* 0x000001f000017945 */ /* 0x000fe20003800200 */
[----:B------:R-:W-:Y:S01]  /*5750*/  IMAD.MOV.U32 R11, RZ, RZ, R22 ;  /* 0x000000ffff0b7224 */ /* 0x000fe200078e0016 */
[----:B------:R1:W2:Y:S01]  /*5760*/  SHFL.DOWN PT, R4, R16, 0x1, 0x1f ;  /* 0x08201f0010047f89 */ /* 0x0002a200000e0000 */
[----:B------:R-:W-:Y:S02]  /*5770*/  IMAD.MOV.U32 R12, RZ, RZ, R23 ;  /* 0x000000ffff0c7224 */ /* 0x000fe400078e0017 */
[----:B------:R-:W-:Y:S01]  /*5780*/  IMAD.MOV.U32 R2, RZ, RZ, R16 ;  /* 0x000000ffff027224 */ /* 0x000fe200078e0010 */
[----:B------:R1:W3:Y:S01]  /*5790*/  SHFL.DOWN PT, R5, R17, 0x1, 0x1f ;  /* 0x08201f0011057f89 */ /* 0x0002e200000e0000 */
        /* <DEDUP_REMOVED lines=25> */
.L_x_91:
[----:B------:R-:W-:Y:S05]  /*5930*/  BSYNC.RECONVERGENT B1 ;  /* 0x0000000000017941 */ /* 0x000fea0003800200 */
.L_x_90:
        /* <DEDUP_REMOVED lines=31> */
.L_x_93:
[----:B------:R-:W-:Y:S05]  /*5b30*/  BSYNC.RECONVERGENT B1 ;  /* 0x0000000000017941 */ /* 0x000fea0003800200 */
.L_x_92:
[----:B------:R-:W-:Y:S01]  /*5b40*/  ISETP.GT.AND P0, PT, R8, 0x1b, PT ;  /* 0x0000001b0800780c */ /* 0x000fe20003f04270 */
[----:B-1----:R1:W1:Y:S01]  /*5b50*/  SHFL.DOWN PT, R6, R4, 0x4, 0x1f ;  /* 0x08801f0004067f89 */ /* 0x00226200000e0000 */
[----:B------:R-:W-:Y:S01]  /*5b60*/  BSSY.RECONVERGENT B1, `(.L_x_94) ;  /* 0x000001d000017945 */ /* 0x000fe20003800200 */
[----:B0-----:R-:W-:Y:S02]  /*5b70*/  IMAD.MOV.U32 R11, RZ, RZ, R9 ;  /* 0x000000ffff0b7224 */ /* 0x001fe400078e0009 */
[----:B--2---:R0:W2:Y:S01]  /*5b80*/  SHFL.DOWN PT, R7, R5, 0x4, 0x1f ;  /* 0x08801f0005077f89 */ /* 0x0040a200000e0000 */
[----:B------:R-:W-:Y:S02]  /*5b90*/  IMAD.MOV.U32 R12, RZ, RZ, R10 ;  /* 0x000000ffff0c7224 */ /* 0x000fe400078e000a */
[----:B------:R-:W-:Y:S01]  /*5ba0*/  IMAD.MOV.U32 R2, RZ, RZ, R4 ;  /* 0x000000ffff027224 */ /* 0x000fe200078e0004 */
[----:B---3--:R0:W3:Y:S01]  /*5bb0*/  SHFL.DOWN PT, R14, R9, 0x4, 0x1f ;  /* 0x08801f00090e7f89 */ /* 0x0080e200000e0000 */
[----:B------:R-:W-:-:S03]  /*5bc0*/  IMAD.MOV.U32 R3, RZ, RZ, R5 ;  /* 0x000000ffff037224 */ /* 0x000fc600078e0005 */
[----:B----4-:R0:W4:Y:S01]  /*5bd0*/  SHFL.DOWN PT, R13, R10, 0x4, 0x1f ;  /* 0x08801f000a0d7f89 */ /* 0x01012200000e0000 */
        /* <DEDUP_REMOVED lines=21> */
.L_x_95:
[----:B------:R-:W-:Y:S05]  /*5d30*/  BSYNC.RECONVERGENT B1 ;  /* 0x0000000000017941 */ /* 0x000fea0003800200 */
.L_x_94:
        /* <DEDUP_REMOVED lines=31> */
.L_x_97:
[----:B------:R-:W-:Y:S05]  /*5f30*/  BSYNC.RECONVERGENT B1 ;  /* 0x0000000000017941 */ /* 0x000fea0003800200 */
.L_x_96:
[----:B------:R-:W-:Y:S01]  /*5f40*/  ISETP.GT.AND P0, PT, R8, 0xf, PT ;  /* 0x0000000f0800780c */ /* 0x000fe20003f04270 */
[----:B-1----:R1:W1:Y:S01]  /*5f50*/  SHFL.DOWN PT, R6, R4, 0x10, 0x1f ;  /* 0x0a001f0004067f89 */ /* 0x00226200000e0000 */
[----:B------:R-:W-:Y:S01]  /*5f60*/  BSSY.RECONVERGENT B1, `(.L_x_98) ;  /* 0x000001d000017945 */ /* 0x000fe20003800200 */
[----:B---3--:R-:W-:Y:S02]  /*5f70*/  IMAD.MOV.U32 R14, RZ, RZ, R9 ;  /* 0x000000ffff0e7224 */ /* 0x008fe400078e0009 */
[----:B--2---:R2:W3:Y:S01]  /*5f80*/  SHFL.DOWN PT, R7, R5, 0x10, 0x1f ;  /* 0x0a001f0005077f89 */ /* 0x0044e200000e0000 */
[----:B------:R-:W-:Y:S02]  /*5f90*/  IMAD.MOV.U32 R15, RZ, RZ, R10 ;  /* 0x000000ffff0f7224 */ /* 0x000fe400078e000a */
[----:B------:R-:W-:Y:S01]  /*5fa0*/  IMAD.MOV.U32 R2, RZ, RZ, R4 ;  /* 0x000000ffff027224 */ /* 0x000fe200078e0004 */
[----:B0-----:R2:W0:Y:S01]  /*5fb0*/  SHFL.DOWN PT, R12, R9, 0x10, 0x1f ;  /* 0x0a001f00090c7f89 */ /* 0x00142200000e0000 */
[----:B------:R-:W-:-:S03]  /*5fc0*/  IMAD.MOV.U32 R3, RZ, RZ, R5 ;  /* 0x000000ffff037224 */ /* 0x000fc600078e0005 */
[----:B------:R2:W0:Y:S01]  /*5fd0*/  SHFL.DOWN PT, R11, R10, 0x10, 0x1f ;  /* 0x0a001f000a0b7f89 */ /* 0x00042200000e0000 */
[----:B------:R-:W-:Y:S05]  /*5fe0*/  @P0 BRA `(.L_x_99) ;  /* 0x0000000000500947 */ /* 0x000fea0003800000 */
[----:B-1-3--:R-:W-:Y:S01]  /*5ff0*/  DSETP.GEU.AND P0, PT, |R4|, |R6|, PT ;  /* 0x400000060400722a */ /* 0x00afe20003f0e200 */
        /* <DEDUP_REMOVED lines=19> */
.L_x_99:
[----:B------:R-:W-:Y:S05]  /*6130*/  BSYNC.RECONVERGENT B1 ;  /* 0x0000000000017941 */ /* 0x000fea0003800200 */
.L_x_98:
[----:B------:R-:W-:Y:S01]  /*6140*/  ISETP.NE.AND P0, PT, R8, RZ, PT ;  /* 0x000000ff0800720c */ /* 0x000fe20003f05270 */
[----:B------:R-:W-:-:S12]  /*6150*/  BSSY.RECONVERGENT B1, `(.L_x_100) ;  /* 0x000000a000017945 */ /* 0x000fd80003800200 */
[----:B------:R-:W-:Y:S05]  /*6160*/  @P0 BRA `(.L_x_101) ;  /* 0x0000000000200947 */ /* 0x000fea0003800000 */
[----:B-1----:R-:W1:Y:S01]  /*6170*/  S2R R6, SR_CgaCtaId ;  /* 0x0000000000067919 */ /* 0x002e620000008800 */
[----:B--2---:R-:W-:Y:S02]  /*6180*/  MOV R5, 0x400 ;  /* 0x0000040000057802 */ /* 0x004fe40000000f00 */
[----:B------:R-:W-:-:S04]  /*6190*/  SHF.R.U32.HI R4, RZ, 0x1, R0 ;  /* 0x00000001ff047819 */ /* 0x000fc80000011600 */
[----:B------:R-:W-:Y:S02]  /*61a0*/  LOP3.LUT R4, R4, 0x1f0, RZ, 0xc0, !PT ;  /* 0x000001f004047812 */ /* 0x000fe400078ec0ff */
[----:B-1----:R-:W-:-:S05]  /*61b0*/  LEA R5, R6, R5, 0x18 ;  /* 0x0000000506057211 */ /* 0x002fca00078ec0ff */
[----:B------:R-:W-:-:S05]  /*61c0*/  IMAD.IADD R5, R4, 0x1, R5 ;  /* 0x0000000104057824 */ /* 0x000fca00078e0205 */
[----:B------:R1:W-:Y:S04]  /*61d0*/  STS.64 [R5+0x10], R14 ;  /* 0x0000100e05007388 */ /* 0x0003e80000000a00 */
[----:B------:R1:W-:Y:S02]  /*61e0*/  STS.64 [R5+0x8], R2 ;  /* 0x0000080205007388 */ /* 0x0003e40000000a00 */
.L_x_101:
[----:B------:R-:W-:Y:S05]  /*61f0*/  BSYNC.RECONVERGENT B1 ;  /* 0x0000000000017941 */ /* 0x000fea0003800200 */
.L_x_100:
[----:B------:R-:W-:Y:S01]  /*6200*/  BAR.SYNC.DEFER_BLOCKING 0x0 ;  /* 0x0000000000007b1d */ /* 0x000fe20000010000 */
[----:B------:R-:W-:-:S13]  /*6210*/  ISETP.NE.AND P1, PT, R0, RZ, PT ;  /* 0x000000ff0000720c */ /* 0x000fda0003f25270 */
[----:B------:R-:W-:Y:S05]  /*6220*/  @P1 BRA `(.L_x_34) ;  /* 0x00000008008c1947 */ /* 0x000fea0003800000 */
[----:B-12---:R-:W1:Y:S01]  /*6230*/  S2R R5, SR_CgaCtaId ;  /* 0x0000000000057919 */ /* 0x006e620000008800 */
[----:B------:R-:W-:Y:S01]  /*6240*/  MOV R0, 0x400 ;  /* 0x0000040000007802 */ /* 0x000fe20000000f00 */
[----:B------:R-:W-:Y:S03]  /*6250*/  BSSY.RECONVERGENT B1, `(.L_x_102) ;  /* 0x000001a000017945 */ /* 0x000fe60003800200 */
[----:B-1----:R-:W-:-:S05]  /*6260*/  LEA R0, R5, R0, 0x18 ;  /* 0x0000000005007211 */ /* 0x002fca00078ec0ff */
[----:B------:R-:W1:Y:S04]  /*6270*/  LDS.64 R16, [R0+0x18] ;  /* 0x0000180000107984 */ /* 0x000e680000000a00 */
[----:B---3--:R-:W2:Y:S04]  /*6280*/  LDS.128 R4, [R0+0x20] ;  /* 0x0000200000047984 */ /* 0x008ea80000000c00 */
[----:B0---4-:R0:W3:Y:S04]  /*6290*/  LDS.64 R12, [R0+0x80] ;  /* 0x00008000000c7984 */ /* 0x0110e80000000a00 */
[----:B------:R0:W4:Y:S01]  /*62a0*/  LDS.128 R8, [R0+0x30] ;  /* 0x0000300000087984 */ /* 0x0001220000000c00 */
[----:B-1----:R-:W-:Y:S01]  /*62b0*/  DSETP.GEU.AND P0, PT, |R2|, |R16|, PT ;  /* 0x400000100200722a */ /* 0x002fe20003f0e200 */
[----:B------:R-:W-:-:S02]  /*62c0*/  IMAD.MOV.U32 R24, RZ, RZ, R16 ;  /* 0x000000ffff187224 */ /* 0x000fc400078e0010 */
[----:B------:R-:W-:Y:S02]  /*62d0*/  IMAD.MOV.U32 R25, RZ, RZ, R17 ;  /* 0x000000ffff197224 */ /* 0x000fe400078e0011 */
[----:B--2---:R-:W-:Y:S02]  /*62e0*/  IMAD.MOV.U32 R27, RZ, RZ, R4 ;  /* 0x000000ffff1b7224 */ /* 0x004fe400078e0004 */
[----:B------:R-:W-:-:S07]  /*62f0*/  IMAD.MOV.U32 R29, RZ, RZ, R5 ;  /* 0x000000ffff1d7224 */ /* 0x000fce00078e0005 */
[----:B0--34-:R-:W-:Y:S05]  /*6300*/  @!P0 BRA `(.L_x_103) ;  /* 0x0000000000388947 */ /* 0x019fea0003800000 */
        /* <DEDUP_REMOVED lines=14> */
.L_x_103:
[----:B------:R-:W-:Y:S05]  /*63f0*/  BSYNC.RECONVERGENT B1 ;  /* 0x0000000000017941 */ /* 0x000fea0003800200 */
.L_x_102:
        /* <DEDUP_REMOVED lines=23> */
.L_x_105:
[----:B------:R-:W-:Y:S05]  /*6570*/  BSYNC.RECONVERGENT B1 ;  /* 0x0000000000017941 */ /* 0x000fea0003800200 */
.L_x_104:
        /* <DEDUP_REMOVED lines=21> */
.L_x_107:
[----:B------:R-:W-:Y:S05]  /*66d0*/  BSYNC.RECONVERGENT B1 ;  /* 0x0000000000017941 */ /* 0x000fea0003800200 */
.L_x_106:
        /* <DEDUP_REMOVED lines=23> */
.L_x_109:
[----:B------:R-:W-:Y:S05]  /*6850*/  BSYNC.RECONVERGENT B1 ;  /* 0x0000000000017941 */ /* 0x000fea0003800200 */
.L_x_108:
        /* <DEDUP_REMOVED lines=21> */
.L_x_111:
[----:B------:R-:W-:Y:S05]  /*69b0*/  BSYNC.RECONVERGENT B1 ;  /* 0x0000000000017941 */ /* 0x000fea0003800200 */
.L_x_110:
        /* <DEDUP_REMOVED lines=21> */
.L_x_113:
[----:B------:R-:W-:Y:S05]  /*6b10*/  BSYNC.RECONVERGENT B1 ;  /* 0x0000000000017941 */ /* 0x000fea0003800200 */
.L_x_112:
        /* <DEDUP_REMOVED lines=20> */
.L_x_34:
[----:B------:R-:W-:Y:S05]  /*6c60*/  BSYNC.RECONVERGENT B0 ;  /* 0x0000000000007941 */ /* 0x000fea0003800200 */
.L_x_1:
[----:B------:R-:W-:Y:S05]  /*6c70*/  @P1 EXIT ;  /* 0x000000000000194d */ /* 0x000fea0003800000 */
[----:B012---:R-:W0:Y:S02]  /*6c80*/  LDC.64 R4, c[0x0][0x388] ;  /* 0x0000e200ff047b82 */ /* 0x007e240000000a00 */
[----:B0-----:R-:W-:Y:S04]  /*6c90*/  STG.E.64 desc[UR10][R4.64], R2 ;  /* 0x0000000204007986 */ /* 0x001fe8000c101b0a */
[----:B------:R-:W-:Y:S01]  /*6ca0*/  STG.E.64 desc[UR10][R4.64+0x8], R14 ;  /* 0x0000080e04007986 */ /* 0x000fe2000c101b0a */
[----:B------:R-:W-:Y:S05]  /*6cb0*/  EXIT ;  /* 0x000000000000794d */ /* 0x000fea0003800000 */
.L_x_114:
        /* <DEDUP_REMOVED lines=12> */
.L_x_733:


//--------------------- .text._ZN6thrust24THRUST_300001_SM_1000_NS8cuda_cub4core6detail13_kernel_agentINS1_8__reduce10DrainAgentIlEEJN3cub18CUB_300001_SM_10009GridQueueIyEElEEEvDpT0_ --------------------------
	.section	.text._ZN6thrust24THRUST_300001_SM_1000_NS8cuda_cub4core6detail13_kernel_agentINS1_8__reduce10DrainAgentIlEEJN3cub18CUB_300001_SM_10009GridQueueIyEElEEEvDpT0_,"ax",@progbits
	.align	128
        .global         _ZN6thrust24THRUST_300001_SM_1000_NS8cuda_cub4core6detail13_kernel_agentINS1_8__reduce10DrainAgentIlEEJN3cub18CUB_300001_SM_10009GridQueueIyEElEEEvDpT0_
        .type           _ZN6thrust24THRUST_300001_SM_1000_NS8cuda_cub4core6detail13_kernel_agentINS1_8__reduce10DrainAgentIlEEJN3cub18CUB_300001_SM_10009GridQueueIyEElEEEvDpT0_,@function
        .size           _ZN6thrust24THRUST_300001_SM_1000_NS8cuda_cub4core6detail13_kernel_agentINS1_8__reduce10DrainAgentIlEEJN3cub18CUB_300001_SM_10009GridQueueIyEElEEEvDpT0_,(.L_x_734 - _ZN6thrust24THRUST_300001_SM_1000_NS8cuda_cub4core6detail13_kernel_agentINS1_8__reduce10DrainAgentIlEEJN3cub18CUB_300001_SM_10009GridQueueIyEElEEEvDpT0_)
        .other          _ZN6thrust24THRUST_300001_SM_1000_NS8cuda_cub4core6detail13_kernel_agentINS1_8__reduce10DrainAgentIlEEJN3cub18CUB_300001_SM_10009GridQueueIyEElEEEvDpT0_,@"STO_CUDA_ENTRY STV_DEFAULT"
_ZN6thrust24THRUST_300001_SM_1000_NS8cuda_cub4core6detail13_kernel_agentINS1_8__reduce10DrainAgentIlEEJN3cub18CUB_300001_SM_10009GridQueueIyEElEEEvDpT0_:
.text._ZN6thrust24THRUST_300001_SM_1000_NS8cuda_cub4core6detail13_kernel_agentINS1_8__reduce10DrainAgentIlEEJN3cub18CUB_300001_SM_10009GridQueueIyEElEEEvDpT0_:
[----:B------:R-:W-:Y:S08]  /*0000*/  LDC R1, c[0x0][0x37c] ;  /* 0x0000df00ff017b82 */ /* 0x000ff00000000800 */
[----:B------:R-:W0:Y:S01]  /*0010*/  LDC.64 R2, c[0x0][0x380] ;  /* 0x0000e000ff027b82 */ /* 0x000e220000000a00 */
[----:B------:R-:W0:Y:S07]  /*0020*/  LDCU.64 UR4, c[0x0][0x358] ;  /* 0x00006b00ff0477ac */ /* 0x000e2e0008000a00 */
[----:B------:R-:W1:Y:S01]  /*0030*/  LDC.64 R4, c[0x0][0x388] ;  /* 0x0000e200ff047b82 */ /* 0x000e620000000a00 */
[----:B0-----:R-:W-:Y:S04]  /*0040*/  STG.E.64 desc[UR4][R2.64+0x8], RZ ;  /* 0x000008ff02007986 */ /* 0x001fe8000c101b04 */
[----:B-1----:R-:W-:Y:S01]  /*0050*/  STG.E.64 desc[UR4][R2.64], R4 ;  /* 0x0000000402007986 */ /* 0x002fe2000c101b04 */
[----:B------:R-:W-:Y:S05]  /*0060*/  EXIT ;  /* 0x000000000000794d */ /* 0x000fea0003800000 */
.L_x_115:
        /* <DEDUP_REMOVED lines=9> */
.L_x_734:


//--------------------- .text._ZN6thrust24THRUST_300001_SM_1000_NS8cuda_cub4core6detail13_kernel_agentINS1_8__reduce11ReduceAgentINS0_12zip_iteratorIN4cuda3std3__45tupleIJNS0_10device_ptrIdEENS0_17counting_iteratorIlNS0_11use_defaultESF_SF_EEEEEEEPNSB_IJdlEEESJ_lNS1_9__extrema9arg_max_fIdl13AbsComparatorEEEEJSI_SK_lN3cub18CUB_300001_SM_100013GridEvenShareIlEENSR_9GridQueueIyEESO_EEEvDpT0_ --------------------------
	.section	.text._ZN6thrust24THRUST_300001_SM_1000_NS8cuda_cub4core6detail13_kernel_agentINS1_8__reduce11ReduceAgentINS0_12zip_iteratorIN4cuda3std3__45tupleIJNS0_10device_ptrIdEENS0_17counting_iteratorIlNS0_11use_defaultESF_SF_EEEEEEEPNSB_IJdlEEESJ_lNS1_9__extrema9arg_max_fIdl13AbsComparatorEEEEJSI_SK_lN3cub18CUB_300001_SM_100013GridEvenShareIlEENSR_9GridQueueIyEESO_EEEvDpT0_,"ax",@progbits
	.align	128
        .global         _ZN6thrust24THRUST_300001_SM_1000_NS8cuda_cub4core6detail13_kernel_agentINS1_8__reduce11ReduceAgentINS0_12zip_iteratorIN4cuda3std3__45tupleIJNS0_10device_ptrIdEENS0_17counting_iteratorIlNS0_11use_defaultESF_SF_EEEEEEEPNSB_IJdlEEESJ_lNS1_9__extrema9arg_max_fIdl13AbsComparatorEEEEJSI_SK_lN3cub18CUB_300001_SM_100013GridEvenShareIlEENSR_9GridQueueIyEESO_EEEvDpT0_
        .type           _ZN6thrust24THRUST_300001_SM_1000_NS8cuda_cub4core6detail13_kernel_agentINS1_8__reduce11ReduceAgentINS0_12zip_iteratorIN4cuda3std3__45tupleIJNS0_10device_ptrIdEENS0_17counting_iteratorIlNS0_11use_defaultESF_SF_EEEEEEEPNSB_IJdlEEESJ_lNS1_9__extrema9arg_max_fIdl13AbsComparatorEEEEJSI_SK_lN3cub18CUB_300001_SM_100013GridEvenShareIlEENSR_9GridQueueIyEESO_EEEvDpT0_,@function
        .size           _ZN6thrust24THRUST_300001_SM_1000_NS8cuda_cub4core6detail13_kernel_agentINS1_8__reduce11ReduceAgentINS0_12zip_iteratorIN4cuda3std3__45tupleIJNS0_10device_ptrIdEENS0_17counting_iteratorIlNS0_11use_defaultESF_SF_EEEEEEEPNSB_IJdlEEESJ_lNS1_9__extrema9arg_max_fIdl13AbsComparatorEEEEJSI_SK_lN3cub18CUB_300001_SM_100013GridEvenShareIlEENSR_9GridQueueIyEESO_EEEvDpT0_,(.L_x_735 - _ZN6thrust24THRUST_300001_SM_1000_NS8cuda_cub4core6detail13_kernel_agentINS1_8__reduce11ReduceAgentINS0_12zip_iteratorIN4cuda3std3__45tupleIJNS0_10device_ptrIdEENS0_17counting_iteratorIlNS0_11use_defaultESF_SF_EEEEEEEPNSB_IJdlEEESJ_lNS1_9__extrema9arg_max_fIdl13AbsComparatorEEEEJSI_SK_lN3cub18CUB_300001_SM_100013GridEvenShareIlEENSR_9GridQueueIyEESO_EEEvDpT0_)
        .other          _ZN6thrust24THRUST_300001_SM_1000_NS8cuda_cub4core6detail13_kernel_agentINS1_8__reduce11ReduceAgentINS0_12zip_iteratorIN4cuda3std3__45tupleIJNS0_10device_ptrIdEENS0_17counting_iteratorIlNS0_11use_defaultESF_SF_EEEEEEEPNSB_IJdlEEESJ_lNS1_9__extrema9arg_max_fIdl13AbsComparatorEEEEJSI_SK_lN3cub18CUB_300001_SM_100013GridEvenShareIlEENSR_9GridQueueIyEESO_EEEvDpT0_,@"STO_CUDA_ENTRY STV_DEFAULT"
_ZN6thrust24THRUST_300001_SM_1000_NS8cuda_cub4core6detail13_kernel_agentINS1_8__reduce11ReduceAgentINS0_12zip_iteratorIN4cuda3std3__45tupleIJNS0_10device_ptrIdEENS0_17counting_iteratorIlNS0_11use_defaultESF_SF_EEEEEEEPNSB_IJdlEEESJ_lNS1_9__extrema9arg_max_fIdl13AbsComparatorEEEEJSI_SK_lN3cub18CUB_300001_SM_100013GridEvenShareIlEENSR_9GridQueueIyEESO_EEEvDpT0_:
.text._ZN6thrust24THRUST_300001_SM_1000_NS8cuda_cub4core6detail13_kernel_agentINS1_8__reduce11ReduceAgentINS0_12zip_iteratorIN4cuda3std3__45tupleIJNS0_10device_ptrIdEENS0_17counting_iteratorIlNS0_11use_defaultESF_SF_EEEEEEEPNSB_IJdlEEESJ_lNS1_9__extrema9arg_max_fIdl13AbsComparatorEEEEJSI_SK_lN3cub18CUB_300001_SM_100013GridEvenShareIlEENSR_9GridQueueIyEESO_EEEvDpT0_:
[----:B------:R-:W-:Y:S01]  /*0000*/  LDC R1, c[0x0][0x37c] ;  /* 0x0000df00ff017b82 */ /* 0x000fe20000000800 */
[----:B------:R-:W0:Y:S01]  /*0010*/  S2R R0, SR_CTAID.X ;  /* 0x0000000000007919 */ /* 0x000e220000002500 */
[----:B------:R-:W1:Y:S01]  /*0020*/  LDCU.64 UR4, c[0x0][0x398] ;  /* 0x00007300ff0477ac */ /* 0x000e620008000a00 */
[----:B------:R-:W-:Y:S01]  /*0030*/  BSSY.RECONVERGENT B0, `(.L_x_116) ;  /* 0x0000689000007945 */ /* 0x000fe20003800200 */
[----:B------:R-:W2:Y:S01]  /*0040*/  LDCU UR6, c[0x0][0x370] ;  /* 0x00006e00ff0677ac */ /* 0x000ea20008000800 */
[----:B------:R-:W3:Y:S01]  /*0050*/  LDCU.64 UR10, c[0x0][0x358] ;  /* 0x00006b00ff0a77ac */ /* 0x000ee20008000a00 */
[----:B-1----:R-:W-:Y:S02]  /*0060*/  IMAD.U32 R25, RZ, RZ, UR4 ;  /* 0x00000004ff197e24 */ /* 0x002fe4000f8e00ff */
[----:B------:R-:W-:Y:S01]  /*0070*/  IMAD.U32 R16, RZ, RZ, UR5 ;  /* 0x00000005ff107e24 */ /* 0x000fe2000f8e00ff */
[----:B--2---:R-:W-:Y:S01]  /*0080*/  UIMAD UR6, UR6, 0x500, URZ ;  /* 0x00000500060678a4 */ /* 0x004fe2000f8e02ff */
[----:B0-----:R-:W-:-:S05]  /*0090*/  IMAD R8, R0, 0x500, RZ ;  /* 0x0000050000087824 */ /* 0x001fca00078e02ff */
[----:B------:R-:W-:-:S04]  /*00a0*/  IADD3 R2, P1, PT, R8, 0x500, RZ ;  /* 0x0000050008027810 */ /* 0x000fc80007f3e0ff */
[----:B------:R-:W-:Y:S01]  /*00b0*/  ISETP.GT.U32.AND P0, PT, R2, R25, PT ;  /* 0x000000190200720c */ /* 0x000fe20003f04070 */
[----:B------:R-:W-:-:S05]  /*00c0*/  IMAD.X R3, RZ, RZ, RZ, P1 ;  /* 0x000000ffff037224 */ /* 0x000fca00008e06ff */
[----:B------:R-:W-:-:S13]  /*00d0*/  ISETP.GT.AND.EX P0, PT, R3, R16, PT, P0 ;  /* 0x000000100300720c */ /* 0x000fda0003f04300 */
[----:B---3--:R-:W-:Y:S05]  /*00e0*/  @!P0 BRA `(.L_x_117) ;  /* 0x0000003800e48947 */ /* 0x008fea0003800000 */
[----:B------:R-:W0:Y:S01]  /*00f0*/  S2R R10, SR_TID.X ;  /* 0x00000000000a7919 */ /* 0x000e220000002100 */
[----:B------:R-:W-:Y:S01]  /*0100*/  IMAD.IADD R9, R25, 0x1, -R8 ;  /* 0x0000000119097824 */ /* 0x000fe200078e0a08 */
[----:B------:R-:W-:Y:S01]  /*0110*/  BSSY.RECONVERGENT B1, `(.L_x_118) ;  /* 0x000000f000017945 */ /* 0x000fe20003800200 */
[----:B------:R-:W-:Y:S02]  /*0120*/  CS2R R20, SRZ ;  /* 0x0000000000147805 */ /* 0x000fe4000001ff00 */
[----:B------:R-:W-:Y:S02]  /*0130*/  CS2R R14, SRZ ;  /* 0x00000000000e7805 */ /* 0x000fe4000001ff00 */
[----:B0-----:R-:W-:Y:S01]  /*0140*/  ISETP.GE.AND P0, PT, R10, R9, PT ;  /* 0x000000090a00720c */ /* 0x001fe20003f06270 */
[----:B------:R-:W-:-:S12]  /*0150*/  IMAD.MOV.U32 R6, RZ, RZ, R10 ;  /* 0x000000ffff067224 */ /* 0x000fd800078e000a */
[----:B------:R-:W-:Y:S05]  /*0160*/  @P0 BRA `(.L_x_119) ;  /* 0x0000000000240947 */ /* 0x000fea0003800000 */
[----:B------:R-:W0:Y:S01]  /*0170*/  LDCU.128 UR4, c[0x0][0x380] ;  /* 0x00007000ff0477ac */ /* 0x000e220008000c00 */
[----:B------:R-:W-:-:S05]  /*0180*/  IADD3 R21, P0, PT, R8, R10, RZ ;  /* 0x0000000a08157210 */ /* 0x000fca0007f1e0ff */
[----:B------:R-:W-:Y:S01]  /*0190*/  IMAD.X R20, RZ, RZ, RZ, P0 ;  /* 0x000000ffff147224 */ /* 0x000fe200000e06ff */
[----:B0-----:R-:W-:-:S04]  /*01a0*/  LEA R14, P1, R21, UR4, 0x3 ;  /* 0x00000004150e7c11 */ /* 0x001fc8000f8218ff */
[----:B------:R-:W-:-:S06]  /*01b0*/  LEA.HI.X R15, R21, UR5, R20, 0x3, P1 ;  /* 0x00000005150f7c11 */ /* 0x000fcc00088f1c14 */
[----:B------:R-:W5:Y:S01]  /*01c0*/  LDG.E.64 R14, desc[UR10][R14.64] ;  /* 0x0000000a0e0e7981 */ /* 0x000f62000c1e1b00 */
[----:B------:R-:W-:Y:S01]  /*01d0*/  IADD3 R21, P0, PT, R21, UR6, RZ ;  /* 0x0000000615157c10 */ /* 0x000fe2000ff1e0ff */
[----:B------:R-:W-:-:S03]  /*01e0*/  VIADD R6, R10, 0x100 ;  /* 0x000001000a067836 */ /* 0x000fc60000000000 */
[----:B------:R-:W-:-:S09]  /*01f0*/  IADD3.X R20, PT, PT, R20, UR7, RZ, P0, !PT ;  /* 0x0000000714147c10 */ /* 0x000fd200087fe4ff */
.L_x_119:
[----:B------:R-:W-:Y:S05]  /*0200*/  BSYNC.RECONVERGENT B1 ;  /* 0x0000000000017941 */ /* 0x000fea0003800200 */
.L_x_118:
[----:B------:R-:W-:Y:S01]  /*0210*/  ISETP.GE.AND P0, PT, R6, R9, PT ;  /* 0x000000090600720c */ /* 0x000fe20003f06270 */
[----:B------:R-:W-:-:S12]  /*0220*/  BSSY.RECONVERGENT B1, `(.L_x_120) ;  /* 0x00000af000017945 */ /* 0x000fd80003800200 */
[----:B------:R-:W-:Y:S05]  /*0230*/  @P0 BRA `(.L_x_121) ;  /* 0x0000000800b40947 */ /* 0x000fea0003800000 */
[----:B------:R-:W-:Y:S01]  /*0240*/  LOP3.LUT R2, RZ, R6, RZ, 0x33, !PT ;  /* 0x00000006ff027212 */ /* 0x000fe200078e33ff */
[----:B------:R-:W-:Y:S03]  /*0250*/  BSSY.RECONVERGENT B2, `(.L_x_122) ;  /* 0x0000034000027945 */ /* 0x000fe60003800200 */
[----:B------:R-:W-:-:S04]  /*0260*/  IADD3 R25, PT, PT, -R8, R25, R2 ;  /* 0x0000001908197210 */ /* 0x000fc80007ffe102 */
[----:B------:R-:W-:-:S04]  /*0270*/  LOP3.LUT R2, R25, 0x300, RZ, 0xc0, !PT ;  /* 0x0000030019027812 */ /* 0x000fc800078ec0ff */
[----:B------:R-:W-:-:S13]  /*0280*/  ISETP.NE.AND P0, PT, R2, 0x300, PT ;  /* 0x000003000200780c */ /* 0x000fda0003f05270 */
[----:B------:R-:W-:Y:S05]  /*0290*/  @!P0 BRA `(.L_x_123) ;  /* 0x0000000000bc8947 */ /* 0x000fea0003800000 */
[----:B------:R-:W0:Y:S01]  /*02a0*/  LDCU.128 UR4, c[0x0][0x380] ;  /* 0x00007000ff0477ac */ /* 0x000e220008000c00 */
[----:B------:R-:W-:Y:S02]  /*02b0*/  IADD3 R12, P0, PT, R8, R6, RZ ;  /* 0x00000006080c7210 */ /* 0x000fe40007f1e0ff */
[----:B------:R-:W-:-:S03]  /*02c0*/  LEA.HI R2, R25, 0x1, RZ, 0x18 ;  /* 0x0000000119027811 */ /* 0x000fc600078fc0ff */
[----:B------:R-:W-:Y:S01]  /*02d0*/  IMAD.X R3, RZ, RZ, RZ, P0 ;  /* 0x000000ffff037224 */ /* 0x000fe200000e06ff */
[----:B------:R-:W-:-:S05]  /*02e0*/  LOP3.LUT R2, R2, 0x3, RZ, 0xc0, !PT ;  /* 0x0000000302027812 */ /* 0x000fca00078ec0ff */
[----:B------:R-:W-:Y:S01]  /*02f0*/  IMAD.MOV R7, RZ, RZ, -R2 ;  /* 0x000000ffff077224 */ /* 0x000fe200078e0a02 */
[C---:B0-----:R-:W-:Y:S02]  /*0300*/  IADD3 R13, P1, PT, R12.reuse, UR6, RZ ;  /* 0x000000060c0d7c10 */ /* 0x041fe4000ff3e0ff */
[C---:B------:R-:W-:Y:S02]  /*0310*/  LEA R11, P2, R12.reuse, UR4, 0x3 ;  /* 0x000000040c0b7c11 */ /* 0x040fe4000f8418ff */
[----:B------:R-:W-:Y:S02]  /*0320*/  IADD3.X R16, PT, PT, R3, UR7, RZ, P1, !PT ;  /* 0x0000000703107c10 */ /* 0x000fe40008ffe4ff */
[----:B------:R-:W-:-:S09]  /*0330*/  LEA.HI.X R12, R12, UR5, R3, 0x3, P2 ;  /* 0x000000050c0c7c11 */ /* 0x000fd200090f1c03 */
.L_x_126:
[----:B------:R-:W-:Y:S02]  /*0340*/  IMAD.MOV.U32 R2, RZ, RZ, R11 ;  /* 0x000000ffff027224 */ /* 0x000fe400078e000b */
[----:B------:R-:W-:-:S06]  /*0350*/  IMAD.MOV.U32 R3, RZ, RZ, R12 ;  /* 0x000000ffff037224 */ /* 0x000fcc00078e000c */
[----:B------:R-:W2:Y:S01]  /*0360*/  LDG.E.64 R2, desc[UR10][R2.64] ;  /* 0x0000000a02027981 */ /* 0x000ea2000c1e1b00 */
[----:B------:R-:W-:Y:S01]  /*0370*/  VIADD R7, R7, 0x1 ;  /* 0x0000000107077836 */ /* 0x000fe20000000000 */
[----:B------:R-:W-:Y:S01]  /*0380*/  BSSY.RECONVERGENT B3, `(.L_x_124) ;  /* 0x000001b000037945 */ /* 0x000fe20003800200 */
[----:B------:R-:W-:Y:S01]  /*0390*/  IMAD.MOV.U32 R18, RZ, RZ, R21 ;  /* 0x000000ffff127224 */ /* 0x000fe200078e0015 */
[----:B------:R-:W-:Y:S01]  /*03a0*/  IADD3 R11, P3, PT, R11, 0x800, RZ ;  /* 0x000008000b0b7810 */ /* 0x000fe20007f7e0ff */
[----:B------:R-:W-:Y:S01]  /*03b0*/  IMAD.MOV.U32 R17, RZ, RZ, R20 ;  /* 0x000000ffff117224 */ /* 0x000fe200078e0014 */
[----:B------:R-:W-:Y:S01]  /*03c0*/  ISETP.NE.AND P2, PT, R7, RZ, PT ;  /* 0x000000ff0700720c */ /* 0x000fe20003f45270 */
[----:B-----5:R-:W-:Y:S02]  /*03d0*/  IMAD.MOV.U32 R4, RZ, RZ, R14 ;  /* 0x000000ffff047224 */ /* 0x020fe400078e000e */
[----:B------:R-:W-:Y:S02]  /*03e0*/  IMAD.MOV.U32 R5, RZ, RZ, R15 ;  /* 0x000000ffff057224 */ /* 0x000fe400078e000f */
[----:B------:R-:W-:-:S02]  /*03f0*/  IMAD.MOV.U32 R21, RZ, RZ, R13 ;  /* 0x000000ffff157224 */ /* 0x000fc400078e000d */
[----:B------:R-:W-:Y:S01]  /*0400*/  IMAD.MOV.U32 R20, RZ, RZ, R16 ;  /* 0x000000ffff147224 */ /* 0x000fe200078e0010 */
[----:B--2---:R-:W-:Y:S01]  /*0410*/  DSETP.GEU.AND P0, PT, |R14|, |R2|, PT ;  /* 0x400000020e00722a */ /* 0x004fe20003f0e200 */
[----:B------:R-:W-:Y:S02]  /*0420*/  IMAD.MOV.U32 R14, RZ, RZ, R2 ;  /* 0x000000ffff0e7224 */ /* 0x000fe400078e0002 */
[----:B------:R-:W-:-:S11]  /*0430*/  IMAD.MOV.U32 R15, RZ, RZ, R3 ;  /* 0x000000ffff0f7224 */ /* 0x000fd600078e0003 */
        /* <DEDUP_REMOVED lines=15> */
.L_x_125:
[----:B------:R-:W-:Y:S05]  /*0530*/  BSYNC.RECONVERGENT B3 ;  /* 0x0000000000037941 */ /* 0x000fea0003800200 */
.L_x_124:
[----:B------:R-:W-:Y:S01]  /*0540*/  IADD3 R13, P0, PT, R13, 0x100, RZ ;  /* 0x000001000d0d7810 */ /* 0x000fe20007f1e0ff */
[----:B------:R-:W-:Y:S02]  /*0550*/  VIADD R6, R6, 0x100 ;  /* 0x0000010006067836 */ /* 0x000fe40000000000 */
[----:B------:R-:W-:Y:S02]  /*0560*/  IMAD.X R12, RZ, RZ, R12, P3 ;  /* 0x000000ffff0c7224 */ /* 0x000fe400018e060c */
[----:B------:R-:W-:Y:S01]  /*0570*/  IMAD.X R16, RZ, RZ, R16, P0 ;  /* 0x000000ffff107224 */ /* 0x000fe200000e0610 */
[----:B------:R-:W-:Y:S07]  /*0580*/  @P2 BRA `(.L_x_126) ;  /* 0xfffffffc006c2947 */ /* 0x000fee000383ffff */
.L_x_123:
[----:B------:R-:W-:Y:S05]  /*0590*/  BSYNC.RECONVERGENT B2 ;  /* 0x0000000000027941 */ /* 0x000fea0003800200 */
.L_x_122:
[----:B------:R-:W-:-:S13]  /*05a0*/  ISETP.GE.U32.AND P0, PT, R25, 0x300, PT ;  /* 0x000003001900780c */ /* 0x000fda0003f06070 */
[----:B------:R-:W-:Y:S05]  /*05b0*/  @!P0 BRA `(.L_x_121) ;  /* 0x0000000400d48947 */ /* 0x000fea0003800000 */
[----:B------:R-:W0:Y:S01]  /*05c0*/  LDC.64 R4, c[0x0][0x380] ;  /* 0x0000e000ff047b82 */ /* 0x000e220000000a00 */
[----:B------:R-:W-:-:S07]  /*05d0*/  VIADD R11, R6, 0x200 ;  /* 0x00000200060b7836 */ /* 0x000fce0000000000 */
[----:B------:R-:W1:Y:S02]  /*05e0*/  LDC.64 R2, c[0x0][0x388] ;  /* 0x0000e200ff027b82 */ /* 0x000e640000000a00 */
.L_x_135:
[----:B------:R-:W-:-:S05]  /*05f0*/  VIADD R7, R11, 0xfffffe00 ;  /* 0xfffffe000b077836 */ /* 0x000fca0000000000 */
[----:B------:R-:W-:-:S04]  /*0600*/  IADD3 R13, P0, PT, R8, R7, RZ ;  /* 0x00000007080d7210 */ /* 0x000fc80007f1e0ff */
[----:B------:R-:W-:Y:S02]  /*0610*/  LEA.HI.X.SX32 R12, R7, RZ, 0x1, P0 ;  /* 0x000000ff070c7211 */ /* 0x000fe400000f0eff */
[----:B0-----:R-:W-:-:S04]  /*0620*/  LEA R16, P0, R13, R4, 0x3 ;  /* 0x000000040d107211 */ /* 0x001fc800078018ff */
[----:B------:R-:W-:-:S05]  /*0630*/  LEA.HI.X R17, R13, R5, R12, 0x3, P0 ;  /* 0x000000050d117211 */ /* 0x000fca00000f1c0c */
[----:B------:R-:W2:Y:S04]  /*0640*/  LDG.E.64 R18, desc[UR10][R16.64] ;  /* 0x0000000a10127981 */ /* 0x000ea8000c1e1b00 */
[----:B-----5:R0:W5:Y:S01]  /*0650*/  LDG.E.64 R6, desc[UR10][R16.64+0x800] ;  /* 0x0008000a10067981 */ /* 0x020162000c1e1b00 */
[----:B-1----:R-:W-:Y:S01]  /*0660*/  IADD3 R24, P1, PT, R13, R2, RZ ;  /* 0x000000020d187210 */ /* 0x002fe20007f3e0ff */
[----:B------:R-:W-:Y:S04]  /*0670*/  BSSY.RECONVERGENT B2, `(.L_x_127) ;  /* 0x0000016000027945 */ /* 0x000fe80003800200 */
[----:B------:R-:W-:-:S02]  /*0680*/  IMAD.X R25, R12, 0x1, R3, P1 ;  /* 0x000000010c197824 */ /* 0x000fc400008e0603 */
[----:B------:R-:W-:Y:S02]  /*0690*/  IMAD.MOV.U32 R23, RZ, RZ, R24 ;  /* 0x000000ffff177224 */ /* 0x000fe400078e0018 */
[----:B------:R-:W-:Y:S01]  /*06a0*/  IMAD.MOV.U32 R22, RZ, RZ, R25 ;  /* 0x000000ffff167224 */ /* 0x000fe200078e0019 */
[----:B--2---:R-:W-:Y:S01]  /*06b0*/  DSETP.GEU.AND P0, PT, |R14|, |R18|, PT ;  /* 0x400000120e00722a */ /* 0x004fe20003f0e200 */
[----:B------:R-:W-:Y:S02]  /*06c0*/  IMAD.MOV.U32 R12, RZ, RZ, R18 ;  /* 0x000000ffff0c7224 */ /* 0x000fe400078e0012 */
[----:B------:R-:W-:-:S11]  /*06d0*/  IMAD.MOV.U32 R13, RZ, RZ, R19 ;  /* 0x000000ffff0d7224 */ /* 0x000fd600078e0013 */
        /* <DEDUP_REMOVED lines=15> */
.L_x_128:
[----:B------:R-:W-:Y:S05]  /*07d0*/  BSYNC.RECONVERGENT B2 ;  /* 0x0000000000027941 */ /* 0x000fea0003800200 */
.L_x_127:
[----:B------:R0:W5:Y:S04]  /*07e0*/  LDG.E.64 R14, desc[UR10][R16.64+0x1000] ;  /* 0x0010000a100e7981 */ /* 0x000168000c1e1b00 */
[----:B------:R0:W5:Y:S02]  /*07f0*/  LDG.E.64 R18, desc[UR10][R16.64+0x1800] ;  /* 0x0018000a10127981 */ /* 0x000164000c1e1b00 */
[----:B-----5:R-:W-:Y:S01]  /*0800*/  DSETP.GEU.AND P0, PT, |R12|, |R6|, PT ;  /* 0x400000060c00722a */ /* 0x020fe20003f0e200 */
[----:B------:R-:W-:Y:S01]  /*0810*/  VIADD R21, R11, 0xffffff00 ;  /* 0xffffff000b157836 */ /* 0x000fe20000000000 */
[----:B------:R-:W-:Y:S04]  /*0820*/  BSSY.RECONVERGENT B2, `(.L_x_129) ;  /* 0x0000017000027945 */ /* 0x000fe80003800200 */
[----:B------:R-:W-:-:S02]  /*0830*/  SHF.R.S32.HI R20, RZ, 0x1f, R21 ;  /* 0x0000001fff147819 */ /* 0x000fc40000011415 */
[----:B------:R-:W-:Y:S01]  /*0840*/  IADD3 R26, P1, P2, R21, R2, R8 ;  /* 0x00000002151a7210 */ /* 0x000fe20007a3e008 */
[----:B------:R-:W-:-:S03]  /*0850*/  IMAD.MOV.U32 R21, RZ, RZ, R7 ;  /* 0x000000ffff157224 */ /* 0x000fc600078e0007 */
[----:B------:R-:W-:Y:S01]  /*0860*/  IADD3.X R27, PT, PT, R20, R3, RZ, P1, P2 ;  /* 0x00000003141b7210 */ /* 0x000fe20000fe44ff */
[----:B------:R-:W-:Y:S02]  /*0870*/  IMAD.MOV.U32 R24, RZ, RZ, R26 ;  /* 0x000000ffff187224 */ /* 0x000fe400078e001a */
[----:B------:R-:W-:Y:S02]  /*0880*/  IMAD.MOV.U32 R20, RZ, RZ, R6 ;  /* 0x000000ffff147224 */ /* 0x000fe400078e0006 */
[----:B------:R-:W-:Y:S01]  /*0890*/  IMAD.MOV.U32 R25, RZ, RZ, R27 ;  /* 0x000000ffff197224 */ /* 0x000fe200078e001b */
[----:B0-----:R-:W-:Y:S06]  /*08a0*/  @!P0 BRA `(.L_x_130) ;  /* 0x0000000000388947 */ /* 0x001fec0003800000 */
        /* <DEDUP_REMOVED lines=14> */
.L_x_130:
[----:B------:R-:W-:Y:S05]  /*0990*/  BSYNC.RECONVERGENT B2 ;  /* 0x0000000000027941 */ /* 0x000fea0003800200 */
.L_x_129:
[----:B------:R-:W-:Y:S01]  /*09a0*/  DSETP.GEU.AND P0, PT, |R20|, |R14|, PT ;  /* 0x4000000e1400722a */ /* 0x000fe20003f0e200 */
[----:B------:R-:W-:Y:S01]  /*09b0*/  SHF.R.S32.HI R6, RZ, 0x1f, R11 ;  /* 0x0000001fff067819 */ /* 0x000fe2000001140b */
[----:B------:R-:W-:Y:S01]  /*09c0*/  BSSY.RECONVERGENT B2, `(.L_x_131) ;  /* 0x0000017000027945 */ /* 0x000fe20003800200 */
[C---:B------:R-:W-:Y:S01]  /*09d0*/  IADD3 R23, P1, P2, R11.reuse, R2, R8 ;  /* 0x000000020b177210 */ /* 0x040fe20007a3e008 */
[----:B------:R-:W-:Y:S02]  /*09e0*/  VIADD R17, R11, 0x100 ;  /* 0x000001000b117836 */ /* 0x000fe40000000000 */
[----:B------:R-:W-:Y:S01]  /*09f0*/  IMAD.MOV.U32 R7, RZ, RZ, R15 ;  /* 0x000000ffff077224 */ /* 0x000fe200078e000f */
[----:B------:R-:W-:Y:S01]  /*0a00*/  IADD3.X R16, PT, PT, R6, R3, RZ, P1, P2 ;  /* 0x0000000306107210 */ /* 0x000fe20000fe44ff */
[----:B------:R-:W-:Y:S02]  /*0a10*/  IMAD.MOV.U32 R12, RZ, RZ, R23 ;  /* 0x000000ffff0c7224 */ /* 0x000fe400078e0017 */
[----:B------:R-:W-:-:S02]  /*0a20*/  IMAD.MOV.U32 R6, RZ, RZ, R14 ;  /* 0x000000ffff067224 */ /* 0x000fc400078e000e */
[----:B------:R-:W-:Y:S02]  /*0a30*/  IMAD.MOV.U32 R13, RZ, RZ, R16 ;  /* 0x000000ffff0d7224 */ /* 0x000fe400078e0010 */
        /* <DEDUP_REMOVED lines=15> */
.L_x_132:
[----:B------:R-:W-:Y:S05]  /*0b30*/  BSYNC.RECONVERGENT B2 ;  /* 0x0000000000027941 */ /* 0x000fea0003800200 */
.L_x_131:
[----:B------:R-:W-:Y:S01]  /*0b40*/  DSETP.GEU.AND P0, PT, |R6|, |R18|, PT ;  /* 0x400000120600722a */ /* 0x000fe20003f0e200 */
[----:B------:R-:W-:Y:S01]  /*0b50*/  SHF.R.S32.HI R14, RZ, 0x1f, R17 ;  /* 0x0000001fff0e7819 */ /* 0x000fe20000011411 */
[----:B------:R-:W-:Y:S01]  /*0b60*/  BSSY.RECONVERGENT B2, `(.L_x_133) ;  /* 0x0000016000027945 */ /* 0x000fe20003800200 */
[----:B------:R-:W-:Y:S01]  /*0b70*/  IADD3 R17, P1, P2, R17, R2, R8 ;  /* 0x0000000211117210 */ /* 0x000fe20007a3e008 */
[----:B------:R-:W-:-:S03]  /*0b80*/  IMAD.MOV.U32 R15, RZ, RZ, R19 ;  /* 0x000000ffff0f7224 */ /* 0x000fc600078e0013 */
[----:B------:R-:W-:Y:S01]  /*0b90*/  IADD3.X R16, PT, PT, R14, R3, RZ, P1, P2 ;  /* 0x000000030e107210 */ /* 0x000fe20000fe44ff */
[----:B------:R-:W-:Y:S02]  /*0ba0*/  IMAD.MOV.U32 R21, RZ, RZ, R17 ;  /* 0x000000ffff157224 */ /* 0x000fe400078e0011 */
[----:B------:R-:W-:Y:S02]  /*0bb0*/  IMAD.MOV.U32 R14, RZ, RZ, R18 ;  /* 0x000000ffff0e7224 */ /* 0x000fe400078e0012 */
        /* <DEDUP_REMOVED lines=16> */
.L_x_134:
[----:B------:R-:W-:Y:S05]  /*0cc0*/  BSYNC.RECONVERGENT B2 ;  /* 0x0000000000027941 */ /* 0x000fea0003800200 */
.L_x_133:
[C---:B------:R-:W-:Y:S02]  /*0cd0*/  VIADD R6, R11.reuse, 0x200 ;  /* 0x000002000b067836 */ /* 0x040fe40000000000 */
[----:B------:R-:W-:-:S03]  /*0ce0*/  VIADD R11, R11, 0x400 ;  /* 0x000004000b0b7836 */ /* 0x000fc60000000000 */
[----:B------:R-:W-:-:S13]  /*0cf0*/  ISETP.GE.AND P0, PT, R6, R9, PT ;  /* 0x000000090600720c */ /* 0x000fda0003f06270 */
[----:B------:R-:W-:Y:S05]  /*0d00*/  @!P0 BRA `(.L_x_135) ;  /* 0xfffffff800388947 */ /* 0x000fea000383ffff */
.L_x_121:
[----:B------:R-:W-:Y:S05]  /*0d10*/  BSYNC.RECONVERGENT B1 ;  /* 0x0000000000017941 */ /* 0x000fea0003800200 */
.L_x_120:
[----:B------:R-:W-:-:S13]  /*0d20*/  ISETP.GE.AND P0, PT, R9, 0x100, PT ;  /* 0x000001000900780c */ /* 0x000fda0003f06270 */
[----:B------:R-:W-:Y:S05]  /*0d30*/  @!P0 BRA `(.L_x_136) ;  /* 0x0000001400508947 */ /* 0x000fea0003800000 */
[----:B------:R-:W0:Y:S01]  /*0d40*/  S2R R11, SR_LANEID ;  /* 0x00000000000b7919 */ /* 0x000e220000000000 */
[----:B------:R-:W-:Y:S01]  /*0d50*/  BSSY.RECONVERGENT B1, `(.L_x_137) ;  /* 0x000001f000017945 */ /* 0x000fe20003800200 */
[----:B------:R-:W-:Y:S01]  /*0d60*/  IMAD.MOV.U32 R12, RZ, RZ, R21 ;  /* 0x000000ffff0c7224 */ /* 0x000fe200078e0015 */
[----:B-----5:R1:W2:Y:S01]  /*0d70*/  SHFL.DOWN PT, R4, R14, 0x1, 0x1f ;  /* 0x08201f000e047f89 */ /* 0x0202a200000e0000 */
        /* <DEDUP_REMOVED lines=9> */
[----:B------:R-:W-:Y:S01]  /*0e10*/  IMAD.MOV.U32 R12, RZ, RZ, R6 ;  /* 0x000000ffff0c7224 */ /* 0x000fe200078e0006 */
[----:B------:R-:W-:Y:S01]  /*0e20*/  MOV R13, R7 ;  /* 0x00000007000d7202 */ /* 0x000fe20000000f00 */
[----:B------:R-:W-:Y:S02]  /*0e30*/  IMAD.MOV.U32 R2, RZ, RZ, R4 ;  /* 0x000000ffff027224 */ /* 0x000fe400078e0004 */
[----:B------:R-:W-:-:S09]  /*0e40*/  IMAD.MOV.U32 R3, RZ, RZ, R5 ;  /* 0x000000ffff037224 */ /* 0x000fd200078e0005 */
        /* <DEDUP_REMOVED lines=15> */
.L_x_138:
[----:B------:R-:W-:Y:S05]  /*0f40*/  BSYNC.RECONVERGENT B1 ;  /* 0x0000000000017941 */ /* 0x000fea0003800200 */
.L_x_137:
        /* <DEDUP_REMOVED lines=31> */
.L_x_140:
[----:B------:R-:W-:Y:S05]  /*1140*/  BSYNC.RECONVERGENT B1 ;  /* 0x0000000000017941 */ /* 0x000fea0003800200 */
.L_x_139:
[----:B------:R-:W-:Y:S01]  /*1150*/  ISETP.GT.AND P0, PT, R11, 0x1b, PT ;  /* 0x0000001b0b00780c */ /* 0x000fe20003f04270 */
[----:B-1----:R1:W1:Y:S01]  /*1160*/  SHFL.DOWN PT, R6, R4, 0x4, 0x1f ;  /* 0x08801f0004067f89 */ /* 0x00226200000e0000 */
[----:B------:R-:W-:Y:S01]  /*1170*/  BSSY.RECONVERGENT B1, `(.L_x_141) ;  /* 0x000001d000017945 */ /* 0x000fe20003800200 */
[----:B----4-:R-:W-:Y:S02]  /*1180*/  IMAD.MOV.U32 R14, RZ, RZ, R8 ;  /* 0x000000ffff0e7224 */ /* 0x010fe400078e0008 */
[----:B--2---:R2:W4:Y:S01]  /*1190*/  SHFL.DOWN PT, R7, R5, 0x4, 0x1f ;  /* 0x08801f0005077f89 */ /* 0x00452200000e0000 */
[----:B---3--:R-:W-:Y:S02]  /*11a0*/  IMAD.MOV.U32 R15, RZ, RZ, R9 ;  /* 0x000000ffff0f7224 */ /* 0x008fe400078e0009 */
[----:B0-----:R-:W-:Y:S01]  /*11b0*/  IMAD.MOV.U32 R2, RZ, RZ, R4 ;  /* 0x000000ffff027224 */ /* 0x001fe200078e0004 */
[----:B------:R2:W0:Y:S01]  /*11c0*/  SHFL.DOWN PT, R13, R8, 0x4, 0x1f ;  /* 0x08801f00080d7f89 */ /* 0x00042200000e0000 */
[----:B------:R-:W-:-:S03]  /*11d0*/  IMAD.MOV.U32 R3, RZ, RZ, R5 ;  /* 0x000000ffff037224 */ /* 0x000fc600078e0005 */
[----:B------:R2:W3:Y:S01]  /*11e0*/  SHFL.DOWN PT, R12, R9, 0x4, 0x1f ;  /* 0x08801f00090c7f89 */ /* 0x0004e200000e0000 */
[----:B------:R-:W-:Y:S05]  /*11f0*/  @P0 BRA `(.L_x_142) ;  /* 0x0000000000500947 */ /* 0x000fea0003800000 */
[----:B-1--4-:R-:W-:Y:S01]  /*1200*/  DSETP.GEU.AND P0, PT, |R4|, |R6|, PT ;  /* 0x400000060400722a */ /* 0x012fe20003f0e200 */
[----:B0-----:R-:W-:Y:S02]  /*1210*/  IMAD.MOV.U32 R14, RZ, RZ, R13 ;  /* 0x000000ffff0e7224 */ /* 0x001fe400078e000d */
        /* <DEDUP_REMOVED lines=18> */
.L_x_142:
[----:B------:R-:W-:Y:S05]  /*1340*/  BSYNC.RECONVERGENT B1 ;  /* 0x0000000000017941 */ /* 0x000fea0003800200 */
.L_x_141:
[----:B------:R-:W-:Y:S01]  /*1350*/  ISETP.GT.AND P0, PT, R11, 0x17, PT ;  /* 0x000000170b00780c */ /* 0x000fe20003f04270 */
[----:B-1----:R1:W1:Y:S01]  /*1360*/  SHFL.DOWN PT, R4, R2, 0x8, 0x1f ;  /* 0x09001f0002047f89 */ /* 0x00226200000e0000 */
[----:B------:R-:W-:Y:S01]  /*1370*/  BSSY.RECONVERGENT B1, `(.L_x_143) ;  /* 0x000001d000017945 */ /* 0x000fe20003800200 */
[----:B---3--:R-:W-:Y:S02]  /*1380*/  IMAD.MOV.U32 R12, RZ, RZ, R14 ;  /* 0x000000ffff0c7224 */ /* 0x008fe400078e000e */
[----:B--2---:R2:W3:Y:S01]  /*1390*/  SHFL.DOWN PT, R5, R3, 0x8, 0x1f ;  /* 0x09001f0003057f89 */ /* 0x0044e200000e0000 */
[----:B0-----:R-:W-:Y:S02]  /*13a0*/  IMAD.MOV.U32 R13, RZ, RZ, R15 ;  /* 0x000000ffff0d7224 */ /* 0x001fe400078e000f */
[----:B------:R-:W-:Y:S01]  /*13b0*/  IMAD.MOV.U32 R8, RZ, RZ, R2 ;  /* 0x000000ffff087224 */ /* 0x000fe200078e0002 */
[----:B----4-:R2:W0:Y:S01]  /*13c0*/  SHFL.DOWN PT, R7, R14, 0x8, 0x1f ;  /* 0x09001f000e077f89 */ /* 0x01042200000e0000 */
[----:B------:R-:W-:-:S03]  /*13d0*/  IMAD.MOV.U32 R9, RZ, RZ, R3 ;  /* 0x000000ffff097224 */ /* 0x000fc600078e0003 */
[----:B------:R2:W4:Y:S01]  /*13e0*/  SHFL.DOWN PT, R6, R15, 0x8, 0x1f ;  /* 0x09001f000f067f89 */ /* 0x00052200000e0000 */
[----:B------:R-:W-:Y:S05]  /*13f0*/  @P0 BRA `(.L_x_144) ;  /* 0x0000000000500947 */ /* 0x000fea0003800000 */
[----:B-1-3--:R-:W-:Y:S01]  /*1400*/  DSETP.GEU.AND P0, PT, |R2|, |R4|, PT ;  /* 0x400000040200722a */ /* 0x00afe20003f0e200 */
[----:B0-----:R-:W-:Y:S02]  /*1410*/  IMAD.MOV.U32 R12, RZ, RZ, R7 ;  /* 0x000000ffff0c7224 */ /* 0x001fe400078e0007 */
        /* <DEDUP_REMOVED lines=18> */
.L_x_144:
[----:B------:R-:W-:Y:S05]  /*1540*/  BSYNC.RECONVERGENT B1 ;  /* 0x0000000000017941 */ /* 0x000fea0003800200 */
.L_x_143:
[----:B------:R-:W-:Y:S01]  /*1550*/  ISETP.GT.AND P0, PT, R11, 0xf, PT ;  /* 0x0000000f0b00780c */ /* 0x000fe20003f04270 */
[----:B-1----:R1:W1:Y:S01]  /*1560*/  SHFL.DOWN PT, R2, R8, 0x10, 0x1f ;  /* 0x0a001f0008027f89 */ /* 0x00226200000e0000 */
[----:B------:R-:W-:Y:S01]  /*1570*/  BSSY.RECONVERGENT B1, `(.L_x_145) ;  /* 0x000001d000017945 */ /* 0x000fe20003800200 */
[----:B------:R-:W-:Y:S02]  /*1580*/  IMAD.MOV.U32 R4, RZ, RZ, R12 ;  /* 0x000000ffff047224 */ /* 0x000fe400078e000c */
[----:B--2---:R2:W1:Y:S01]  /*1590*/  SHFL.DOWN PT, R3, R9, 0x10, 0x1f ;  /* 0x0a001f0009037f89 */ /* 0x00446200000e0000 */
[----:B---3--:R-:W-:Y:S02]  /*15a0*/  IMAD.MOV.U32 R5, RZ, RZ, R13 ;  /* 0x000000ffff057224 */ /* 0x008fe400078e000d */
[----:B----4-:R-:W-:Y:S01]  /*15b0*/  IMAD.MOV.U32 R6, RZ, RZ, R8 ;  /* 0x000000ffff067224 */ /* 0x010fe200078e0008 */
[----:B------:R2:W3:Y:S01]  /*15c0*/  SHFL.DOWN PT, R15, R12, 0x10, 0x1f ;  /* 0x0a001f000c0f7f89 */ /* 0x0004e200000e0000 */
[----:B0-----:R-:W-:-:S03]  /*15d0*/  IMAD.MOV.U32 R7, RZ, RZ, R9 ;  /* 0x000000ffff077224 */ /* 0x001fc600078e0009 */
[----:B------:R2:W0:Y:S01]  /*15e0*/  SHFL.DOWN PT, R14, R13, 0x10, 0x1f ;  /* 0x0a001f000d0e7f89 */ /* 0x00042200000e0000 */
[----:B------:R-:W-:Y:S05]  /*15f0*/  @P0 BRA `(.L_x_146) ;  /* 0x0000000000500947 */ /* 0x000fea0003800000 */
[----:B-1----:R-:W-:Y:S01]  /*1600*/  DSETP.GEU.AND P0, PT, |R8|, |R2|, PT ;  /* 0x400000020800722a */ /* 0x002fe20003f0e200 */
[----:B---3--:R-:W-:Y:S02]  /*1610*/  IMAD.MOV.U32 R4, RZ, RZ, R15 ;  /* 0x000000ffff047224 */ /* 0x008fe400078e000f */
        /* <DEDUP_REMOVED lines=18> */
.L_x_146:
[----:B------:R-:W-:Y:S05]  /*1740*/  BSYNC.RECONVERGENT B1 ;  /* 0x0000000000017941 */ /* 0x000fea0003800200 */
.L_x_145:
        /* <DEDUP_REMOVED lines=11> */
.L_x_148:
[----:B------:R-:W-:Y:S05]  /*1800*/  BSYNC.RECONVERGENT B1 ;  /* 0x0000000000017941 */ /* 0x000fea0003800200 */
.L_x_147:
[----:B------:R-:W-:Y:S01]  /*1810*/  BAR.SYNC.DEFER_BLOCKING 0x0 ;  /* 0x0000000000007b1d */ /* 0x000fe20000010000 */
[----:B------:R-:W-:-:S13]  /*1820*/  ISETP.NE.AND P1, PT, R10, RZ, PT ;  /* 0x000000ff0a00720c */ /* 0x000fda0003f25270 */
[----:B------:R-:W-:Y:S05]  /*1830*/  @P1 BRA `(.L_x_149) ;  /* 0x0000005000201947 */ /* 0x000fea0003800000 */
[----:B-1--4-:R-:W1:Y:S01]  /*1840*/  S2R R3, SR_CgaCtaId ;  /* 0x0000000000037919 */ /* 0x012e620000008800 */
[----:B------:R-:W-:Y:S01]  /*1850*/  MOV R20, 0x400 ;  /* 0x0000040000147802 */ /* 0x000fe20000000f00 */
[----:B------:R-:W-:Y:S03]  /*1860*/  BSSY.RECONVERGENT B1, `(.L_x_150) ;  /* 0x000001a000017945 */ /* 0x000fe60003800200 */
[----:B-1----:R-:W-:-:S05]  /*1870*/  LEA R20, R3, R20, 0x18 ;  /* 0x0000001403147211 */ /* 0x002fca00078ec0ff */
[----:B------:R-:W1:Y:S04]  /*1880*/  LDS.64 R16, [R20+0x18] ;  /* 0x0000180014107984 */ /* 0x000e680000000a00 */
[----:B--2---:R-:W2:Y:S04]  /*1890*/  LDS.128 R8, [R20+0x20] ;  /* 0x0000200014087984 */ /* 0x004ea80000000c00 */
[----:B------:R4:W4:Y:S04]  /*18a0*/  LDS.64 R2, [R20+0x80] ;  /* 0x0000800014027984 */ /* 0x0009280000000a00 */
[----:B0--3--:R0:W3:Y:S01]  /*18b0*/  LDS.128 R12, [R20+0x30] ;  /* 0x00003000140c7984 */ /* 0x0090e20000000c00 */
[----:B-1----:R-:W-:Y:S01]  /*18c0*/  DSETP.GEU.AND P0, PT, |R6|, |R16|, PT ;  /* 0x400000100600722a */ /* 0x002fe20003f0e200 */
[----:B------:R-:W-:-:S02]  /*18d0*/  IMAD.MOV.U32 R22, RZ, RZ, R16 ;  /* 0x000000ffff167224 */ /* 0x000fc400078e0010 */
[----:B------:R-:W-:Y:S02]  /*18e0*/  IMAD.MOV.U32 R23, RZ, RZ, R17 ;  /* 0x000000ffff177224 */ /* 0x000fe400078e0011 */
[----:B--2---:R-:W-:Y:S02]  /*18f0*/  IMAD.MOV.U32 R24, RZ, RZ, R8 ;  /* 0x000000ffff187224 */ /* 0x004fe400078e0008 */
[----:B------:R-:W-:-:S07]  /*1900*/  IMAD.MOV.U32 R25, RZ, RZ, R9 ;  /* 0x000000ffff197224 */ /* 0x000fce00078e0009 */
[----:B0--34-:R-:W-:Y:S05]  /*1910*/  @!P0 BRA `(.L_x_151) ;  /* 0x0000000000388947 */ /* 0x019fea0003800000 */
[----:B------:R-:W-:Y:S01]  /*1920*/  DSETP.GEU.AND P0, PT, |R16|, |R6|, PT ;  /* 0x400000061000722a */ /* 0x000fe20003f0e200 */
[----:B------:R-:W-:Y:S01]  /*1930*/  IMAD.MOV.U32 R22, RZ, RZ, R6 ;  /* 0x000000ffff167224 */ /* 0x000fe200078e0006 */
[----:B------:R-:W-:Y:S01]  /*1940*/  MOV R25, R5 ;  /* 0x0000000500197202 */ /* 0x000fe20000000f00 */
[----:B------:R-:W-:Y:S02]  /*1950*/  IMAD.MOV.U32 R23, RZ, RZ, R7 ;  /* 0x000000ffff177224 */ /* 0x000fe400078e0007 */
[----:B------:R-:W-:-:S09]  /*1960*/  IMAD.MOV.U32 R24, RZ, RZ, R4 ;  /* 0x000000ffff187224 */ /* 0x000fd200078e0004 */
        /* <DEDUP_REMOVED lines=9> */
.L_x_151:
[----:B------:R-:W-:Y:S05]  /*1a00*/  BSYNC.RECONVERGENT B1 ;  /* 0x0000000000017941 */ /* 0x000fea0003800200 */
.L_x_150:
        /* <DEDUP_REMOVED lines=23> */
.L_x_153:
[----:B------:R-:W-:Y:S05]  /*1b80*/  BSYNC.RECONVERGENT B1 ;  /* 0x0000000000017941 */ /* 0x000fea0003800200 */
.L_x_152:
        /* <DEDUP_REMOVED lines=21> */
.L_x_155:
[----:B------:R-:W-:Y:S05]  /*1ce0*/  BSYNC.RECONVERGENT B1 ;  /* 0x0000000000017941 */ /* 0x000fea0003800200 */
.L_x_154:
        /* <DEDUP_REMOVED lines=23> */
.L_x_157:
[----:B------:R-:W-:Y:S05]  /*1e60*/  BSYNC.RECONVERGENT B1 ;  /* 0x0000000000017941 */ /* 0x000fea0003800200 */
.L_x_156:
        /* <DEDUP_REMOVED lines=21> */
.L_x_159:
[----:B------:R-:W-:Y:S05]  /*1fc0*/  BSYNC.RECONVERGENT B1 ;  /* 0x0000000000017941 */ /* 0x000fea0003800200 */
.L_x_158:
        /* <DEDUP_REMOVED lines=21> */
.L_x_161:
[----:B------:R-:W-:Y:S05]  /*2120*/  BSYNC.RECONVERGENT B1 ;  /* 0x0000000000017941 */ /* 0x000fea0003800200 */
.L_x_160:
        /* <DEDUP_REMOVED lines=21> */
.L_x_136:
[----:B------:R-:W0:Y:S01]  /*2280*/  S2R R2, SR_LANEID ;  /* 0x0000000000027919 */ /* 0x000e220000000000 */
[----:B------:R-:W-:Y:S01]  /*2290*/  LOP3.LUT R3, R10, 0x3e0, RZ, 0xc0, !PT ;  /* 0x000003e00a037812 */ /* 0x000fe200078ec0ff */
[----:B------:R-:W-:Y:S01]  /*22a0*/  BSSY.RECONVERGENT B1, `(.L_x_162) ;  /* 0x0000024000017945 */ /* 0x000fe20003800200 */
[----:B------:R-:W-:Y:S02]  /*22b0*/  IMAD.MOV.U32 R18, RZ, RZ, R21 ;  /* 0x000000ffff127224 */ /* 0x000fe400078e0015 */
[----:B------:R-:W-:Y:S01]  /*22c0*/  LOP3.LUT R6, RZ, R3, RZ, 0x33, !PT ;  /* 0x00000003ff067212 */ /* 0x000fe200078e33ff */
[----:B------:R-:W-:Y:S02]  /*22d0*/  VIADD R4, R3, 0x20 ;  /* 0x0000002003047836 */ /* 0x000fe40000000000 */
[----:B------:R-:W-:Y:S02]  /*22e0*/  IMAD.MOV.U32 R22, RZ, RZ, R20 ;  /* 0x000000ffff167224 */ /* 0x000fe400078e0014 */
[----:B------:R-:W-:Y:S01]  /*22f0*/  IMAD.IADD R3, R9, 0x1, R6 ;  /* 0x0000000109037824 */ /* 0x000fe200078e0206 */
[----:B------:R-:W-:Y:S01]  /*2300*/  ISETP.GT.AND P0, PT, R4, R9, PT ;  /* 0x000000090400720c */ /* 0x000fe20003f04270 */
[----:B-----5:R-:W-:-:S02]  /*2310*/  IMAD.MOV.U32 R4, RZ, RZ, R14 ;  /* 0x000000ffff047224 */ /* 0x020fc400078e000e */
[----:B------:R-:W-:Y:S01]  /*2320*/  IMAD.MOV.U32 R5, RZ, RZ, R15 ;  /* 0x000000ffff057224 */ /* 0x000fe200078e000f */
[----:B------:R-:W-:-:S05]  /*2330*/  SEL R3, R3, 0x1f, P0 ;  /* 0x0000001f03037807 */ /* 0x000fca0000000000 */
[----:B------:R1:W2:Y:S04]  /*2340*/  SHFL.DOWN PT, R6, R14, 0x1, R3 ;  /* 0x082000000e067989 */ /* 0x0002a800000e0003 */
[----:B------:R1:W3:Y:S04]  /*2350*/  SHFL.DOWN PT, R7, R15, 0x1, R3 ;  /* 0x082000000f077989 */ /* 0x0002e800000e0003 */
[----:B------:R1:W4:Y:S01]  /*2360*/  SHFL.DOWN PT, R8, R21, 0x1, R3 ;  /* 0x0820000015087989 */ /* 0x00032200000e0003 */
[----:B0-----:R-:W-:-:S03]  /*2370*/  ISETP.GE.AND P0, PT, R2, R3, PT ;  /* 0x000000030200720c */ /* 0x001fc60003f06270 */
[----:B------:R1:W0:Y:S10]  /*2380*/  SHFL.DOWN PT, R11, R20, 0x1, R3 ;  /* 0x08200000140b7989 */ /* 0x00023400000e0003 */
[----:B-12---:R-:W-:Y:S05]  /*2390*/  @P0 BRA `(.L_x_163) ;  /* 0x0000000000500947 */ /* 0x006fea0003800000 */
[----:B---3--:R-:W-:Y:S01]  /*23a0*/  DSETP.GEU.AND P0, PT, |R14|, |R6|, PT ;  /* 0x400000060e00722a */ /* 0x008fe20003f0e200 */
        /* <DEDUP_REMOVED lines=19> */
.L_x_163:
[----:B------:R-:W-:Y:S05]  /*24e0*/  BSYNC.RECONVERGENT B1 ;  /* 0x0000000000017941 */ /* 0x000fea0003800200 */
.L_x_162:
[----:B------:R-:W-:Y:S01]  /*24f0*/  IADD3 R6, PT, PT, R2, 0x2, RZ ;  /* 0x0000000202067810 */ /* 0x000fe20007ffe0ff */
[----:B------:R1:W2:Y:S01]  /*2500*/  SHFL.DOWN PT, R12, R4, 0x2, R3 ;  /* 0x08400000040c7989 */ /* 0x0002a200000e0003 */
[----:B------:R-:W-:Y:S01]  /*2510*/  BSSY.RECONVERGENT B1, `(.L_x_164) ;  /* 0x000001e000017945 */ /* 0x000fe20003800200 */
[----:B----4-:R-:W-:Y:S01]  /*2520*/  IMAD.MOV.U32 R8, RZ, RZ, R18 ;  /* 0x000000ffff087224 */ /* 0x010fe200078e0012 */
[----:B------:R-:W-:Y:S01]  /*2530*/  ISETP.GT.AND P0, PT, R6, R3, PT ;  /* 0x000000030600720c */ /* 0x000fe20003f04270 */
[----:B------:R1:W4:Y:S01]  /*2540*/  SHFL.DOWN PT, R13, R5, 0x2, R3 ;  /* 0x08400000050d7989 */ /* 0x00032200000e0003 */
[----:B------:R-:W-:Y:S02]  /*2550*/  IMAD.MOV.U32 R16, RZ, RZ, R22 ;  /* 0x000000ffff107224 */ /* 0x000fe400078e0016 */
[----:B------:R-:W-:Y:S01]  /*2560*/  IMAD.MOV.U32 R6, RZ, RZ, R4 ;  /* 0x000000ffff067224 */ /* 0x000fe200078e0004 */
[----:B0-----:R1:W0:Y:S01]  /*2570*/  SHFL.DOWN PT, R11, R18, 0x2, R3 ;  /* 0x08400000120b7989 */ /* 0x00122200000e0003 */
[----:B---3--:R-:W-:-:S03]  /*2580*/  IMAD.MOV.U32 R7, RZ, RZ, R5 ;  /* 0x000000ffff077224 */ /* 0x008fc600078e0005 */
[----:B------:R1:W3:Y:S04]  /*2590*/  SHFL.DOWN PT, R15, R22, 0x2, R3 ;  /* 0x08400000160f7989 */ /* 0x0002e800000e0003 */
[----:B------:R-:W-:Y:S05]  /*25a0*/  @P0 BRA `(.L_x_165) ;  /* 0x0000000000500947 */ /* 0x000fea0003800000 */
[----:B--2-4-:R-:W-:Y:S01]  /*25b0*/  DSETP.GEU.AND P0, PT, |R4|, |R12|, PT ;  /* 0x4000000c0400722a */ /* 0x014fe20003f0e200 */
        /* <DEDUP_REMOVED lines=19> */
.L_x_165:
[----:B------:R-:W-:Y:S05]  /*26f0*/  BSYNC.RECONVERGENT B1 ;  /* 0x0000000000017941 */ /* 0x000fea0003800200 */
.L_x_164:
[----:B-1----:R-:W-:Y:S01]  /*2700*/  VIADD R4, R2, 0x4 ;  /* 0x0000000402047836 */ /* 0x002fe20000000000 */
[----:B--2---:R1:W2:Y:S01]  /*2710*/  SHFL.DOWN PT, R12, R6, 0x4, R3 ;  /* 0x08800000060c7989 */ /* 0x0042a200000e0003 */
[----:B------:R-:W-:Y:S01]  /*2720*/  BSSY.RECONVERGENT B1, `(.L_x_166) ;  /* 0x000001e000017945 */ /* 0x000fe20003800200 */
[----:B------:R-:W-:Y:S02]  /*2730*/  IMAD.MOV.U32 R14, RZ, RZ, R8 ;  /* 0x000000ffff0e7224 */ /* 0x000fe400078e0008 */
[----:B------:R-:W-:Y:S01]  /*2740*/  ISETP.GT.AND P0, PT, R4, R3, PT ;  /* 0x000000030400720c */ /* 0x000fe20003f04270 */
[----:B----4-:R1:W4:Y:S01]  /*2750*/  SHFL.DOWN PT, R13, R7, 0x4, R3 ;  /* 0x08800000070d7989 */ /* 0x01032200000e0003 */
[----:B------:R-:W-:Y:S02]  /*2760*/  IMAD.MOV.U32 R18, RZ, RZ, R16 ;  /* 0x000000ffff127224 */ /* 0x000fe400078e0010 */
[----:B------:R-:W-:Y:S01]  /*2770*/  IMAD.MOV.U32 R4, RZ, RZ, R6 ;  /* 0x000000ffff047224 */ /* 0x000fe200078e0006 */
[----:B0-----:R1:W0:Y:S01]  /*2780*/  SHFL.DOWN PT, R11, R8, 0x4, R3 ;  /* 0x08800000080b7989 */ /* 0x00122200000e0003 */
[----:B------:R-:W-:-:S03]  /*2790*/  IMAD.MOV.U32 R5, RZ, RZ, R7 ;  /* 0x000000ffff057224 */ /* 0x000fc600078e0007 */
[----:B---3--:R1:W3:Y:S04]  /*27a0*/  SHFL.DOWN PT, R15, R16, 0x4, R3 ;  /* 0x08800000100f7989 */ /* 0x0082e800000e0003 */
        /* <DEDUP_REMOVED lines=21> */
.L_x_167:
[----:B------:R-:W-:Y:S05]  /*2900*/  BSYNC.RECONVERGENT B1 ;  /* 0x0000000000017941 */ /* 0x000fea0003800200 */
.L_x_166:
[----:B-1----:R-:W-:Y:S01]  /*2910*/  VIADD R8, R2, 0x8 ;  /* 0x0000000802087836 */ /* 0x002fe20000000000 */
[----:B------:R1:W1:Y:S01]  /*2920*/  SHFL.DOWN PT, R6, R4, 0x8, R3 ;  /* 0x0900000004067989 */ /* 0x00026200000e0003 */
[----:B------:R-:W-:Y:S01]  /*2930*/  BSSY.RECONVERGENT B1, `(.L_x_168) ;  /* 0x000001e000017945 */ /* 0x000fe20003800200 */
[----:B------:R-:W-:Y:S02]  /*2940*/  IMAD.MOV.U32 R16, RZ, RZ, R18 ;  /* 0x000000ffff107224 */ /* 0x000fe400078e0012 */
[----:B------:R-:W-:Y:S01]  /*2950*/  ISETP.GT.AND P0, PT, R8, R3, PT ;  /* 0x000000030800720c */ /* 0x000fe20003f04270 */
[----:B------:R1:W1:Y:S01]  /*2960*/  SHFL.DOWN PT, R7, R5, 0x8, R3 ;  /* 0x0900000005077989 */ /* 0x00026200000e0003 */
[----:B------:R-:W-:Y:S02]  /*2970*/  IMAD.MOV.U32 R8, RZ, RZ, R14 ;  /* 0x000000ffff087224 */ /* 0x000fe400078e000e */
[----:B--2---:R-:W-:Y:S01]  /*2980*/  IMAD.MOV.U32 R12, RZ, RZ, R4 ;  /* 0x000000ffff0c7224 */ /* 0x004fe200078e0004 */
[----:B0-----:R0:W2:Y:S01]  /*2990*/  SHFL.DOWN PT, R11, R14, 0x8, R3 ;  /* 0x090000000e0b7989 */ /* 0x0010a200000e0003 */
[----:B----4-:R-:W-:-:S03]  /*29a0*/  IMAD.MOV.U32 R13, RZ, RZ, R5 ;  /* 0x000000ffff0d7224 */ /* 0x010fc600078e0005 */
[----:B---3--:R0:W3:Y:S04]  /*29b0*/  SHFL.DOWN PT, R15, R18, 0x8, R3 ;  /* 0x09000000120f7989 */ /* 0x0080e800000e0003 */
[----:B------:R-:W-:Y:S05]  /*29c0*/  @P0 BRA `(.L_x_169) ;  /* 0x0000000000500947 */ /* 0x000fea0003800000 */
[----:B-1----:R-:W-:Y:S01]  /*29d0*/  DSETP.GEU.AND P0, PT, |R4|, |R6|, PT ;  /* 0x400000060400722a */ /* 0x002fe20003f0e200 */
[----:B--2---:R-:W-:Y:S02]  /*29e0*/  IMAD.MOV.U32 R8, RZ, RZ, R11 ;  /* 0x000000ffff087224 */ /* 0x004fe400078e000b */
        /* <DEDUP_REMOVED lines=18> */
.L_x_169:
[----:B------:R-:W-:Y:S05]  /*2b10*/  BSYNC.RECONVERGENT B1 ;  /* 0x0000000000017941 */ /* 0x000fea0003800200 */
.L_x_168:
[----:B-1----:R-:W-:Y:S01]  /*2b20*/  VIADD R4, R2, 0x10 ;  /* 0x0000001002047836 */ /* 0x002fe20000000000 */
[----:B0-----:R0:W1:Y:S01]  /*2b30*/  SHFL.DOWN PT, R14, R12, 0x10, R3 ;  /* 0x0a0000000c0e7989 */ /* 0x00106200000e0003 */
[----:B------:R-:W-:Y:S01]  /*2b40*/  BSSY.RECONVERGENT B1, `(.L_x_170) ;  /* 0x000001e000017945 */ /* 0x000fe20003800200 */
[----:B------:R-:W-:Y:S02]  /*2b50*/  IMAD.MOV.U32 R5, RZ, RZ, R16 ;  /* 0x000000ffff057224 */ /* 0x000fe400078e0010 */
[----:B------:R-:W-:Y:S01]  /*2b60*/  ISETP.GT.AND P0, PT, R4, R3, PT ;  /* 0x000000030400720c */ /* 0x000fe20003f04270 */
[----:B---3--:R0:W3:Y:S01]  /*2b70*/  SHFL.DOWN PT, R15, R13, 0x10, R3 ;  /* 0x0a0000000d0f7989 */ /* 0x0080e200000e0003 */
[----:B------:R-:W-:Y:S02]  /*2b80*/  IMAD.MOV.U32 R4, RZ, RZ, R8 ;  /* 0x000000ffff047224 */ /* 0x000fe400078e0008 */
[----:B------:R-:W-:Y:S01]  /*2b90*/  IMAD.MOV.U32 R6, RZ, RZ, R12 ;  /* 0x000000ffff067224 */ /* 0x000fe200078e000c */
[----:B--2---:R0:W2:Y:S01]  /*2ba0*/  SHFL.DOWN PT, R11, R8, 0x10, R3 ;  /* 0x0a000000080b7989 */ /* 0x0040a200000e0003 */
[----:B------:R-:W-:-:S03]  /*2bb0*/  IMAD.MOV.U32 R7, RZ, RZ, R13 ;  /* 0x000000ffff077224 */ /* 0x000fc600078e000d */
[----:B------:R0:W4:Y:S04]  /*2bc0*/  SHFL.DOWN PT, R17, R16, 0x10, R3 ;  /* 0x0a00000010117989 */ /* 0x00012800000e0003 */
[----:B------:R-:W-:Y:S05]  /*2bd0*/  @P0 BRA `(.L_x_171) ;  /* 0x0000000000500947 */ /* 0x000fea0003800000 */
[----:B-1-3--:R-:W-:Y:S01]  /*2be0*/  DSETP.GEU.AND P0, PT, |R12|, |R14|, PT ;  /* 0x4000000e0c00722a */ /* 0x00afe20003f0e200 */
        /* <DEDUP_REMOVED lines=19> */
.L_x_171:
[----:B------:R-:W-:Y:S05]  /*2d20*/  BSYNC.RECONVERGENT B1 ;  /* 0x0000000000017941 */ /* 0x000fea0003800200 */
.L_x_170:
[----:B------:R-:W-:Y:S01]  /*2d30*/  ISETP.NE.AND P0, PT, R2, RZ, PT ;  /* 0x000000ff0200720c */ /* 0x000fe20003f05270 */
[----:B------:R-:W-:-:S12]  /*2d40*/  BSSY.RECONVERGENT B1, `(.L_x_172) ;  /* 0x000000a000017945 */ /* 0x000fd80003800200 */
[----:B------:R-:W-:Y:S05]  /*2d50*/  @P0 BRA `(.L_x_173) ;  /* 0x0000000000200947 */ /* 0x000fea0003800000 */
[----:B0-----:R-:W0:Y:S01]  /*2d60*/  S2R R8, SR_CgaCtaId ;  /* 0x0000000000087919 */ /* 0x001e220000008800 */
[----:B------:R-:W-:Y:S02]  /*2d70*/  MOV R3, 0x400 ;  /* 0x0000040000037802 */ /* 0x000fe40000000f00 */
[----:B------:R-:W-:-:S04]  /*2d80*/  SHF.R.U32.HI R2, RZ, 0x1, R10 ;  /* 0x00000001ff027819 */ /* 0x000fc8000001160a */
[----:B------:R-:W-:Y:S02]  /*2d90*/  LOP3.LUT R2, R2, 0x1f0, RZ, 0xc0, !PT ;  /* 0x000001f002027812 */ /* 0x000fe400078ec0ff */
[----:B0-----:R-:W-:-:S05]  /*2da0*/  LEA R3, R8, R3, 0x18 ;  /* 0x0000000308037211 */ /* 0x001fca00078ec0ff */
[----:B------:R-:W-:-:S05]  /*2db0*/  IMAD.IADD R3, R2, 0x1, R3 ;  /* 0x0000000102037824 */ /* 0x000fca00078e0203 */
[----:B------:R0:W-:Y:S04]  /*2dc0*/  STS.64 [R3+0x10], R4 ;  /* 0x0000100403007388 */ /* 0x0001e80000000a00 */
[----:B------:R0:W-:Y:S02]  /*2dd0*/  STS.64 [R3+0x8], R6 ;  /* 0x0000080603007388 */ /* 0x0001e40000000a00 */
.L_x_173:
[----:B------:R-:W-:Y:S05]  /*2de0*/  BSYNC.RECONVERGENT B1 ;  /* 0x0000000000017941 */ /* 0x000fea0003800200 */
.L_x_172:
[----:B------:R-:W-:Y:S01]  /*2df0*/  BAR.SYNC.DEFER_BLOCKING 0x0 ;  /* 0x0000000000007b1d */ /* 0x000fe20000010000 */
[----:B------:R-:W-:-:S13]  /*2e00*/  ISETP.NE.AND P1, PT, R10, RZ, PT ;  /* 0x000000ff0a00720c */ /* 0x000fda0003f25270 */
[----:B------:R-:W-:Y:S05]  /*2e10*/  @P1 BRA `(.L_x_149) ;  /* 0x0000003800a81947 */ /* 0x000fea0003800000 */
[----:B------:R-:W-:Y:S01]  /*2e20*/  ISETP.GE.AND P0, PT, R9, 0x21, PT ;  /* 0x000000210900780c */ /* 0x000fe20003f06270 */
[----:B0-----:R-:W-:Y:S02]  /*2e30*/  IMAD.MOV.U32 R13, RZ, RZ, R4 ;  /* 0x000000ffff0d7224 */ /* 0x001fe400078e0004 */
[----:B------:R-:W-:Y:S02]  /*2e40*/  IMAD.MOV.U32 R8, RZ, RZ, R5 ;  /* 0x000000ffff087224 */ /* 0x000fe400078e0005 */
[----:B------:R-:W-:Y:S02]  /*2e50*/  IMAD.MOV.U32 R2, RZ, RZ, R6 ;  /* 0x000000ffff027224 */ /* 0x000fe400078e0006 */
[----:B------:R-:W-:-:S06]  /*2e60*/  IMAD.MOV.U32 R3, RZ, RZ, R7 ;  /* 0x000000ffff037224 */ /* 0x000fcc00078e0007 */
[----:B------:R-:W-:Y:S05]  /*2e70*/  @!P0 BRA `(.L_x_174) ;  /* 0x00000000006c8947 */ /* 0x000fea0003800000 */
[----:B------:R-:W0:Y:S01]  /*2e80*/  S2UR UR5, SR_CgaCtaId ;  /* 0x00000000000579c3 */ /* 0x000e220000008800 */
[----:B------:R-:W-:Y:S01]  /*2e90*/  UMOV UR4, 0x400 ;  /* 0x0000040000047882 */ /* 0x000fe20000000000 */
[----:B------:R-:W-:Y:S01]  /*2ea0*/  BSSY.RECONVERGENT B1, `(.L_x_174) ;  /* 0x0000018000017945 */ /* 0x000fe20003800200 */
[----:B0-----:R-:W-:-:S09]  /*2eb0*/  ULEA UR4, UR5, UR4, 0x18 ;  /* 0x0000000405047291 */ /* 0x001fd2000f8ec0ff */
[----:B--2---:R-:W0:Y:S04]  /*2ec0*/  LDS.64 R10, [UR4+0x18] ;  /* 0x00001804ff0a7984 */ /* 0x004e280008000a00 */
[----:B-1-3--:R-:W1:Y:S01]  /*2ed0*/  LDS.64 R14, [UR4+0x20] ;  /* 0x00002004ff0e7984 */ /* 0x00ae620008000a00 */
[----:B0-----:R-:W-:Y:S01]  /*2ee0*/  DSETP.GEU.AND P0, PT, |R6|, |R10|, PT ;  /* 0x4000000a0600722a */ /* 0x001fe20003f0e200 */
[----:B------:R-:W-:Y:S02]  /*2ef0*/  IMAD.MOV.U32 R2, RZ, RZ, R10 ;  /* 0x000000ffff027224 */ /* 0x000fe400078e000a */
[----:B------:R-:W-:Y:S02]  /*2f00*/  IMAD.MOV.U32 R3, RZ, RZ, R11 ;  /* 0x000000ffff037224 */ /* 0x000fe400078e000b */
[----:B-1----:R-:W-:-:S02]  /*2f10*/  IMAD.MOV.U32 R13, RZ, RZ, R14 ;  /* 0x000000ffff0d7224 */ /* 0x002fc400078e000e */
[----:B------:R-:W-:-:S07]  /*2f20*/  IMAD.MOV.U32 R8, RZ, RZ, R15 ;  /* 0x000000ffff087224 */ /* 0x000fce00078e000f */
[----:B------:R-:W-:Y:S05]  /*2f30*/  @!P0 BRA `(.L_x_175) ;  /* 0x0000000000388947 */ /* 0x000fea0003800000 */
        /* <DEDUP_REMOVED lines=14> */
.L_x_175:
[----:B------:R-:W-:Y:S05]  /*3020*/  BSYNC.RECONVERGENT B1 ;  /* 0x0000000000017941 */ /* 0x000fea0003800200 */
.L_x_174:
[----:B------:R-:W-:Y:S01]  /*3030*/  ISETP.GE.AND P0, PT, R9, 0x41, PT ;  /* 0x000000410900780c */ /* 0x000fe20003f06270 */
[----:B--2---:R-:W-:Y:S02]  /*3040*/  IMAD.MOV.U32 R11, RZ, RZ, R13 ;  /* 0x000000ffff0b7224 */ /* 0x004fe400078e000d */
        /* <DEDUP_REMOVED lines=8> */
[----:B------:R-:W0:Y:S04]  /*30d0*/  LDS.64 R6, [UR4+0x28] ;  /* 0x00002804ff067984 */ /* 0x000e280008000a00 */
        /* <DEDUP_REMOVED lines=21> */
.L_x_177:
[----:B------:R-:W-:Y:S05]  /*3230*/  BSYNC.RECONVERGENT B1 ;  /* 0x0000000000017941 */ /* 0x000fea0003800200 */
.L_x_176:
[----:B------:R-:W-:Y:S01]  /*3240*/  ISETP.GE.AND P0, PT, R9, 0x61, PT ;  /* 0x000000610900780c */ /* 0x000fe20003f06270 */
[----:B------:R-:W-:Y:S02]  /*3250*/  IMAD.MOV.U32 R13, RZ, RZ, R11 ;  /* 0x000000ffff0d7224 */ /* 0x000fe400078e000b */
        /* <DEDUP_REMOVED lines=30> */
.L_x_179:
[----:B------:R-:W-:Y:S05]  /*3440*/  BSYNC.RECONVERGENT B1 ;  /* 0x0000000000017941 */ /* 0x000fea0003800200 */
.L_x_178:
        /* <DEDUP_REMOVED lines=32> */
.L_x_181:
[----:B------:R-:W-:Y:S05]  /*3650*/  BSYNC.RECONVERGENT B1 ;  /* 0x0000000000017941 */ /* 0x000fea0003800200 */
.L_x_180:
        /* <DEDUP_REMOVED lines=32> */
.L_x_183:
[----:B------:R-:W-:Y:S05]  /*3860*/  BSYNC.RECONVERGENT B1 ;  /* 0x0000000000017941 */ /* 0x000fea0003800200 */
.L_x_182:
        /* <DEDUP_REMOVED lines=32> */
.L_x_185:
[----:B------:R-:W-:Y:S05]  /*3a70*/  BSYNC.RECONVERGENT B1 ;  /* 0x0000000000017941 */ /* 0x000fea0003800200 */
.L_x_184:
[----:B------:R-:W-:Y:S01]  /*3a80*/  ISETP.GE.AND P0, PT, R9, 0xe1, PT ;  /* 0x000000e10900780c */ /* 0x000fe20003f06270 */
[----:B------:R-:W-:Y:S01]  /*3a90*/  IMAD.MOV.U32 R5, RZ, RZ, R10 ;  /* 0x000000ffff057224 */ /* 0x000fe200078e000a */
[----:B------:R-:W-:Y:S01]  /*3aa0*/  MOV R4, R11 ;  /* 0x0000000b00047202 */ /* 0x000fe20000000f00 */
[----:B------:R-:W-:Y:S02]  /*3ab0*/  IMAD.MOV.U32 R6, RZ, RZ, R2 ;  /* 0x000000ffff067224 */ /* 0x000fe400078e0002 */
[----:B------:R-:W-:-:S08]  /*3ac0*/  IMAD.MOV.U32 R7, RZ, RZ, R3 ;  /* 0x000000ffff077224 */ /* 0x000fd000078e0003 */
[----:B------:R-:W-:Y:S05]  /*3ad0*/  @!P0 BRA `(.L_x_149) ;  /* 0x0000002c00788947 */ /* 0x000fea0003800000 */
[----:B------:R-:W0:Y:S01]  /*3ae0*/  S2UR UR5, SR_CgaCtaId ;  /* 0x00000000000579c3 */ /* 0x000e220000008800 */
[----:B------:R-:W-:Y:S02]  /*3af0*/  UMOV UR4, 0x400 ;  /* 0x0000040000047882 */ /* 0x000fe40000000000 */
[----:B0-----:R-:W-:-:S09]  /*3b00*/  ULEA UR4, UR5, UR4, 0x18 ;  /* 0x0000000405047291 */ /* 0x001fd2000f8ec0ff */
[----:B------:R-:W0:Y:S04]  /*3b10*/  LDS.64 R8, [UR4+0x78] ;  /* 0x00007804ff087984 */ /* 0x000e280008000a00 */
[----:B------:R-:W2:Y:S01]  /*3b20*/  LDS.64 R12, [UR4+0x80] ;  /* 0x00008004ff0c7984 */ /* 0x000ea20008000a00 */
[----:B0-----:R-:W-:Y:S01]  /*3b30*/  DSETP.GEU.AND P0, PT, |R2|, |R8|, PT ;  /* 0x400000080200722a */ /* 0x001fe20003f0e200 */
        /* <DEDUP_REMOVED lines=20> */
.L_x_117:
[----:B------:R-:W0:Y:S01]  /*3c80*/  S2R R3, SR_TID.X ;  /* 0x0000000000037919 */ /* 0x000e220000002100 */
[----:B------:R-:W1:Y:S02]  /*3c90*/  LDCU.128 UR12, c[0x0][0x380] ;  /* 0x00007000ff0c77ac */ /* 0x000e640008000c00 */
[----:B-1----:R-:W-:Y:S02]  /*3ca0*/  IMAD.U32 R2, RZ, RZ, UR12 ;  /* 0x0000000cff027e24 */ /* 0x002fe4000f8e00ff */
[----:B------:R-:W-:Y:S01]  /*3cb0*/  IMAD.U32 R4, RZ, RZ, UR13 ;  /* 0x0000000dff047e24 */ /* 0x000fe2000f8e00ff */
[----:B0-----:R-:W-:-:S05]  /*3cc0*/  IADD3 R5, P0, PT, R8, R3, RZ ;  /* 0x0000000308057210 */ /* 0x001fca0007f1e0ff */
[----:B------:R-:W-:Y:S01]  /*3cd0*/  IMAD.X R6, RZ, RZ, RZ, P0 ;  /* 0x000000ffff067224 */ /* 0x000fe200000e06ff */
[----:B------:R-:W-:-:S04]  /*3ce0*/  LEA R20, P0, R5, R2, 0x3 ;  /* 0x0000000205147211 */ /* 0x000fc800078018ff */
[----:B------:R-:W-:-:S05]  /*3cf0*/  LEA.HI.X R21, R5, R4, R6, 0x3, P0 ;  /* 0x0000000405157211 */ /* 0x000fca00000f1c06 */
[----:B------:R-:W2:Y:S04]  /*3d00*/  LDG.E.64 R6, desc[UR10][R20.64] ;  /* 0x0000000a14067981 */ /* 0x000ea8000c1e1b00 */
[----:B------:R-:W2:Y:S04]  /*3d10*/  LDG.E.64 R14, desc[UR10][R20.64+0x800] ;  /* 0x0008000a140e7981 */ /* 0x000ea8000c1e1b00 */
[----:B------:R-:W3:Y:S04]  /*3d20*/  LDG.E.64 R18, desc[UR10][R20.64+0x1000] ;  /* 0x0010000a14127981 */ /* 0x000ee8000c1e1b00 */
[----:B------:R-:W4:Y:S04]  /*3d30*/  LDG.E.64 R12, desc[UR10][R20.64+0x1800] ;  /* 0x0018000a140c7981 */ /* 0x000f28000c1e1b00 */
[----:B------:R-:W5:Y:S01]  /*3d40*/  LDG.E.64 R10, desc[UR10][R20.64+0x2000] ;  /* 0x0020000a140a7981 */ /* 0x000f62000c1e1b00 */
[----:B------:R-:W-:Y:S01]  /*3d50*/  IMAD.U32 R5, RZ, RZ, UR14 ;  /* 0x0000000eff057e24 */ /* 0x000fe2000f8e00ff */
[----:B------:R-:W-:Y:S01]  /*3d60*/  LOP3.LUT R9, R3, 0x400, RZ, 0xfc, !PT ;  /* 0x0000040003097812 */ /* 0x000fe200078efcff */
[----:B------:R-:W-:Y:S01]  /*3d70*/  BSSY.RECONVERGENT B1, `(.L_x_186) ;  /* 0x0000020000017945 */ /* 0x000fe20003800200 */
[----:B------:R-:W-:-:S04]  /*3d80*/  ISETP.LE.U32.AND P0, PT, R25, UR6, PT ;  /* 0x0000000619007c0c */ /* 0x000fc8000bf03070 */
[----:B------:R-:W-:Y:S01]  /*3d90*/  ISETP.GE.U32.AND.EX P0, PT, RZ, R16, PT, P0 ;  /* 0x00000010ff00720c */ /* 0x000fe20003f06100 */
[----:B--2---:R-:W-:-:S06]  /*3da0*/  DSETP.GEU.AND P2, PT, |R6|, |R14|, PT ;  /* 0x4000000e0600722a */ /* 0x004fcc0003f4e200 */
[----:B------:R-:W-:Y:S02]  /*3db0*/  FSEL R6, R6, R14, P2 ;  /* 0x0000000e06067208 */ /* 0x000fe40001000000 */
[----:B------:R-:W-:-:S06]  /*3dc0*/  FSEL R7, R7, R15, P2 ;  /* 0x0000000f07077208 */ /* 0x000fcc0001000000 */
[----:B---3--:R-:W-:-:S06]  /*3dd0*/  DSETP.GEU.AND P3, PT, |R6|, |R18|, PT ;  /* 0x400000120600722a */ /* 0x008fcc0003f6e200 */
[----:B------:R-:W-:Y:S01]  /*3de0*/  FSEL R14, R6, R18, P3 ;  /* 0x00000012060e7208 */ /* 0x000fe20001800000 */
[----:B------:R-:W-:Y:S01]  /*3df0*/  IMAD.U32 R6, RZ, RZ, UR15 ;  /* 0x0000000fff067e24 */ /* 0x000fe2000f8e00ff */
[----:B------:R-:W-:Y:S01]  /*3e00*/  FSEL R15, R7, R19, P3 ;  /* 0x00000013070f7208 */ /* 0x000fe20001800000 */
[----:B------:R-:W-:-:S05]  /*3e10*/  VIADD R18, R3, 0x100 ;  /* 0x0000010003127836 */ /* 0x000fca0000000000 */
[----:B----4-:R-:W-:-:S06]  /*3e20*/  DSETP.GEU.AND P1, PT, |R14|, |R12|, PT ;  /* 0x4000000c0e00722a */ /* 0x010fcc0003f2e200 */
[----:B------:R-:W-:Y:S01]  /*3e30*/  FSEL R12, R14, R12, P1 ;  /* 0x0000000c0e0c7208 */ /* 0x000fe20000800000 */
[----:B------:R-:W-:Y:S01]  /*3e40*/  VIADD R14, R3, 0x200 ;  /* 0x00000200030e7836 */ /* 0x000fe20000000000 */
[----:B------:R-:W-:Y:S02]  /*3e50*/  FSEL R13, R15, R13, P1 ;  /* 0x0000000d0f0d7208 */ /* 0x000fe40000800000 */
[----:B------:R-:W-:Y:S02]  /*3e60*/  IADD3 R15, P5, PT, R8, R5, RZ ;  /* 0x00000005080f7210 */ /* 0x000fe40007fbe0ff */
[----:B------:R-:W-:Y:S02]  /*3e70*/  @P3 SEL R14, R3, R18, P2 ;  /* 0x00000012030e3207 */ /* 0x000fe40001000000 */
[----:B-----5:R-:W-:Y:S01]  /*3e80*/  DSETP.GEU.AND P4, PT, |R12|, |R10|, PT ;  /* 0x4000000a0c00722a */ /* 0x020fe20003f8e200 */
[----:B------:R-:W-:Y:S01]  /*3e90*/  IMAD.X R17, RZ, RZ, R6, P5 ;  /* 0x000000ffff117224 */ /* 0x000fe200028e0606 */
[----:B------:R-:W-:Y:S01]  /*3ea0*/  IADD3 R7, P5, PT, R9, R15, RZ ;  /* 0x0000000f09077210 */ /* 0x000fe20007fbe0ff */
[----:B------:R-:W-:-:S04]  /*3eb0*/  @!P1 VIADD R14, R3, 0x300 ;  /* 0x00000300030e9836 */ /* 0x000fc80000000000 */
[----:B------:R-:W-:-:S07]  /*3ec0*/  IMAD.X R8, RZ, RZ, R17, P5 ;  /* 0x000000ffff087224 */ /* 0x000fce00028e0611 */
[----:B------:R-:W-:Y:S05]  /*3ed0*/  @!P4 BRA `(.L_x_187) ;  /* 0x000000000024c947 */ /* 0x000fea0003800000 */
[C---:B------:R-:W-:Y:S02]  /*3ee0*/  ISETP.GE.U32.AND P1, PT, R14.reuse, R9, PT ;  /* 0x000000090e00720c */ /* 0x040fe40003f26070 */
[----:B------:R-:W-:Y:S02]  /*3ef0*/  IADD3 R14, P2, PT, R14, R15, RZ ;  /* 0x0000000f0e0e7210 */ /* 0x000fe40007f5e0ff */
[----:B------:R-:W-:-:S03]  /*3f00*/  ISETP.GE.U32.AND.EX P1, PT, RZ, RZ, PT, P1 ;  /* 0x000000ffff00720c */ /* 0x000fc60003f26110 */
[----:B------:R-:W-:-:S10]  /*3f10*/  IMAD.X R9, RZ, RZ, R17, P2 ;  /* 0x000000ffff097224 */ /* 0x000fd400010e0611 */
[----:B------:R-:W-:-:S06]  /*3f20*/  DSETP.LT.OR P1, PT, |R10|, |R12|, !P1 ;  /* 0x4000000c0a00722a */ /* 0x000fcc0004f21600 */
[----:B------:R-:W-:Y:S02]  /*3f30*/  FSEL R10, R12, R10, P1 ;  /* 0x0000000a0c0a7208 */ /* 0x000fe40000800000 */
[----:B------:R-:W-:Y:S02]  /*3f40*/  FSEL R11, R13, R11, P1 ;  /* 0x0000000b0d0b7208 */ /* 0x000fe40000800000 */
[----:B------:R-:W-:Y:S02]  /*3f50*/  SEL R7, R14, R7, P1 ;  /* 0x000000070e077207 */ /* 0x000fe40000800000 */
[----:B------:R-:W-:-:S07]  /*3f60*/  SEL R8, R9, R8, P1 ;  /* 0x0000000809087207 */ /* 0x000fce0000800000 */
.L_x_187:
[----:B------:R-:W-:Y:S05]  /*3f70*/  BSYNC.RECONVERGENT B1 ;  /* 0x0000000000017941 */ /* 0x000fea0003800200 */
.L_x_186:
[----:B------:R-:W-:Y:S05]  /*3f80*/  @P0 BRA `(.L_x_188) ;  /* 0x0000001400000947 */ /* 0x000fea0003800000 */
[----:B------:R-:W0:Y:S01]  /*3f90*/  LDCU.64 UR8, c[0x0][0x3e8] ;  /* 0x00007d00ff0877ac */ /* 0x000e220008000a00 */
[----:B------:R-:W-:Y:S01]  /*3fa0*/  ISETP.NE.AND P0, PT, R3, RZ, PT ;  /* 0x000000ff0300720c */ /* 0x000fe20003f05270 */
[----:B------:R-:W-:Y:S01]  /*3fb0*/  BSSY.RECONVERGENT B1, `(.L_x_189) ;  /* 0x0000012000017945 */ /* 0x000fe20003800200 */
[----:B------:R-:W-:Y:S01]  /*3fc0*/  UMOV UR4, 0x8 ;  /* 0x0000000800047882 */ /* 0x000fe20000000000 */
[----:B------:R-:W-:Y:S02]  /*3fd0*/  UMOV UR5, 0x0 ;  /* 0x0000000000057882 */ /* 0x000fe40000000000 */
[----:B0-----:R-:W-:-:S04]  /*3fe0*/  UIMAD.WIDE.U32 UR4, UR8, 0x1, UR4 ;  /* 0x00000001080478a5 */ /* 0x001fc8000f8e0004 */
[----:B------:R-:W-:Y:S02]  /*3ff0*/  UIADD3 UR7, UPT, UPT, UR5, UR9, URZ ;  /* 0x0000000905077290 */ /* 0x000fe4000fffe0ff */
[----:B------:R-:W-:Y:S02]  /*4000*/  IMAD.U32 R13, RZ, RZ, UR5 ;  /* 0x00000005ff0d7e24 */ /* 0x000fe4000f8e00ff */
[----:B------:R-:W-:Y:S02]  /*4010*/  IMAD.U32 R12, RZ, RZ, UR4 ;  /* 0x00000004ff0c7e24 */ /* 0x000fe4000f8e00ff */
[----:B------:R-:W-:Y:S01]  /*4020*/  IMAD.U32 R13, RZ, RZ, UR7 ;  /* 0x00000007ff0d7e24 */ /* 0x000fe2000f8e00ff */
[----:B------:R-:W-:Y:S06]  /*4030*/  @P0 BRA `(.L_x_190) ;  /* 0x0000000000240947 */ /* 0x000fec0003800000 */
[----:B------:R-:W-:Y:S02]  /*4040*/  IMAD.MOV.U32 R18, RZ, RZ, 0x500 ;  /* 0x00000500ff127424 */ /* 0x000fe400078e00ff */
[----:B------:R-:W-:-:S05]  /*4050*/  IMAD.MOV.U32 R19, RZ, RZ, 0x0 ;  /* 0x00000000ff137424 */ /* 0x000fca00078e00ff */
[----:B------:R-:W2:Y:S01]  /*4060*/  ATOMG.E.ADD.64.STRONG.GPU PT, R14, desc[UR10][R12.64], R18 ;  /* 0x800000120c0e79a8 */ /* 0x000ea200081ef50a */
[----:B------:R-:W0:Y:S01]  /*4070*/  S2UR UR5, SR_CgaCtaId ;  /* 0x00000000000579c3 */ /* 0x000e220000008800 */
[----:B------:R-:W-:Y:S02]  /*4080*/  UMOV UR4, 0x400 ;  /* 0x0000040000047882 */ /* 0x000fe40000000000 */
[----:B0-----:R-:W-:Y:S01]  /*4090*/  ULEA UR4, UR5, UR4, 0x18 ;  /* 0x0000000405047291 */ /* 0x001fe2000f8ec0ff */
[----:B--2---:R-:W-:-:S05]  /*40a0*/  IADD3 R14, P0, PT, R14, UR6, RZ ;  /* 0x000000060e0e7c10 */ /* 0x004fca000ff1e0ff */
[----:B------:R-:W-:-:S05]  /*40b0*/  IMAD.X R15, RZ, RZ, R15, P0 ;  /* 0x000000ffff0f7224 */ /* 0x000fca00000e060f */
[----:B------:R0:W-:Y:S03]  /*40c0*/  STS.64 [UR4+0x98], R14 ;  /* 0x0000980eff007988 */ /* 0x0001e60008000a04 */
.L_x_190:
[----:B------:R-:W-:Y:S05]  /*40d0*/  BSYNC.RECONVERGENT B1 ;  /* 0x0000000000017941 */ /* 0x000fea0003800200 */
.L_x_189:
[----:B------:R-:W1:Y:S08]  /*40e0*/  S2UR UR5, SR_CgaCtaId ;  /* 0x00000000000579c3 */ /* 0x000e700000008800 */
[----:B------:R-:W-:Y:S06]  /*40f0*/  BAR.SYNC.DEFER_BLOCKING 0x0 ;  /* 0x0000000000007b1d */ /* 0x000fec0000010000 */
[----:B------:R-:W-:-:S02]  /*4100*/  UMOV UR4, 0x400 ;  /* 0x0000040000047882 */ /* 0x000fc40000000000 */
[----:B-1----:R-:W-:-:S06]  /*4110*/  ULEA UR4, UR5, UR4, 0x18 ;  /* 0x0000000405047291 */ /* 0x002fcc000f8ec0ff */
[----:B------:R-:W-:-:S05]  /*4120*/  IMAD.U32 R9, RZ, RZ, UR4 ;  /* 0x00000004ff097e24 */ /* 0x000fca000f8e00ff */
[----:B------:R-:W0:Y:S02]  /*4130*/  LDS.64 R18, [R9+0x98] ;  /* 0x0000980009127984 */ /* 0x000e240000000a00 */
[----:B0-----:R-:W-:-:S04]  /*4140*/  IADD3 R14, P1, PT, R18, 0x500, RZ ;  /* 0x00000500120e7810 */ /* 0x001fc80007f3e0ff */
[----:B------:R-:W-:Y:S01]  /*4150*/  ISETP.GT.U32.AND P0, PT, R14, R25, PT ;  /* 0x000000190e00720c */ /* 0x000fe20003f04070 */
[----:B------:R-:W-:-:S05]  /*4160*/  IMAD.X R15, RZ, RZ, R19, P1 ;  /* 0x000000ffff0f7224 */ /* 0x000fca00008e0613 */
[----:B------:R-:W-:-:S13]  /*4170*/  ISETP.GT.AND.EX P0, PT, R15, R16, PT, P0 ;  /* 0x000000100f00720c */ /* 0x000fda0003f04300 */
[----:B------:R-:W-:Y:S05]  /*4180*/  @P0 BRA `(.L_x_191) ;  /* 0x0000000400b40947 */ /* 0x000fea0003800000 */
[----:B------:R-:W-:Y:S01]  /*4190*/  BSSY.RECONVERGENT B1, `(.L_x_191) ;  /* 0x000006c000017945 */ /* 0x000fe20003800200 */
[----:B------:R-:W-:Y:S01]  /*41a0*/  IMAD.MOV.U32 R20, RZ, RZ, R10 ;  /* 0x000000ffff147224 */ /* 0x000fe200078e000a */
[----:B------:R-:W0:Y:S01]  /*41b0*/  LDCU.64 UR8, c[0x0][0x398] ;  /* 0x00007300ff0877ac */ /* 0x000e220008000a00 */
[----:B------:R-:W-:Y:S02]  /*41c0*/  IMAD.MOV.U32 R21, RZ, RZ, R11 ;  /* 0x000000ffff157224 */ /* 0x000fe400078e000b */
[----:B------:R-:W-:Y:S01]  /*41d0*/  IMAD.MOV.U32 R15, RZ, RZ, R7 ;  /* 0x000000ffff0f7224 */ /* 0x000fe200078e0007 */
[----:B------:R-:W1:Y:S01]  /*41e0*/  LDCU.128 UR12, c[0x0][0x380] ;  /* 0x00007000ff0c77ac */ /* 0x000e620008000c00 */
[----:B------:R-:W-:-:S07]  /*41f0*/  IMAD.MOV.U32 R14, RZ, RZ, R8 ;  /* 0x000000ffff0e7224 */ /* 0x000fce00078e0008 */
.L_x_194:
[----:B------:R-:W-:Y:S01]  /*4200*/  IADD3 R7, P0, PT, R3, R18, RZ ;  /* 0x0000001203077210 */ /* 0x000fe20007f1e0ff */
[----:B-1----:R-:W-:Y:S02]  /*4210*/  IMAD.U32 R2, RZ, RZ, UR12 ;  /* 0x0000000cff027e24 */ /* 0x002fe4000f8e00ff */
[----:B------:R-:W-:Y:S02]  /*4220*/  IMAD.U32 R4, RZ, RZ, UR13 ;  /* 0x0000000dff047e24 */ /* 0x000fe4000f8e00ff */
[----:B------:R-:W-:Y:S01]  /*4230*/  IMAD.X R25, RZ, RZ, R19, P0 ;  /* 0x000000ffff197224 */ /* 0x000fe200000e0613 */
[----:B------:R-:W-:-:S04]  /*4240*/  LEA R10, P0, R7, R2, 0x3 ;  /* 0x00000002070a7211 */ /* 0x000fc800078018ff */
[----:B------:R-:W-:-:S05]  /*4250*/  LEA.HI.X R11, R7, R4, R25, 0x3, P0 ;  /* 0x00000004070b7211 */ /* 0x000fca00000f1c19 */
[----:B------:R-:W2:Y:S04]  /*4260*/  LDG.E.64 R16, desc[UR10][R10.64] ;  /* 0x0000000a0a107981 */ /* 0x000ea8000c1e1b00 */
[----:B------:R-:W3:Y:S01]  /*4270*/  LDG.E.64 R18, desc[UR10][R10.64+0x800] ;  /* 0x0008000a0a127981 */ /* 0x000ee2000c1e1b00 */
[----:B------:R-:W-:Y:S02]  /*4280*/  IMAD.U32 R5, RZ, RZ, UR14 ;  /* 0x0000000eff057e24 */ /* 0x000fe4000f8e00ff */
[----:B------:R-:W-:-:S03]  /*4290*/  IMAD.U32 R6, RZ, RZ, UR15 ;  /* 0x0000000fff067e24 */ /* 0x000fc6000f8e00ff */
[----:B------:R-:W-:-:S04]  /*42a0*/  IADD3 R24, P0, PT, R7, R5, RZ ;  /* 0x0000000507187210 */ /* 0x000fc80007f1e0ff */
[----:B------:R-:W-:Y:S01]  /*42b0*/  IADD3 R27, P3, PT, R24, 0x100, RZ ;  /* 0x00000100181b7810 */ /* 0x000fe20007f7e0ff */
[----:B------:R-:W-:-:S04]  /*42c0*/  IMAD.X R25, R25, 0x1, R6, P0 ;  /* 0x0000000119197824 */ /* 0x000fc800000e0606 */
[----:B------:R-:W-:Y:S01]  /*42d0*/  IMAD.X R26, RZ, RZ, R25, P3 ;  /* 0x000000ffff1a7224 */ /* 0x000fe200018e0619 */
[----:B--2---:R-:W-:-:S14]  /*42e0*/  DSETP.GEU.AND P2, PT, |R20|, |R16|, PT ;  /* 0x400000101400722a */ /* 0x004fdc0003f4e200 */
[----:B------:R-:W-:-:S04]  /*42f0*/  @P2 ISETP.GE.U32.AND P0, PT, R15, R24, PT ;  /* 0x000000180f00220c */ /* 0x000fc80003f06070 */
[----:B------:R-:W-:-:S13]  /*4300*/  @P2 ISETP.GE.AND.EX P0, PT, R14, R25, PT, P0 ;  /* 0x000000190e00220c */ /* 0x000fda0003f06300 */
[----:B------:R-:W-:-:S06]  /*4310*/  @P2 DSETP.LT.OR P0, PT, |R16|, |R20|, !P0 ;  /* 0x400000141000222a */ /* 0x000fcc0004701600 */
[----:B------:R-:W-:Y:S02]  /*4320*/  @P2 FSEL R7, R20, R16, P0 ;  /* 0x0000001014072208 */ /* 0x000fe40000000000 */
[----:B------:R-:W-:Y:S02]  /*4330*/  @P2 FSEL R20, R21, R17, P0 ;  /* 0x0000001115142208 */ /* 0x000fe40000000000 */
[C---:B------:R-:W-:Y:S01]  /*4340*/  IADD3 R21, P5, PT, R24.reuse, 0x300, RZ ;  /* 0x0000030018157810 */ /* 0x040fe20007fbe0ff */
[----:B------:R-:W-:Y:S01]  /*4350*/  @P2 IMAD.MOV.U32 R16, RZ, RZ, R7 ;  /* 0x000000ffff102224 */ /* 0x000fe200078e0007 */
[C---:B------:R-:W-:Y:S01]  /*4360*/  IADD3 R7, P6, PT, R24.reuse, 0x400, RZ ;  /* 0x0000040018077810 */ /* 0x040fe20007fde0ff */
[----:B------:R-:W-:Y:S01]  /*4370*/  @P2 IMAD.MOV.U32 R17, RZ, RZ, R20 ;  /* 0x000000ffff112224 */ /* 0x000fe200078e0014 */
[----:B------:R-:W-:Y:S01]  /*4380*/  IADD3 R20, P4, PT, R24, 0x200, RZ ;  /* 0x0000020018147810 */ /* 0x000fe20007f9e0ff */
[--C-:B------:R-:W-:Y:S01]  /*4390*/  IMAD.X R23, RZ, RZ, R25.reuse, P5 ;  /* 0x000000ffff177224 */ /* 0x100fe200028e0619 */
[----:B------:R-:W-:Y:S01]  /*43a0*/  @P2 SEL R24, R15, R24, P0 ;  /* 0x000000180f182207 */ /* 0x000fe20000000000 */
[----:B------:R-:W-:-:S02]  /*43b0*/  IMAD.X R8, RZ, RZ, R25, P6 ;  /* 0x000000ffff087224 */ /* 0x000fc400030e0619 */
[----:B------:R-:W-:Y:S01]  /*43c0*/  IMAD.X R22, RZ, RZ, R25, P4 ;  /* 0x000000ffff167224 */ /* 0x000fe200020e0619 */
[----:B------:R-:W-:Y:S01]  /*43d0*/  @P2 SEL R25, R14, R25, P0 ;  /* 0x000000190e192207 */ /* 0x000fe20000000000 */
[----:B---3--:R-:W-:Y:S01]  /*43e0*/  DSETP.GEU.AND P1, PT, |R16|, |R18|, PT ;  /* 0x400000121000722a */ /* 0x008fe20003f2e200 */
[----:B------:R-:W2:-:S13]  /*43f0*/  LDG.E.64 R14, desc[UR10][R10.64+0x1000] ;  /* 0x0010000a0a0e7981 */ /* 0x000e9a000c1e1b00 */
[----:B------:R-:W-:-:S04]  /*4400*/  @P1 ISETP.GE.U32.AND P0, PT, R24, R27, PT ;  /* 0x0000001b1800120c */ /* 0x000fc80003f06070 */
[----:B------:R-:W-:-:S13]  /*4410*/  @P1 ISETP.GE.AND.EX P0, PT, R25, R26, PT, P0 ;  /* 0x0000001a1900120c */ /* 0x000fda0003f06300 */
[----:B------:R-:W-:-:S06]  /*4420*/  @P1 DSETP.LT.OR P0, PT, |R18|, |R16|, !P0 ;  /* 0x400000101200122a */ /* 0x000fcc0004701600 */
[----:B------:R-:W-:Y:S02]  /*4430*/  @P1 FSEL R28, R16, R18, P0 ;  /* 0x00000012101c1208 */ /* 0x000fe40000000000 */
[----:B------:R-:W-:Y:S02]  /*4440*/  @P1 FSEL R29, R17, R19, P0 ;  /* 0x00000013111d1208 */ /* 0x000fe40000000000 */
[----:B------:R-:W3:Y:S01]  /*4450*/  LDG.E.64 R16, desc[UR10][R10.64+0x1800] ;  /* 0x0018000a0a107981 */ /* 0x000ee2000c1e1b00 */
[----:B------:R-:W-:Y:S02]  /*4460*/  @P1 IMAD.MOV.U32 R18, RZ, RZ, R28 ;  /* 0x000000ffff121224 */ /* 0x000fe400078e001c */
[----:B------:R-:W-:Y:S01]  /*4470*/  @P1 IMAD.MOV.U32 R19, RZ, RZ, R29 ;  /* 0x000000ffff131224 */ /* 0x000fe200078e001d */
[----:B------:R-:W-:Y:S02]  /*4480*/  @P1 SEL R27, R24, R27, P0 ;  /* 0x0000001b181b1207 */ /* 0x000fe40000000000 */
[----:B------:R-:W-:Y:S01]  /*4490*/  @P1 SEL R26, R25, R26, P0 ;  /* 0x0000001a191a1207 */ /* 0x000fe20000000000 */
[----:B------:R-:W-:Y:S01]  /*44a0*/  BSSY.RECONVERGENT B2, `(.L_x_192) ;  /* 0x000001d000027945 */ /* 0x000fe20003800200 */
[----:B------:R-:W5:Y:S01]  /*44b0*/  LDG.E.64 R10, desc[UR10][R10.64+0x2000] ;  /* 0x0020000a0a0a7981 */ /* 0x000f62000c1e1b00 */
[----:B------:R-:W-:Y:S06]  /*44c0*/  BAR.SYNC.DEFER_BLOCKING 0x0 ;  /* 0x0000000000007b1d */ /* 0x000fec0000010000 */
[----:B--2---:R-:W-:-:S14]  /*44d0*/  DSETP.GEU.AND P2, PT, |R18|, |R14|, PT ;  /* 0x4000000e1200722a */ /* 0x004fdc0003f4e200 */
[----:B------:R-:W-:-:S04]  /*44e0*/  @P2 ISETP.GE.U32.AND P0, PT, R27, R20, PT ;  /* 0x000000141b00220c */ /* 0x000fc80003f06070 */
[----:B------:R-:W-:-:S13]  /*44f0*/  @P2 ISETP.GE.AND.EX P0, PT, R26, R22, PT, P0 ;  /* 0x000000161a00220c */ /* 0x000fda0003f06300 */
[----:B------:R-:W-:-:S06]  /*4500*/  @P2 DSETP.LT.OR P0, PT, |R14|, |R18|, !P0 ;  /* 0x400000120e00222a */ /* 0x000fcc0004701600 */
[----:B------:R-:W-:Y:S02]  /*4510*/  @P2 FSEL R18, R18, R14, P0 ;  /* 0x0000000e12122208 */ /* 0x000fe40000000000 */
[----:B------:R-:W-:-:S03]  /*4520*/  @P2 FSEL R19, R19, R15, P0 ;  /* 0x0000000f13132208 */ /* 0x000fc60000000000 */
[----:B------:R-:W-:Y:S02]  /*4530*/  @P2 IMAD.MOV.U32 R14, RZ, RZ, R18 ;  /* 0x000000ffff0e2224 */ /* 0x000fe400078e0012 */
[----:B------:R-:W-:-:S06]  /*4540*/  @P2 IMAD.MOV.U32 R15, RZ, RZ, R19 ;  /* 0x000000ffff0f2224 */ /* 0x000fcc00078e0013 */
[----:B---3--:R-:W-:Y:S01]  /*4550*/  DSETP.GEU.AND P1, PT, |R14|, |R16|, PT ;  /* 0x400000100e00722a */ /* 0x008fe20003f2e200 */
[----:B------:R-:W-:Y:S02]  /*4560*/  @P2 SEL R20, R27, R20, P0 ;  /* 0x000000141b142207 */ /* 0x000fe40000000000 */
[----:B------:R-:W-:Y:S02]  /*4570*/  @P2 SEL R22, R26, R22, P0 ;  /* 0x000000161a162207 */ /* 0x000fe40000000000 */
[----:B------:R-:W-:-:S09]  /*4580*/  ISETP.NE.AND P2, PT, R3, RZ, PT ;  /* 0x000000ff0300720c */ /* 0x000fd20003f45270 */
[----:B------:R-:W-:-:S04]  /*4590*/  @P1 ISETP.GE.U32.AND P0, PT, R20, R21, PT ;  /* 0x000000151400120c */ /* 0x000fc80003f06070 */
[----:B------:R-:W-:-:S13]  /*45a0*/  @P1 ISETP.GE.AND.EX P0, PT, R22, R23, PT, P0 ;  /* 0x000000171600120c */ /* 0x000fda0003f06300 */
[----:B------:R-:W-:Y:S01]  /*45b0*/  @P1 DSETP.LT.OR P0, PT, |R16|, |R14|, !P0 ;  /* 0x4000000e1000122a */ /* 0x000fe20004701600 */
[----:B------:R-:W-:-:S13]  /*45c0*/  @P2 BRA `(.L_x_193) ;  /* 0x0000000000282947 */ /* 0x000fda0003800000 */
[----:B------:R-:W-:Y:S02]  /*45d0*/  IMAD.MOV.U32 R24, RZ, RZ, 0x500 ;  /* 0x00000500ff187424 */ /* 0x000fe400078e00ff */
[----:B------:R-:W-:-:S06]  /*45e0*/  IMAD.MOV.U32 R25, RZ, RZ, 0x0 ;  /* 0x00000000ff197424 */ /* 0x000fcc00078e00ff */
[----:B------:R-:W2:Y:S01]  /*45f0*/  ATOMG.E.ADD.64.STRONG.GPU PT, R24, desc[UR10][R12.64], R24 ;  /* 0x800000180c1879a8 */ /* 0x000ea200081ef50a */
[----:B------:R-:W1:Y:S01]  /*4600*/  S2UR UR5, SR_CgaCtaId ;  /* 0x00000000000579c3 */ /* 0x000e620000008800 */
[----:B------:R-:W-:Y:S02]  /*4610*/  UMOV UR4, 0x400 ;  /* 0x0000040000047882 */ /* 0x000fe40000000000 */
[----:B-1----:R-:W-:-:S06]  /*4620*/  ULEA UR4, UR5, UR4, 0x18 ;  /* 0x0000000405047291 */ /* 0x002fcc000f8ec0ff */
[----:B------:R-:W-:Y:S01]  /*4630*/  IMAD.U32 R9, RZ, RZ, UR4 ;  /* 0x00000004ff097e24 */ /* 0x000fe2000f8e00ff */
[----:B--2---:R-:W-:-:S05]  /*4640*/  IADD3 R18, P2, PT, R24, UR6, RZ ;  /* 0x0000000618127c10 */ /* 0x004fca000ff5e0ff */
[----:B------:R-:W-:-:S05]  /*4650*/  IMAD.X R19, RZ, RZ, R25, P2 ;  /* 0x000000ffff137224 */ /* 0x000fca00010e0619 */
[----:B------:R1:W-:Y:S03]  /*4660*/  STS.64 [R9+0x98], R18 ;  /* 0x0000981209007388 */ /* 0x0003e60000000a00 */
.L_x_193:
[----:B0-----:R-:W-:Y:S05]  /*4670*/  BSYNC.RECONVERGENT B2 ;  /* 0x0000000000027941 */ /* 0x001fea0003800200 */
.L_x_192:
[----:B------:R-:W-:Y:S01]  /*4680*/  BAR.SYNC.DEFER_BLOCKING 0x0 ;  /* 0x0000000000007b1d */ /* 0x000fe20000010000 */
[----:B------:R-:W-:Y:S01]  /*4690*/  @P1 FSEL R14, R14, R16, P0 ;  /* 0x000000100e0e1208 */ /* 0x000fe20000000000 */
[----:B------:R-:W-:Y:S01]  /*46a0*/  IMAD.U32 R25, RZ, RZ, UR8 ;  /* 0x00000008ff197e24 */ /* 0x000fe2000f8e00ff */
[----:B------:R-:W-:Y:S02]  /*46b0*/  @P1 FSEL R15, R15, R17, P0 ;  /* 0x000000110f0f1208 */ /* 0x000fe40000000000 */
[----:B------:R-:W-:Y:S01]  /*46c0*/  @P1 SEL R21, R20, R21, P0 ;  /* 0x0000001514151207 */ /* 0x000fe20000000000 */
[----:B------:R-:W-:Y:S01]  /*46d0*/  @P1 IMAD.MOV.U32 R16, RZ, RZ, R14 ;  /* 0x000000ffff101224 */ /* 0x000fe200078e000e */
[----:B------:R-:W-:Y:S01]  /*46e0*/  @P1 SEL R23, R22, R23, P0 ;  /* 0x0000001716171207 */ /* 0x000fe20000000000 */
[----:B------:R-:W-:-:S06]  /*46f0*/  @P1 IMAD.MOV.U32 R17, RZ, RZ, R15 ;  /* 0x000000ffff111224 */ /* 0x000fcc00078e000f */
[----:B-----5:R-:W-:Y:S01]  /*4700*/  DSETP.GEU.AND P2, PT, |R16|, |R10|, PT ;  /* 0x4000000a1000722a */ /* 0x020fe20003f4e200 */
[----:B-1----:R-:W0:-:S13]  /*4710*/  LDS.64 R18, [R9+0x98] ;  /* 0x0000980009127984 */ /* 0x002e1a0000000a00 */
[----:B------:R-:W-:-:S04]  /*4720*/  @P2 ISETP.GE.U32.AND P0, PT, R21, R7, PT ;  /* 0x000000071500220c */ /* 0x000fc80003f06070 */
[----:B------:R-:W-:-:S13]  /*4730*/  @P2 ISETP.GE.AND.EX P0, PT, R23, R8, PT, P0 ;  /* 0x000000081700220c */ /* 0x000fda0003f06300 */
[----:B------:R-:W-:-:S06]  /*4740*/  @P2 DSETP.LT.OR P0, PT, |R10|, |R16|, !P0 ;  /* 0x400000100a00222a */ /* 0x000fcc0004701600 */
[----:B------:R-:W-:Y:S02]  /*4750*/  @P2 FSEL R17, R17, R11, P0 ;  /* 0x0000000b11112208 */ /* 0x000fe40000000000 */
[----:B------:R-:W-:Y:S02]  /*4760*/  @P2 SEL R7, R21, R7, P0 ;  /* 0x0000000715072207 */ /* 0x000fe40000000000 */
[----:B------:R-:W-:Y:S01]  /*4770*/  @P2 SEL R8, R23, R8, P0 ;  /* 0x0000000817082207 */ /* 0x000fe20000000000 */
[----:B------:R-:W-:-:S04]  /*4780*/  @P2 IMAD.MOV.U32 R11, RZ, RZ, R17 ;  /* 0x000000ffff0b2224 */ /* 0x000fc800078e0011 */
[----:B------:R-:W-:Y:S01]  /*4790*/  IMAD.MOV.U32 R21, RZ, RZ, R11 ;  /* 0x000000ffff157224 */ /* 0x000fe200078e000b */
[----:B0-----:R-:W-:-:S04]  /*47a0*/  IADD3 R14, P3, PT, R18, 0x500, RZ ;  /* 0x00000500120e7810 */ /* 0x001fc80007f7e0ff */
[----:B------:R-:W-:Y:S01]  /*47b0*/  ISETP.GT.U32.AND P1, PT, R14, R25, PT ;  /* 0x000000190e00720c */ /* 0x000fe20003f24070 */
[----:B------:R-:W-:Y:S01]  /*47c0*/  IMAD.X R15, RZ, RZ, R19, P3 ;  /* 0x000000ffff0f7224 */ /* 0x000fe200018e0613 */
[----:B------:R-:W-:Y:S01]  /*47d0*/  @P2 FSEL R14, R16, R10, P0 ;  /* 0x0000000a100e2208 */ /* 0x000fe20000000000 */
[----:B------:R-:W-:-:S04]  /*47e0*/  IMAD.U32 R16, RZ, RZ, UR9 ;  /* 0x00000009ff107e24 */ /* 0x000fc8000f8e00ff */
[----:B------:R-:W-:Y:S01]  /*47f0*/  @P2 IMAD.MOV.U32 R10, RZ, RZ, R14 ;  /* 0x000000ffff0a2224 */ /* 0x000fe200078e000e */
[----:B------:R-:W-:Y:S01]  /*4800*/  ISETP.GT.AND.EX P0, PT, R15, R16, PT, P1 ;  /* 0x000000100f00720c */ /* 0x000fe20003f04310 */
[----:B------:R-:W-:Y:S01]  /*4810*/  IMAD.MOV.U32 R14, RZ, RZ, R8 ;  /* 0x000000ffff0e7224 */ /* 0x000fe200078e0008 */
[----:B------:R-:W-:Y:S01]  /*4820*/  MOV R15, R7 ;  /* 0x00000007000f7202 */ /* 0x000fe20000000f00 */
[----:B------:R-:W-:-:S10]  /*4830*/  IMAD.MOV.U32 R20, RZ, RZ, R10 ;  /* 0x000000ffff147224 */ /* 0x000fd400078e000a */
[----:B------:R-:W-:Y:S05]  /*4840*/  @!P0 BRA `(.L_x_194) ;  /* 0xfffffff8006c8947 */ /* 0x000fea000383ffff */
[----:B------:R-:W-:Y:S05]  /*4850*/  BSYNC.RECONVERGENT B1 ;  /* 0x0000000000017941 */ /* 0x000fea0003800200 */
.L_x_191:
[----:B------:R-:W-:Y:S01]  /*4860*/  ISETP.GE.U32.AND P0, PT, R18, R25, PT ;  /* 0x000000191200720c */ /* 0x000fe20003f06070 */
[----:B------:R-:W-:Y:S03]  /*4870*/  BSSY.RECONVERGENT B1, `(.L_x_188) ;  /* 0x00000b1000017945 */ /* 0x000fe60003800200 */
[----:B------:R-:W-:-:S13]  /*4880*/  ISETP.GE.AND.EX P0, PT, R19, R16, PT, P0 ;  /* 0x000000101300720c */ /* 0x000fda0003f06300 */
[----:B------:R-:W-:Y:S05]  /*4890*/  @P0 BRA `(.L_x_195) ;  /* 0x0000000800b80947 */ /* 0x000fea0003800000 */
[----:B------:R-:W-:-:S05]  /*48a0*/  IMAD.IADD R20, R25, 0x1, -R18 ;  /* 0x0000000119147824 */ /* 0x000fca00078e0a12 */
[----:B------:R-:W-:-:S13]  /*48b0*/  ISETP.GE.AND P0, PT, R3, R20, PT ;  /* 0x000000140300720c */ /* 0x000fda0003f06270 */
[----:B------:R-:W-:Y:S05]  /*48c0*/  @P0 BRA `(.L_x_195) ;  /* 0x0000000800ac0947 */ /* 0x000fea0003800000 */
[----:B------:R-:W-:Y:S01]  /*48d0*/  LOP3.LUT R9, RZ, R3, RZ, 0x33, !PT ;  /* 0x00000003ff097212 */ /* 0x000fe200078e33ff */
[----:B------:R-:W-:Y:S03]  /*48e0*/  BSSY.RECONVERGENT B2, `(.L_x_196) ;  /* 0x0000035000027945 */ /* 0x000fe60003800200 */
[----:B------:R-:W-:-:S04]  /*48f0*/  IADD3 R25, PT, PT, -R18, R25, R9 ;  /* 0x0000001912197210 */ /* 0x000fc80007ffe109 */
[----:B------:R-:W-:-:S04]  /*4900*/  LOP3.LUT R9, R25, 0x300, RZ, 0xc0, !PT ;  /* 0x0000030019097812 */ /* 0x000fc800078ec0ff */
[----:B------:R-:W-:Y:S01]  /*4910*/  ISETP.NE.AND P0, PT, R9, 0x300, PT ;  /* 0x000003000900780c */ /* 0x000fe20003f05270 */
[----:B------:R-:W-:-:S12]  /*4920*/  IMAD.MOV.U32 R9, RZ, RZ, R3 ;  /* 0x000000ffff097224 */ /* 0x000fd800078e0003 */
[----:B------:R-:W-:Y:S05]  /*4930*/  @!P0 BRA `(.L_x_197) ;  /* 0x0000000000bc8947 */ /* 0x000fea0003800000 */
[----:B------:R-:W-:Y:S02]  /*4940*/  IADD3 R15, P0, PT, R3, R18, RZ ;  /* 0x00000012030f7210 */ /* 0x000fe40007f1e0ff */
[----:B------:R-:W-:Y:S02]  /*4950*/  LEA.HI R9, R25, 0x1, RZ, 0x18 ;  /* 0x0000000119097811 */ /* 0x000fe400078fc0ff */
[C---:B------:R-:W-:Y:S01]  /*4960*/  LEA R2, P1, R15.reuse, R2, 0x3 ;  /* 0x000000020f027211 */ /* 0x040fe200078218ff */
[----:B------:R-:W-:Y:S01]  /*4970*/  IMAD.X R13, RZ, RZ, R19, P0 ;  /* 0x000000ffff0d7224 */ /* 0x000fe200000e0613 */
[----:B------:R-:W-:Y:S02]  /*4980*/  IADD3 R14, P0, PT, R15, R5, RZ ;  /* 0x000000050f0e7210 */ /* 0x000fe40007f1e0ff */
[----:B------:R-:W-:Y:S01]  /*4990*/  LOP3.LUT R5, R9, 0x3, RZ, 0xc0, !PT ;  /* 0x0000000309057812 */ /* 0x000fe200078ec0ff */
[----:B------:R-:W-:Y:S01]  /*49a0*/  IMAD.MOV.U32 R9, RZ, RZ, R3 ;  /* 0x000000ffff097224 */ /* 0x000fe200078e0003 */
[----:B------:R-:W-:Y:S01]  /*49b0*/  LEA.HI.X R15, R15, R4, R13, 0x3, P1 ;  /* 0x000000040f0f7211 */ /* 0x000fe200008f1c0d */
[----:B------:R-:W-:-:S02]  /*49c0*/  IMAD.X R16, R13, 0x1, R6, P0 ;  /* 0x000000010d107824 */ /* 0x000fc400000e0606 */
[----:B------:R-:W-:-:S07]  /*49d0*/  IMAD.MOV R6, RZ, RZ, -R5 ;  /* 0x000000ffff067224 */ /* 0x000fce00078e0a05 */
.L_x_200:
        /* <DEDUP_REMOVED lines=9> */
[----:B------:R-:W-:Y:S02]  /*4a70*/  IMAD.MOV.U32 R4, RZ, RZ, R10 ;  /* 0x000000ffff047224 */ /* 0x000fe400078e000a */
        /* <DEDUP_REMOVED lines=21> */
.L_x_199:
[----:B------:R-:W-:Y:S05]  /*4bd0*/  BSYNC.RECONVERGENT B3 ;  /* 0x0000000000037941 */ /* 0x000fea0003800200 */
.L_x_198:
[----:B------:R-:W-:Y:S01]  /*4be0*/  IADD3 R14, P0, PT, R14, 0x100, RZ ;  /* 0x000001000e0e7810 */ /* 0x000fe20007f1e0ff */
[----:B------:R-:W-:Y:S02]  /*4bf0*/  VIADD R9, R9, 0x100 ;  /* 0x0000010009097836 */ /* 0x000fe40000000000 */
[----:B------:R-:W-:Y:S02]  /*4c00*/  IMAD.X R15, RZ, RZ, R15, P3 ;  /* 0x000000ffff0f7224 */ /* 0x000fe400018e060f */
[----:B------:R-:W-:Y:S01]  /*4c10*/  IMAD.X R16, RZ, RZ, R16, P0 ;  /* 0x000000ffff107224 */ /* 0x000fe200000e0610 */
[----:B------:R-:W-:Y:S07]  /*4c20*/  @P2 BRA `(.L_x_200) ;  /* 0xfffffffc006c2947 */ /* 0x000fee000383ffff */
.L_x_197:
[----:B------:R-:W-:Y:S05]  /*4c30*/  BSYNC.RECONVERGENT B2 ;  /* 0x0000000000027941 */ /* 0x000fea0003800200 */
.L_x_196:
[----:B------:R-:W-:-:S13]  /*4c40*/  ISETP.GE.U32.AND P0, PT, R25, 0x300, PT ;  /* 0x000003001900780c */ /* 0x000fda0003f06070 */
[----:B------:R-:W-:Y:S05]  /*4c50*/  @!P0 BRA `(.L_x_195) ;  /* 0x0000000400c88947 */ /* 0x000fea0003800000 */
[----:B------:R-:W0:Y:S01]  /*4c60*/  LDC.64 R16, c[0x0][0x380] ;  /* 0x0000e000ff107b82 */ /* 0x000e220000000a00 */
[----:B------:R-:W-:-:S07]  /*4c70*/  VIADD R21, R9, 0x200 ;  /* 0x0000020009157836 */ /* 0x000fce0000000000 */
[----:B------:R-:W1:Y:S02]  /*4c80*/  LDC.64 R14, c[0x0][0x388] ;  /* 0x0000e200ff0e7b82 */ /* 0x000e640000000a00 */
.L_x_209:
[----:B------:R-:W-:-:S05]  /*4c90*/  VIADD R5, R21, 0xfffffe00 ;  /* 0xfffffe0015057836 */ /* 0x000fca0000000000 */
[----:B------:R-:W-:-:S05]  /*4ca0*/  IADD3 R5, P0, PT, R5, R18, RZ ;  /* 0x0000001205057210 */ /* 0x000fca0007f1e0ff */
[----:B------:R-:W-:Y:S01]  /*4cb0*/  IMAD.X R2, RZ, RZ, R19, P0 ;  /* 0x000000ffff027224 */ /* 0x000fe200000e0613 */
[----:B0-----:R-:W-:-:S04]  /*4cc0*/  LEA R22, P0, R5, R16, 0x3 ;  /* 0x0000001005167211 */ /* 0x001fc800078018ff */
[----:B------:R-:W-:-:S05]  /*4cd0*/  LEA.HI.X R23, R5, R17, R2, 0x3, P0 ;  /* 0x0000001105177211 */ /* 0x000fca00000f1c02 */
[----:B------:R-:W2:Y:S04]  /*4ce0*/  LDG.E.64 R24, desc[UR10][R22.64] ;  /* 0x0000000a16187981 */ /* 0x000ea8000c1e1b00 */
[----:B------:R0:W5:Y:S01]  /*4cf0*/  LDG.E.64 R12, desc[UR10][R22.64+0x800] ;  /* 0x0008000a160c7981 */ /* 0x000162000c1e1b00 */
        /* <DEDUP_REMOVED lines=23> */
.L_x_202:
[----:B------:R-:W-:Y:S05]  /*4e70*/  BSYNC.RECONVERGENT B2 ;  /* 0x0000000000027941 */ /* 0x000fea0003800200 */
.L_x_201:
[----:B------:R0:W5:Y:S04]  /*4e80*/  LDG.E.64 R6, desc[UR10][R22.64+0x1000] ;  /* 0x0010000a16067981 */ /* 0x000168000c1e1b00 */
[----:B------:R0:W5:Y:S02]  /*4e90*/  LDG.E.64 R24, desc[UR10][R22.64+0x1800] ;  /* 0x0018000a16187981 */ /* 0x000164000c1e1b00 */
[----:B-----5:R-:W-:Y:S01]  /*4ea0*/  DSETP.GEU.AND P0, PT, |R4|, |R12|, PT ;  /* 0x4000000c0400722a */ /* 0x020fe20003f0e200 */
[----:B------:R-:W-:Y:S01]  /*4eb0*/  VIADD R11, R21, 0xffffff00 ;  /* 0xffffff00150b7836 */ /* 0x000fe20000000000 */
[----:B------:R-:W-:Y:S01]  /*4ec0*/  BSSY.RECONVERGENT B2, `(.L_x_203) ;  /* 0x0000016000027945 */ /* 0x000fe20003800200 */
[----:B------:R-:W-:-:S03]  /*4ed0*/  IMAD.MOV.U32 R10, RZ, RZ, R12 ;  /* 0x000000ffff0a7224 */ /* 0x000fc600078e000c */
[----:B------:R-:W-:Y:S01]  /*4ee0*/  IADD3 R28, P1, P2, R18, R14, R11 ;  /* 0x0000000e121c7210 */ /* 0x000fe20007a3e00b */
[----:B------:R-:W-:-:S03]  /*4ef0*/  IMAD.MOV.U32 R11, RZ, RZ, R13 ;  /* 0x000000ffff0b7224 */ /* 0x000fc600078e000d */
[----:B------:R-:W-:Y:S01]  /*4f00*/  IADD3.X R27, PT, PT, R19, R15, RZ, P1, P2 ;  /* 0x0000000f131b7210 */ /* 0x000fe20000fe44ff */
[----:B------:R-:W-:-:S04]  /*4f10*/  IMAD.MOV.U32 R8, RZ, RZ, R28 ;  /* 0x000000ffff087224 */ /* 0x000fc800078e001c */
        /* <DEDUP_REMOVED lines=16> */
.L_x_204:
[----:B------:R-:W-:Y:S05]  /*5020*/  BSYNC.RECONVERGENT B2 ;  /* 0x0000000000027941 */ /* 0x000fea0003800200 */
.L_x_203:
[----:B------:R-:W-:Y:S01]  /*5030*/  DSETP.GEU.AND P0, PT, |R10|, |R6|, PT ;  /* 0x400000060a00722a */ /* 0x000fe20003f0e200 */
[----:B------:R-:W-:Y:S01]  /*5040*/  IADD3 R23, P1, P2, R18, R14, R21 ;  /* 0x0000000e12177210 */ /* 0x000fe20007a3e015 */
[----:B------:R-:W-:Y:S01]  /*5050*/  BSSY.RECONVERGENT B2, `(.L_x_205) ;  /* 0x0000016000027945 */ /* 0x000fe20003800200 */
[----:B------:R-:W-:Y:S02]  /*5060*/  VIADD R13, R21, 0x100 ;  /* 0x00000100150d7836 */ /* 0x000fe40000000000 */
[----:B------:R-:W-:Y:S01]  /*5070*/  IADD3.X R27, PT, PT, R19, R15, RZ, P1, P2 ;  /* 0x0000000f131b7210 */ /* 0x000fe20000fe44ff */
[----:B------:R-:W-:Y:S02]  /*5080*/  IMAD.MOV.U32 R2, RZ, RZ, R23 ;  /* 0x000000ffff027224 */ /* 0x000fe400078e0017 */
        /* <DEDUP_REMOVED lines=18> */
.L_x_206:
[----:B------:R-:W-:Y:S05]  /*51b0*/  BSYNC.RECONVERGENT B2 ;  /* 0x0000000000027941 */ /* 0x000fea0003800200 */
.L_x_205:
[----:B------:R-:W-:Y:S01]  /*51c0*/  DSETP.GEU.AND P0, PT, |R4|, |R24|, PT ;  /* 0x400000180400722a */ /* 0x000fe20003f0e200 */
[----:B------:R-:W-:Y:S01]  /*51d0*/  IADD3 R13, P1, P2, R18, R14, R13 ;  /* 0x0000000e120d7210 */ /* 0x000fe20007a3e00d */
[----:B------:R-:W-:Y:S01]  /*51e0*/  BSSY.RECONVERGENT B2, `(.L_x_207) ;  /* 0x0000015000027945 */ /* 0x000fe20003800200 */
[----:B------:R-:W-:Y:S02]  /*51f0*/  IMAD.MOV.U32 R10, RZ, RZ, R24 ;  /* 0x000000ffff0a7224 */ /* 0x000fe400078e0018 */
[----:B------:R-:W-:Y:S01]  /*5200*/  IADD3.X R6, PT, PT, R19, R15, RZ, P1, P2 ;  /* 0x0000000f13067210 */ /* 0x000fe20000fe44ff */
[----:B------:R-:W-:Y:S02]  /*5210*/  IMAD.MOV.U32 R7, RZ, RZ, R13 ;  /* 0x000000ffff077224 */ /* 0x000fe400078e000d */
[----:B------:R-:W-:Y:S02]  /*5220*/  IMAD.MOV.U32 R11, RZ, RZ, R25 ;  /* 0x000000ffff0b7224 */ /* 0x000fe400078e0019 */
[----:B------:R-:W-:-:S04]  /*5230*/  IMAD.MOV.U32 R8, RZ, RZ, R6 ;  /* 0x000000ffff087224 */ /* 0x000fc800078e0006 */
[----:B------:R-:W-:Y:S05]  /*5240*/  @!P0 BRA `(.L_x_208) ;  /* 0x0000000000388947 */ /* 0x000fea0003800000 */
[----:B------:R-:W-:Y:S01]  /*5250*/  DSETP.GEU.AND P0, PT, |R24|, |R4|, PT ;  /* 0x400000041800722a */ /* 0x000fe20003f0e200 */
[----:B------:R-:W-:Y:S01]  /*5260*/  MOV R7, R2 ;  /* 0x0000000200077202 */ /* 0x000fe20000000f00 */
[----:B------:R-:W-:Y:S02]  /*5270*/  IMAD.MOV.U32 R8, RZ, RZ, R9 ;  /* 0x000000ffff087224 */ /* 0x000fe400078e0009 */
[----:B------:R-:W-:Y:S02]  /*5280*/  IMAD.MOV.U32 R10, RZ, RZ, R4 ;  /* 0x000000ffff0a7224 */ /* 0x000fe400078e0004 */
[----:B------:R-:W-:-:S08]  /*5290*/  IMAD.MOV.U32 R11, RZ, RZ, R5 ;  /* 0x000000ffff0b7224 */ /* 0x000fd000078e0005 */
        /* <DEDUP_REMOVED lines=9> */
.L_x_208:
[----:B------:R-:W-:Y:S05]  /*5330*/  BSYNC.RECONVERGENT B2 ;  /* 0x0000000000027941 */ /* 0x000fea0003800200 */
.L_x_207:
[C---:B------:R-:W-:Y:S02]  /*5340*/  VIADD R5, R21.reuse, 0x200 ;  /* 0x0000020015057836 */ /* 0x040fe40000000000 */
[----:B------:R-:W-:-:S03]  /*5350*/  VIADD R21, R21, 0x400 ;  /* 0x0000040015157836 */ /* 0x000fc60000000000 */
[----:B------:R-:W-:-:S13]  /*5360*/  ISETP.GE.AND P0, PT, R5, R20, PT ;  /* 0x000000140500720c */ /* 0x000fda0003f06270 */
[----:B------:R-:W-:Y:S05]  /*5370*/  @!P0 BRA `(.L_x_209) ;  /* 0xfffffff800448947 */ /* 0x000fea000383ffff */
.L_x_195:
[----:B------:R-:W-:Y:S05]  /*5380*/  BSYNC.RECONVERGENT B1 ;  /* 0x0000000000017941 */ /* 0x000fea0003800200 */
.L_x_188:
        /* <DEDUP_REMOVED lines=32> */
.L_x_211:
[----:B------:R-:W-:Y:S05]  /*5590*/  BSYNC.RECONVERGENT B1 ;  /* 0x0000000000017941 */ /* 0x000fea0003800200 */
.L_x_210:
        /* <DEDUP_REMOVED lines=31> */
.L_x_213:
[----:B------:R-:W-:Y:S05]  /*5790*/  BSYNC.RECONVERGENT B1 ;  /* 0x0000000000017941 */ /* 0x000fea0003800200 */
.L_x_212:
        /* <DEDUP_REMOVED lines=31> */
.L_x_215:
[----:B------:R-:W-:Y:S05]  /*5990*/  BSYNC.RECONVERGENT B1 ;  /* 0x0000000000017941 */ /* 0x000fea0003800200 */
.L_x_214:
[----:B------:R-:W-:Y:S01]  /*59a0*/  ISETP.GT.AND P0, PT, R2, 0x17, PT ;  /* 0x000000170200780c */ /* 0x000fe20003f04270 */
[----:B-1----:R1:W1:Y:S01]  /*59b0*/  SHFL.DOWN PT, R6, R4, 0x8, 0x1f ;  /* 0x09001f0004067f89 */ /* 0x00226200000e0000 */
[----:B------:R-:W-:Y:S01]  /*59c0*/  BSSY.RECONVERGENT B1, `(.L_x_216) ;  /* 0x000001d000017945 */ /* 0x000fe20003800200 */
[----:B--2---:R-:W-:Y:S02]  /*59d0*/  IMAD.MOV.U32 R12, RZ, RZ, R10 ;  /* 0x000000ffff0c7224 */ /* 0x004fe400078e000a */
[----:B------:R2:W1:Y:S01]  /*59e0*/  SHFL.DOWN PT, R7, R5, 0x8, 0x1f ;  /* 0x09001f0005077f89 */ /* 0x00046200000e0000 */
[----:B------:R-:W-:Y:S02]  /*59f0*/  IMAD.MOV.U32 R13, RZ, RZ, R11 ;  /* 0x000000ffff0d7224 */ /* 0x000fe400078e000b */
[----:B------:R-:W-:Y:S01]  /*5a00*/  IMAD.MOV.U32 R8, RZ, RZ, R4 ;  /* 0x000000ffff087224 */ /* 0x000fe200078e0004 */
[----:B0-----:R2:W0:Y:S01]  /*5a10*/  SHFL.DOWN PT, R15, R10, 0x8, 0x1f ;  /* 0x09001f000a0f7f89 */ /* 0x00142200000e0000 */
[----:B----4-:R-:W-:-:S03]  /*5a20*/  IMAD.MOV.U32 R9, RZ, RZ, R5 ;  /* 0x000000ffff097224 */ /* 0x010fc600078e0005 */
[----:B---3--:R2:W3:Y:S01]  /*5a30*/  SHFL.DOWN PT, R14, R11, 0x8, 0x1f ;  /* 0x09001f000b0e7f89 */ /* 0x0084e200000e0000 */
[----:B------:R-:W-:Y:S05]  /*5a40*/  @P0 BRA `(.L_x_217) ;  /* 0x0000000000500947 */ /* 0x000fea0003800000 */
[----:B-1----:R-:W-:Y:S01]  /*5a50*/  DSETP.GEU.AND P0, PT, |R4|, |R6|, PT ;  /* 0x400000060400722a */ /* 0x002fe20003f0e200 */
        /* <DEDUP_REMOVED lines=19> */
.L_x_217:
[----:B------:R-:W-:Y:S05]  /*5b90*/  BSYNC.RECONVERGENT B1 ;  /* 0x0000000000017941 */ /* 0x000fea0003800200 */
.L_x_216:
[----:B------:R-:W-:Y:S01]  /*5ba0*/  ISETP.GT.AND P0, PT, R2, 0xf, PT ;  /* 0x0000000f0200780c */ /* 0x000fe20003f04270 */
[----:B--2---:R2:W4:Y:S01]  /*5bb0*/  SHFL.DOWN PT, R10, R8, 0x10, 0x1f ;  /* 0x0a001f00080a7f89 */ /* 0x00452200000e0000 */
[----:B------:R-:W-:Y:S01]  /*5bc0*/  BSSY.RECONVERGENT B1, `(.L_x_218) ;  /* 0x000001d000017945 */ /* 0x000fe20003800200 */
[----:B-1----:R-:W-:Y:S02]  /*5bd0*/  IMAD.MOV.U32 R4, RZ, RZ, R12 ;  /* 0x000000ffff047224 */ /* 0x002fe400078e000c */
[----:B------:R2:W1:Y:S01]  /*5be0*/  SHFL.DOWN PT, R11, R9, 0x10, 0x1f ;  /* 0x0a001f00090b7f89 */ /* 0x00046200000e0000 */
[----:B------:R-:W-:Y:S02]  /*5bf0*/  IMAD.MOV.U32 R5, RZ, RZ, R13 ;  /* 0x000000ffff057224 */ /* 0x000fe400078e000d */
[----:B------:R-:W-:Y:S01]  /*5c00*/  IMAD.MOV.U32 R6, RZ, RZ, R8 ;  /* 0x000000ffff067224 */ /* 0x000fe200078e0008 */
[----:B0-----:R2:W0:Y:S01]  /*5c10*/  SHFL.DOWN PT, R15, R12, 0x10, 0x1f ;  /* 0x0a001f000c0f7f89 */ /* 0x00142200000e0000 */
[----:B------:R-:W-:-:S03]  /*5c20*/  IMAD.MOV.U32 R7, RZ, RZ, R9 ;  /* 0x000000ffff077224 */ /* 0x000fc600078e0009 */
[----:B---3--:R2:W3:Y:S01]  /*5c30*/  SHFL.DOWN PT, R14, R13, 0x10, 0x1f ;  /* 0x0a001f000d0e7f89 */ /* 0x0084e200000e0000 */
        /* <DEDUP_REMOVED lines=21> */
.L_x_219:
[----:B------:R-:W-:Y:S05]  /*5d90*/  BSYNC.RECONVERGENT B1 ;  /* 0x0000000000017941 */ /* 0x000fea0003800200 */
.L_x_218:
[----:B------:R-:W-:Y:S01]  /*5da0*/  ISETP.NE.AND P0, PT, R2, RZ, PT ;  /* 0x000000ff0200720c */ /* 0x000fe20003f05270 */
[----:B------:R-:W-:-:S12]  /*5db0*/  BSSY.RECONVERGENT B1, `(.L_x_220) ;  /* 0x000000a000017945 */ /* 0x000fd80003800200 */
[----:B------:R-:W-:Y:S05]  /*5dc0*/  @P0 BRA `(.L_x_221) ;  /* 0x0000000000200947 */ /* 0x000fea0003800000 */
[----:B--2---:R-:W2:Y:S01]  /*5dd0*/  S2R R9, SR_CgaCtaId ;  /* 0x0000000000097919 */ /* 0x004ea20000008800 */
[----:B------:R-:W-:Y:S02]  /*5de0*/  MOV R8, 0x400 ;  /* 0x0000040000087802 */ /* 0x000fe40000000f00 */
[----:B------:R-:W-:-:S04]  /*5df0*/  SHF.R.U32.HI R2, RZ, 0x1, R3 ;  /* 0x00000001ff027819 */ /* 0x000fc80000011603 */
[----:B------:R-:W-:Y:S02]  /*5e00*/  LOP3.LUT R2, R2, 0x1f0, RZ, 0xc0, !PT ;  /* 0x000001f002027812 */ /* 0x000fe400078ec0ff */
[----:B--2---:R-:W-:-:S05]  /*5e10*/  LEA R9, R9, R8, 0x18 ;  /* 0x0000000809097211 */ /* 0x004fca00078ec0ff */
[----:B------:R-:W-:-:S05]  /*5e20*/  IMAD.IADD R9, R2, 0x1, R9 ;  /* 0x0000000102097824 */ /* 0x000fca00078e0209 */
[----:B------:R2:W-:Y:S04]  /*5e30*/  STS.64 [R9+0x10], R4 ;  /* 0x0000100409007388 */ /* 0x0005e80000000a00 */
[----:B------:R2:W-:Y:S02]  /*5e40*/  STS.64 [R9+0x8], R6 ;  /* 0x0000080609007388 */ /* 0x0005e40000000a00 */
.L_x_221:
[----:B------:R-:W-:Y:S05]  /*5e50*/  BSYNC.RECONVERGENT B1 ;  /* 0x0000000000017941 */ /* 0x000fea0003800200 */
.L_x_220:
[----:B------:R-:W-:Y:S01]  /*5e60*/  BAR.SYNC.DEFER_BLOCKING 0x0 ;  /* 0x0000000000007b1d */ /* 0x000fe20000010000 */
[----:B------:R-:W-:-:S13]  /*5e70*/  ISETP.NE.AND P1, PT, R3, RZ, PT ;  /* 0x000000ff0300720c */ /* 0x000fda0003f25270 */
[----:B------:R-:W-:Y:S05]  /*5e80*/  @P1 BRA `(.L_x_149) ;  /* 0x00000008008c1947 */ /* 0x000fea0003800000 */
[----:B------:R-:W5:Y:S01]  /*5e90*/  S2R R3, SR_CgaCtaId ;  /* 0x0000000000037919 */ /* 0x000f620000008800 */
[----:B------:R-:W-:Y:S01]  /*5ea0*/  MOV R20, 0x400 ;  /* 0x0000040000147802 */ /* 0x000fe20000000f00 */
[----:B------:R-:W-:Y:S03]  /*5eb0*/  BSSY.RECONVERGENT B1, `(.L_x_222) ;  /* 0x000001a000017945 */ /* 0x000fe60003800200 */
[----:B-----5:R-:W-:-:S05]  /*5ec0*/  LEA R20, R3, R20, 0x18 ;  /* 0x0000001403147211 */ /* 0x020fca00078ec0ff */
[----:B------:R-:W5:Y:S04]  /*5ed0*/  LDS.64 R16, [R20+0x18] ;  /* 0x0000180014107984 */ /* 0x000f680000000a00 */
[----:B-12-4-:R-:W1:Y:S04]  /*5ee0*/  LDS.128 R8, [R20+0x20] ;  /* 0x0000200014087984 */ /* 0x016e680000000c00 */
[----:B------:R2:W4:Y:S04]  /*5ef0*/  LDS.64 R2, [R20+0x80] ;  /* 0x0000800014027984 */ /* 0x0005280000000a00 */
[----:B0--3--:R2:W0:Y:S01]  /*5f00*/  LDS.128 R12, [R20+0x30] ;  /* 0x00003000140c7984 */ /* 0x0094220000000c00 */
[----:B-----5:R-:W-:Y:S01]  /*5f10*/  DSETP.GEU.AND P0, PT, |R6|, |R16|, PT ;  /* 0x400000100600722a */ /* 0x020fe20003f0e200 */
[----:B------:R-:W-:-:S02]  /*5f20*/  IMAD.MOV.U32 R22, RZ, RZ, R16 ;  /* 0x000000ffff167224 */ /* 0x000fc400078e0010 */
[----:B------:R-:W-:Y:S02]  /*5f30*/  IMAD.MOV.U32 R23, RZ, RZ, R17 ;  /* 0x000000ffff177224 */ /* 0x000fe400078e0011 */
[----:B-1----:R-:W-:Y:S02]  /*5f40*/  IMAD.MOV.U32 R25, RZ, RZ, R8 ;  /* 0x000000ffff197224 */ /* 0x002fe400078e0008 */
[----:B------:R-:W-:-:S07]  /*5f50*/  IMAD.MOV.U32 R21, RZ, RZ, R9 ;  /* 0x000000ffff157224 */ /* 0x000fce00078e0009 */
[----:B0-2-4-:R-:W-:Y:S05]  /*5f60*/  @!P0 BRA `(.L_x_223) ;  /* 0x0000000000388947 */ /* 0x015fea0003800000 */
        /* <DEDUP_REMOVED lines=14> */
.L_x_223:
[----:B------:R-:W-:Y:S05]  /*6050*/  BSYNC.RECONVERGENT B1 ;  /* 0x0000000000017941 */ /* 0x000fea0003800200 */
.L_x_222:
        /* <DEDUP_REMOVED lines=23> */
.L_x_225:
[----:B------:R-:W-:Y:S05]  /*61d0*/  BSYNC.RECONVERGENT B1 ;  /* 0x0000000000017941 */ /* 0x000fea0003800200 */
.L_x_224:
        /* <DEDUP_REMOVED lines=21> */
.L_x_227:
[----:B------:R-:W-:Y:S05]  /*6330*/  BSYNC.RECONVERGENT B1 ;  /* 0x0000000000017941 */ /* 0x000fea0003800200 */
.L_x_226:
        /* <DEDUP_REMOVED lines=23> */
.L_x_229:
[----:B------:R-:W-:Y:S05]  /*64b0*/  BSYNC.RECONVERGENT B1 ;  /* 0x0000000000017941 */ /* 0x000fea0003800200 */
.L_x_228:
        /* <DEDUP_REMOVED lines=21> */
.L_x_231:
[----:B------:R-:W-:Y:S05]  /*6610*/  BSYNC.RECONVERGENT B1 ;  /* 0x0000000000017941 */ /* 0x000fea0003800200 */
.L_x_230:
        /* <DEDUP_REMOVED lines=21> */
.L_x_233:
[----:B------:R-:W-:Y:S05]  /*6770*/  BSYNC.RECONVERGENT B1 ;  /* 0x0000000000017941 */ /* 0x000fea0003800200 */
.L_x_232:
        /* <DEDUP_REMOVED lines=20> */
.L_x_149:
[----:B------:R-:W-:Y:S05]  /*68c0*/  BSYNC.RECONVERGENT B0 ;  /* 0x0000000000007941 */ /* 0x000fea0003800200 */
.L_x_116:
[----:B------:R-:W-:Y:S05]  /*68d0*/  @P1 EXIT ;  /* 0x000000000000194d */ /* 0x000fea0003800000 */
[----:B01--4-:R-:W0:Y:S02]  /*68e0*/  LDC.64 R2, c[0x0][0x390] ;  /* 0x0000e400ff027b82 */ /* 0x013e240000000a00 */
[----:B0-----:R-:W-:-:S05]  /*68f0*/  IMAD.WIDE.U32 R2, R0, 0x10, R2 ;  /* 0x0000001000027825 */ /* 0x001fca00078e0002 */
[----:B------:R-:W-:Y:S04]  /*6900*/  STG.E.64 desc[UR10][R2.64], R6 ;  /* 0x0000000602007986 */ /* 0x000fe8000c101b0a */
[----:B------:R-:W-:Y:S01]  /*6910*/  STG.E.64 desc[UR10][R2.64+0x8], R4 ;  /* 0x0000080402007986 */ /* 0x000fe2000c101b0a */
[----:B------:R-:W-:Y:S05]  /*6920*/  EXIT ;  /* 0x000000000000794d */ /* 0x000fea0003800000 */
.L_x_234:
        /* <DEDUP_REMOVED lines=13> */
.L_x_735:


//--------------------- .text._ZN6thrust24THRUST_300001_SM_1000_NS8cuda_cub4core6detail13_kernel_agentINS1_8__reduce11ReduceAgentINS0_12zip_iteratorIN4cuda3std3__45tupleIJNS0_10device_ptrIdEENS0_17counting_iteratorIlNS0_11use_defaultESF_SF_EEEEEEEPNSB_IJdlEEESJ_lNS1_9__extrema9arg_max_fIdl13AbsComparatorEEEEJSI_SK_lSO_EEEvDpT0_ --------------------------
	.section	.text._ZN6thrust24THRUST_300001_SM_1000_NS8cuda_cub4core6detail13_kernel_agentINS1_8__reduce11ReduceAgentINS0_12zip_iteratorIN4cuda3std3__45tupleIJNS0_10device_ptrIdEENS0_17counting_iteratorIlNS0_11use_defaultESF_SF_EEEEEEEPNSB_IJdlEEESJ_lNS1_9__extrema9arg_max_fIdl13AbsComparatorEEEEJSI_SK_lSO_EEEvDpT0_,"ax",@progbits
	.align	128
        .global         _ZN6thrust24THRUST_300001_SM_1000_NS8cuda_cub4core6detail13_kernel_agentINS1_8__reduce11ReduceAgentINS0_12zip_iteratorIN4cuda3std3__45tupleIJNS0_10device_ptrIdEENS0_17counting_iteratorIlNS0_11use_defaultESF_SF_EEEEEEEPNSB_IJdlEEESJ_lNS1_9__extrema9arg_max_fIdl13AbsComparatorEEEEJSI_SK_lSO_EEEvDpT0_
        .type           _ZN6thrust24THRUST_300001_SM_1000_NS8cuda_cub4core6detail13_kernel_agentINS1_8__reduce11ReduceAgentINS0_12zip_iteratorIN4cuda3std3__45tupleIJNS0_10device_ptrIdEENS0_17counting_iteratorIlNS0_11use_defaultESF_SF_EEEEEEEPNSB_IJdlEEESJ_lNS1_9__extrema9arg_max_fIdl13AbsComparatorEEEEJSI_SK_lSO_EEEvDpT0_,@function
        .size           _ZN6thrust24THRUST_300001_SM_1000_NS8cuda_cub4core6detail13_kernel_agentINS1_8__reduce11ReduceAgentINS0_12zip_iteratorIN4cuda3std3__45tupleIJNS0_10device_ptrIdEENS0_17counting_iteratorIlNS0_11use_defaultESF_SF_EEEEEEEPNSB_IJdlEEESJ_lNS1_9__extrema9arg_max_fIdl13AbsComparatorEEEEJSI_SK_lSO_EEEvDpT0_,(.L_x_736 - _ZN6thrust24THRUST_300001_SM_1000_NS8cuda_cub4core6detail13_kernel_agentINS1_8__reduce11ReduceAgentINS0_12zip_iteratorIN4cuda3std3__45tupleIJNS0_10device_ptrIdEENS0_17counting_iteratorIlNS0_11use_defaultESF_SF_EEEEEEEPNSB_IJdlEEESJ_lNS1_9__extrema9arg_max_fIdl13AbsComparatorEEEEJSI_SK_lSO_EEEvDpT0_)
        .other          _ZN6thrust24THRUST_300001_SM_1000_NS8cuda_cub4core6detail13_kernel_agentINS1_8__reduce11ReduceAgentINS0_12zip_iteratorIN4cuda3std3__45tupleIJNS0_10device_ptrIdEENS0_17counting_iteratorIlNS0_11use_defaultESF_SF_EEEEEEEPNSB_IJdlEEESJ_lNS1_9__extrema9arg_max_fIdl13AbsComparatorEEEEJSI_SK_lSO_EEEvDpT0_,@"STO_CUDA_ENTRY STV_DEFAULT"
_ZN6thrust24THRUST_300001_SM_1000_NS8cuda_cub4core6detail13_kernel_agentINS1_8__reduce11ReduceAgentINS0_12zip_iteratorIN4cuda3std3__45tupleIJNS0_10device_ptrIdEENS0_17counting_iteratorIlNS0_11use_defaultESF_SF_EEEEEEEPNSB_IJdlEEESJ_lNS1_9__extrema9arg_max_fIdl13AbsComparatorEEEEJSI_SK_lSO_EEEvDpT0_:
.text._ZN6thrust24THRUST_300001_SM_1000_NS8cuda_cub4core6detail13_kernel_agentINS1_8__reduce11ReduceAgentINS0_12zip_iteratorIN4cuda3std3__45tupleIJNS0_10device_ptrIdEENS0_17counting_iteratorIlNS0_11use_defaultESF_SF_EEEEEEEPNSB_IJdlEEESJ_lNS1_9__extrema9arg_max_fIdl13AbsComparatorEEEEJSI_SK_lSO_EEEvDpT0_:
[----:B------:R-:W-:Y:S01]  /*0000*/  LDC R1, c[0x0][0x37c] ;  /* 0x0000df00ff017b82 */ /* 0x000fe20000000800 */
[----:B------:R-:W0:Y:S02]  /*0010*/  LDCU.64 UR4, c[0x0][0x398] ;  /* 0x00007300ff0477ac */ /* 0x000e240008000a00 */
[----:B0-----:R-:W-:-:S04]  /*0020*/  ISETP.NE.U32.AND P0, PT, RZ, UR4, PT ;  /* 0x00000004ff007c0c */ /* 0x001fc8000bf05070 */
[----:B------:R-:W-:-:S13]  /*0030*/  ISETP.NE.AND.EX P0, PT, RZ, UR5, PT, P0 ;  /* 0x00000005ff007c0c */ /* 0x000fda000bf05300 */
[----:B------:R-:W-:Y:S05]  /*0040*/  @!P0 EXIT ;  /* 0x000000000000894d */ /* 0x000fea0003800000 */
[----:B------:R-:W-:Y:S01]  /*0050*/  UISETP.GT.U32.AND UP0, UPT, UR4, 0x4ff, UPT ;  /* 0x000004ff0400788c */ /* 0x000fe2000bf04070 */
[----:B------:R-:W-:Y:S01]  /*0060*/  BSSY.RECONVERGENT B0, `(.L_x_235) ;  /* 0x000063e000007945 */ /* 0x000fe20003800200 */
[----:B------:R-:W0:Y:S02]  /*0070*/  LDCU.64 UR8, c[0x0][0x358] ;  /* 0x00006b00ff0877ac */ /* 0x000e240008000a00 */
[----:B------:R-:W-:-:S09]  /*0080*/  UISETP.GT.AND.EX UP0, UPT, UR5, URZ, UPT, UP0 ;  /* 0x000000ff0500728c */ /* 0x000fd2000bf04300 */
        /* <DEDUP_REMOVED lines=9> */
[----:B------:R-:W1:Y:S01]  /*0120*/  LDC.64 R2, c[0x0][0x380] ;  /* 0x0000e000ff027b82 */ /* 0x000e620000000a00 */
[----:B------:R-:W2:Y:S01]  /*0130*/  LDCU.64 UR6, c[0x0][0x388] ;  /* 0x00007100ff0677ac */ /* 0x000ea20008000a00 */
[----:B-1----:R-:W-:-:S06]  /*0140*/  IMAD.WIDE.U32 R2, R0, 0x8, R2 ;  /* 0x0000000800027825 */ /* 0x002fcc00078e0002 */
[----:B0-----:R-:W5:Y:S01]  /*0150*/  LDG.E.64 R2, desc[UR8][R2.64] ;  /* 0x0000000802027981 */ /* 0x001f62000c1e1b00 */
[C---:B--2---:R-:W-:Y:S01]  /*0160*/  IADD3 R9, P0, PT, R0.reuse, UR6, RZ ;  /* 0x0000000600097c10 */ /* 0x044fe2000ff1e0ff */
[----:B------:R-:W-:-:S04]  /*0170*/  VIADD R10, R0, 0x100 ;  /* 0x00000100000a7836 */ /* 0x000fc80000000000 */
[----:B------:R-:W-:-:S08]  /*0180*/  IMAD.X R8, RZ, RZ, UR7, P0 ;  /* 0x00000007ff087e24 */ /* 0x000fd000080e06ff */
.L_x_238:
[----:B0-----:R-:W-:Y:S05]  /*0190*/  BSYNC.RECONVERGENT B1 ;  /* 0x0000000000017941 */ /* 0x001fea0003800200 */
.L_x_237:
[----:B------:R-:W-:Y:S01]  /*01a0*/  ISETP.GE.AND P0, PT, R10, UR4, PT ;  /* 0x000000040a007c0c */ /* 0x000fe2000bf06270 */
[----:B------:R-:W-:-:S12]  /*01b0*/  BSSY.RECONVERGENT B1, `(.L_x_239) ;  /* 0x00000a9000017945 */ /* 0x000fd80003800200 */
[----:B------:R-:W-:Y:S05]  /*01c0*/  @P0 BRA `(.L_x_240) ;  /* 0x00000008009c0947 */ /* 0x000fea0003800000 */
[----:B------:R-:W-:Y:S01]  /*01d0*/  LOP3.LUT R4, RZ, R10, RZ, 0x33, !PT ;  /* 0x0000000aff047212 */ /* 0x000fe200078e33ff */
[----:B------:R-:W-:Y:S04]  /*01e0*/  BSSY.RECONVERGENT B2, `(.L_x_241) ;  /* 0x0000034000027945 */ /* 0x000fe80003800200 */
[----:B------:R-:W-:-:S05]  /*01f0*/  VIADD R16, R4, UR4 ;  /* 0x0000000404107c36 */ /* 0x000fca0008000000 */
[----:B------:R-:W-:-:S04]  /*0200*/  LOP3.LUT R4, R16, 0x300, RZ, 0xc0, !PT ;  /* 0x0000030010047812 */ /* 0x000fc800078ec0ff */
[----:B------:R-:W-:-:S13]  /*0210*/  ISETP.NE.AND P0, PT, R4, 0x300, PT ;  /* 0x000003000400780c */ /* 0x000fda0003f05270 */
[----:B------:R-:W-:Y:S05]  /*0220*/  @!P0 BRA `(.L_x_242) ;  /* 0x0000000000bc8947 */ /* 0x000fea0003800000 */
[----:B------:R-:W0:Y:S01]  /*0230*/  LDC.64 R4, c[0x0][0x380] ;  /* 0x0000e000ff047b82 */ /* 0x000e220000000a00 */
[----:B------:R-:W1:Y:S01]  /*0240*/  LDCU.64 UR6, c[0x0][0x388] ;  /* 0x00007100ff0677ac */ /* 0x000e620008000a00 */
[----:B------:R-:W-:-:S04]  /*0250*/  LEA.HI R6, R16, 0x1, RZ, 0x18 ;  /* 0x0000000110067811 */ /* 0x000fc800078fc0ff */
[----:B------:R-:W-:-:S05]  /*0260*/  LOP3.LUT R6, R6, 0x3, RZ, 0xc0, !PT ;  /* 0x0000000306067812 */ /* 0x000fca00078ec0ff */
[----:B------:R-:W-:Y:S01]  /*0270*/  IMAD.MOV R11, RZ, RZ, -R6 ;  /* 0x000000ffff0b7224 */ /* 0x000fe200078e0a06 */
[C---:B-1----:R-:W-:Y:S01]  /*0280*/  IADD3 R14, P0, PT, R10.reuse, UR6, RZ ;  /* 0x000000060a0e7c10 */ /* 0x042fe2000ff1e0ff */
[----:B0-----:R-:W-:-:S04]  /*0290*/  IMAD.WIDE.U32 R4, R10, 0x8, R4 ;  /* 0x000000080a047825 */ /* 0x001fc800078e0004 */
[----:B------:R-:W-:Y:S02]  /*02a0*/  IMAD.MOV.U32 R12, RZ, RZ, R4 ;  /* 0x000000ffff0c7224 */ /* 0x000fe400078e0004 */
[----:B------:R-:W-:Y:S02]  /*02b0*/  IMAD.MOV.U32 R13, RZ, RZ, R5 ;  /* 0x000000ffff0d7224 */ /* 0x000fe400078e0005 */
[----:B------:R-:W-:-:S07]  /*02c0*/  IMAD.X R15, RZ, RZ, UR7, P0 ;  /* 0x00000007ff0f7e24 */ /* 0x000fce00080e06ff */
.L_x_245:
        /* <DEDUP_REMOVED lines=31> */
.L_x_244:
[----:B------:R-:W-:Y:S05]  /*04c0*/  BSYNC.RECONVERGENT B3 ;  /* 0x0000000000037941 */ /* 0x000fea0003800200 */
.L_x_243:
[----:B------:R-:W-:Y:S01]  /*04d0*/  IADD3 R14, P0, PT, R14, 0x100, RZ ;  /* 0x000001000e0e7810 */ /* 0x000fe20007f1e0ff */
[----:B------:R-:W-:Y:S02]  /*04e0*/  VIADD R10, R10, 0x100 ;  /* 0x000001000a0a7836 */ /* 0x000fe40000000000 */
[----:B------:R-:W-:Y:S02]  /*04f0*/  IMAD.X R13, RZ, RZ, R13, P3 ;  /* 0x000000ffff0d7224 */ /* 0x000fe400018e060d */
[----:B------:R-:W-:Y:S01]  /*0500*/  IMAD.X R15, RZ, RZ, R15, P0 ;  /* 0x000000ffff0f7224 */ /* 0x000fe200000e060f */
[----:B------:R-:W-:Y:S07]  /*0510*/  @P2 BRA `(.L_x_245) ;  /* 0xfffffffc006c2947 */ /* 0x000fee000383ffff */
.L_x_242:
[----:B------:R-:W-:Y:S05]  /*0520*/  BSYNC.RECONVERGENT B2 ;  /* 0x0000000000027941 */ /* 0x000fea0003800200 */
.L_x_241:
[----:B------:R-:W-:-:S13]  /*0530*/  ISETP.GE.U32.AND P0, PT, R16, 0x300, PT ;  /* 0x000003001000780c */ /* 0x000fda0003f06070 */
[----:B------:R-:W-:Y:S05]  /*0540*/  @!P0 BRA `(.L_x_240) ;  /* 0x0000000400bc8947 */ /* 0x000fea0003800000 */
[----:B------:R-:W0:Y:S01]  /*0550*/  LDC.64 R4, c[0x0][0x380] ;  /* 0x0000e000ff047b82 */ /* 0x000e220000000a00 */
[----:B------:R-:W-:-:S07]  /*0560*/  VIADD R20, R10, 0x200 ;  /* 0x000002000a147836 */ /* 0x000fce0000000000 */
[----:B------:R-:W1:Y:S02]  /*0570*/  LDC.64 R6, c[0x0][0x388] ;  /* 0x0000e200ff067b82 */ /* 0x000e640000000a00 */
.L_x_254:
[----:B------:R-:W-:-:S04]  /*0580*/  VIADD R17, R20, 0xfffffe00 ;  /* 0xfffffe0014117836 */ /* 0x000fc80000000000 */
[----:B0-----:R-:W-:-:S05]  /*0590*/  IMAD.WIDE R24, R17, 0x8, R4 ;  /* 0x0000000811187825 */ /* 0x001fca00078e0204 */
[----:B------:R-:W2:Y:S04]  /*05a0*/  LDG.E.64 R18, desc[UR8][R24.64] ;  /* 0x0000000818127981 */ /* 0x000ea8000c1e1b00 */
[----:B-----5:R0:W5:Y:S04]  /*05b0*/  LDG.E.64 R14, desc[UR8][R24.64+0x800] ;  /* 0x00080008180e7981 */ /* 0x020168000c1e1b00 */
[----:B------:R0:W5:Y:S04]  /*05c0*/  LDG.E.64 R12, desc[UR8][R24.64+0x1000] ;  /* 0x00100008180c7981 */ /* 0x000168000c1e1b00 */
[----:B------:R0:W5:Y:S01]  /*05d0*/  LDG.E.64 R10, desc[UR8][R24.64+0x1800] ;  /* 0x00180008180a7981 */ /* 0x000162000c1e1b00 */
[----:B-1----:R-:W-:Y:S01]  /*05e0*/  IADD3 R26, P1, PT, R17, R6, RZ ;  /* 0x00000006111a7210 */ /* 0x002fe20007f3e0ff */
[----:B------:R-:W-:Y:S01]  /*05f0*/  BSSY.RECONVERGENT B2, `(.L_x_246) ;  /* 0x0000017000027945 */ /* 0x000fe20003800200 */
[----:B------:R-:W-:-:S02]  /*0600*/  VIADD R23, R20, 0xffffff00 ;  /* 0xffffff0014177836 */ /* 0x000fc40000000000 */
[----:B------:R-:W-:Y:S01]  /*0610*/  LEA.HI.X.SX32 R27, R17, R7, 0x1, P1 ;  /* 0x00000007111b7211 */ /* 0x000fe200008f0eff */
[----:B------:R-:W-:-:S04]  /*0620*/  IMAD.MOV.U32 R22, RZ, RZ, R26 ;  /* 0x000000ffff167224 */ /* 0x000fc800078e001a */
        /* <DEDUP_REMOVED lines=19> */
.L_x_247:
[----:B------:R-:W-:Y:S05]  /*0760*/  BSYNC.RECONVERGENT B2 ;  /* 0x0000000000027941 */ /* 0x000fea0003800200 */
.L_x_246:
[----:B-----5:R-:W-:Y:S01]  /*0770*/  DSETP.GEU.AND P0, PT, |R16|, |R14|, PT ;  /* 0x4000000e1000722a */ /* 0x020fe20003f0e200 */
[C---:B------:R-:W-:Y:S01]  /*0780*/  IADD3 R19, P1, PT, R23.reuse, R6, RZ ;  /* 0x0000000617137210 */ /* 0x040fe20007f3e0ff */
[----:B------:R-:W-:Y:S01]  /*0790*/  BSSY.RECONVERGENT B2, `(.L_x_248) ;  /* 0x0000015000027945 */ /* 0x000fe20003800200 */
[----:B------:R-:W-:Y:S02]  /*07a0*/  IMAD.MOV.U32 R2, RZ, RZ, R14 ;  /* 0x000000ffff027224 */ /* 0x000fe400078e000e */
[----:B------:R-:W-:Y:S01]  /*07b0*/  LEA.HI.X.SX32 R18, R23, R7, 0x1, P1 ;  /* 0x0000000717127211 */ /* 0x000fe200008f0eff */
[----:B------:R-:W-:Y:S02]  /*07c0*/  IMAD.MOV.U32 R9, RZ, RZ, R19 ;  /* 0x000000ffff097224 */ /* 0x000fe400078e0013 */
[----:B------:R-:W-:Y:S01]  /*07d0*/  IMAD.MOV.U32 R3, RZ, RZ, R15 ;  /* 0x000000ffff037224 */ /* 0x000fe200078e000f */
[----:B------:R-:W-:-:S05]  /*07e0*/  MOV R8, R18 ;  /* 0x0000001200087202 */ /* 0x000fca0000000f00 */
        /* <DEDUP_REMOVED lines=15> */
.L_x_249:
[----:B------:R-:W-:Y:S05]  /*08e0*/  BSYNC.RECONVERGENT B2 ;  /* 0x0000000000027941 */ /* 0x000fea0003800200 */
.L_x_248:
[----:B------:R-:W-:Y:S01]  /*08f0*/  DSETP.GEU.AND P0, PT, |R2|, |R12|, PT ;  /* 0x4000000c0200722a */ /* 0x000fe20003f0e200 */
[CC--:B------:R-:W-:Y:S01]  /*0900*/  IADD3 R22, P1, PT, R20.reuse, R6.reuse, RZ ;  /* 0x0000000614167210 */ /* 0x0c0fe20007f3e0ff */
[C---:B------:R-:W-:Y:S01]  /*0910*/  VIADD R16, R20.reuse, 0x100 ;  /* 0x0000010014107836 */ /* 0x040fe20000000000 */
[----:B------:R-:W-:Y:S01]  /*0920*/  BSSY.RECONVERGENT B2, `(.L_x_250) ;  /* 0x0000016000027945 */ /* 0x000fe20003800200 */
[----:B------:R-:W-:Y:S01]  /*0930*/  IMAD.MOV.U32 R14, RZ, RZ, R12 ;  /* 0x000000ffff0e7224 */ /* 0x000fe200078e000c */
[----:B------:R-:W-:Y:S01]  /*0940*/  LEA.HI.X.SX32 R19, R20, R7, 0x1, P1 ;  /* 0x0000000714137211 */ /* 0x000fe200008f0eff */
[----:B------:R-:W-:Y:S01]  /*0950*/  IMAD.MOV.U32 R17, RZ, RZ, R22 ;  /* 0x000000ffff117224 */ /* 0x000fe200078e0016 */
[----:B------:R-:W-:Y:S01]  /*0960*/  IADD3 R24, P2, PT, R16, R6, RZ ;  /* 0x0000000610187210 */ /* 0x000fe20007f5e0ff */
[----:B------:R-:W-:Y:S02]  /*0970*/  IMAD.MOV.U32 R15, RZ, RZ, R13 ;  /* 0x000000ffff0f7224 */ /* 0x000fe400078e000d */
[----:B------:R-:W-:-:S04]  /*0980*/  IMAD.MOV.U32 R18, RZ, RZ, R19 ;  /* 0x000000ffff127224 */ /* 0x000fc800078e0013 */
[----:B------:R-:W-:Y:S06]  /*0990*/  @!P0 BRA `(.L_x_251) ;  /* 0x0000000000388947 */ /* 0x000fec0003800000 */
        /* <DEDUP_REMOVED lines=14> */
.L_x_251:
[----:B------:R-:W-:Y:S05]  /*0a80*/  BSYNC.RECONVERGENT B2 ;  /* 0x0000000000027941 */ /* 0x000fea0003800200 */
.L_x_250:
[----:B------:R-:W-:Y:S01]  /*0a90*/  DSETP.GEU.AND P0, PT, |R14|, |R10|, PT ;  /* 0x4000000a0e00722a */ /* 0x000fe20003f0e200 */
[----:B------:R-:W-:Y:S01]  /*0aa0*/  LEA.HI.X.SX32 R13, R16, R7, 0x1, P2 ;  /* 0x00000007100d7211 */ /* 0x000fe200010f0eff */
[----:B------:R-:W-:Y:S01]  /*0ab0*/  BSSY.RECONVERGENT B2, `(.L_x_252) ;  /* 0x0000014000027945 */ /* 0x000fe20003800200 */
[----:B------:R-:W-:Y:S02]  /*0ac0*/  IMAD.MOV.U32 R9, RZ, RZ, R24 ;  /* 0x000000ffff097224 */ /* 0x000fe400078e0018 */
[----:B------:R-:W-:Y:S02]  /*0ad0*/  IMAD.MOV.U32 R2, RZ, RZ, R10 ;  /* 0x000000ffff027224 */ /* 0x000fe400078e000a */
[----:B------:R-:W-:Y:S02]  /*0ae0*/  IMAD.MOV.U32 R8, RZ, RZ, R13 ;  /* 0x000000ffff087224 */ /* 0x000fe400078e000d */
[----:B------:R-:W-:-:S05]  /*0af0*/  IMAD.MOV.U32 R3, RZ, RZ, R11 ;  /* 0x000000ffff037224 */ /* 0x000fca00078e000b */
        /* <DEDUP_REMOVED lines=15> */
.L_x_253:
[----:B------:R-:W-:Y:S05]  /*0bf0*/  BSYNC.RECONVERGENT B2 ;  /* 0x0000000000027941 */ /* 0x000fea0003800200 */
.L_x_252:
[C---:B------:R-:W-:Y:S02]  /*0c00*/  VIADD R10, R20.reuse, 0x200 ;  /* 0x00000200140a7836 */ /* 0x040fe40000000000 */
[----:B------:R-:W-:-:S03]  /*0c10*/  VIADD R20, R20, 0x400 ;  /* 0x0000040014147836 */ /* 0x000fc60000000000 */
[----:B------:R-:W-:-:S13]  /*0c20*/  ISETP.GE.AND P0, PT, R10, UR5, PT ;  /* 0x000000050a007c0c */ /* 0x000fda000bf06270 */
[----:B------:R-:W-:Y:S05]  /*0c30*/  @!P0 BRA `(.L_x_254) ;  /* 0xfffffff800508947 */ /* 0x000fea000383ffff */
.L_x_240:
[----:B------:R-:W-:Y:S05]  /*0c40*/  BSYNC.RECONVERGENT B1 ;  /* 0x0000000000017941 */ /* 0x000fea0003800200 */
.L_x_239:
[----:B------:R-:W0:Y:S02]  /*0c50*/  LDCU UR6, c[0x0][0x398] ;  /* 0x00007300ff0677ac */ /* 0x000e240008000800 */
[----:B0-----:R-:W-:-:S09]  /*0c60*/  UISETP.GE.AND UP0, UPT, UR6, 0x100, UPT ;  /* 0x000001000600788c */ /* 0x001fd2000bf06270 */
[----:B------:R-:W-:Y:S05]  /*0c70*/  BRA.U !UP0, `(.L_x_255) ;  /* 0x0000001508507547 */ /* 0x000fea000b800000 */
        /* <DEDUP_REMOVED lines=32> */
.L_x_257:
[----:B------:R-:W-:Y:S05]  /*0e80*/  BSYNC.RECONVERGENT B1 ;  /* 0x0000000000017941 */ /* 0x000fea0003800200 */
.L_x_256:
        /* <DEDUP_REMOVED lines=31> */
.L_x_259:
[----:B------:R-:W-:Y:S05]  /*1080*/  BSYNC.RECONVERGENT B1 ;  /* 0x0000000000017941 */ /* 0x000fea0003800200 */
.L_x_258:
[----:B------:R-:W-:Y:S01]  /*1090*/  ISETP.GT.AND P0, PT, R10, 0x1b, PT ;  /* 0x0000001b0a00780c */ /* 0x000fe20003f04270 */
[----:B-1----:R1:W1:Y:S01]  /*10a0*/  SHFL.DOWN PT, R6, R2, 0x4, 0x1f ;  /* 0x08801f0002067f89 */ /* 0x00226200000e0000 */
[----:B------:R-:W-:Y:S01]  /*10b0*/  BSSY.RECONVERGENT B1, `(.L_x_260) ;  /* 0x000001d000017945 */ /* 0x000fe20003800200 */
[----:B0-----:R-:W-:Y:S02]  /*10c0*/  IMAD.MOV.U32 R11, RZ, RZ, R8 ;  /* 0x000000ffff0b7224 */ /* 0x001fe400078e0008 */
[----:B--2---:R0:W2:Y:S01]  /*10d0*/  SHFL.DOWN PT, R7, R3, 0x4, 0x1f ;  /* 0x08801f0003077f89 */ /* 0x0040a200000e0000 */
[----:B------:R-:W-:Y:S02]  /*10e0*/  IMAD.MOV.U32 R12, RZ, RZ, R9 ;  /* 0x000000ffff0c7224 */ /* 0x000fe400078e0009 */
[----:B------:R-:W-:Y:S01]  /*10f0*/  IMAD.MOV.U32 R4, RZ, RZ, R2 ;  /* 0x000000ffff047224 */ /* 0x000fe200078e0002 */
[----:B----4-:R0:W4:Y:S01]  /*1100*/  SHFL.DOWN PT, R13, R8, 0x4, 0x1f ;  /* 0x08801f00080d7f89 */ /* 0x01012200000e0000 */
[----:B------:R-:W-:-:S03]  /*1110*/  IMAD.MOV.U32 R5, RZ, RZ, R3 ;  /* 0x000000ffff057224 */ /* 0x000fc600078e0003 */
[----:B---3--:R0:W3:Y:S01]  /*1120*/  SHFL.DOWN PT, R14, R9, 0x4, 0x1f ;  /* 0x08801f00090e7f89 */ /* 0x0080e200000e0000 */
[----:B------:R-:W-:Y:S05]  /*1130*/  @P0 BRA `(.L_x_261) ;  /* 0x0000000000500947 */ /* 0x000fea0003800000 */
[----:B-12---:R-:W-:Y:S01]  /*1140*/  DSETP.GEU.AND P0, PT, |R2|, |R6|, PT ;  /* 0x400000060200722a */ /* 0x006fe20003f0e200 */
[----:B----4-:R-:W-:Y:S02]  /*1150*/  IMAD.MOV.U32 R11, RZ, RZ, R13 ;  /* 0x000000ffff0b7224 */ /* 0x010fe400078e000d */
        /* <DEDUP_REMOVED lines=18> */
.L_x_261:
[----:B------:R-:W-:Y:S05]  /*1280*/  BSYNC.RECONVERGENT B1 ;  /* 0x0000000000017941 */ /* 0x000fea0003800200 */
.L_x_260:
        /* <DEDUP_REMOVED lines=31> */
.L_x_263:
[----:B------:R-:W-:Y:S05]  /*1480*/  BSYNC.RECONVERGENT B1 ;  /* 0x0000000000017941 */ /* 0x000fea0003800200 */
.L_x_262:
[----:B------:R-:W-:Y:S01]  /*1490*/  ISETP.GT.AND P0, PT, R10, 0xf, PT ;  /* 0x0000000f0a00780c */ /* 0x000fe20003f04270 */
[----:B-1----:R1:W1:Y:S01]  /*14a0*/  SHFL.DOWN PT, R4, R2, 0x10, 0x1f ;  /* 0x0a001f0002047f89 */ /* 0x00226200000e0000 */
[----:B------:R-:W-:Y:S01]  /*14b0*/  BSSY.RECONVERGENT B1, `(.L_x_264) ;  /* 0x000001d000017945 */ /* 0x000fe20003800200 */
[----:B---3--:R-:W-:Y:S01]  /*14c0*/  MOV R14, R8 ;  /* 0x00000008000e7202 */ /* 0x008fe20000000f00 */
[----:B------:R-:W-:Y:S01]  /*14d0*/  IMAD.MOV.U32 R15, RZ, RZ, R9 ;  /* 0x000000ffff0f7224 */ /* 0x000fe200078e0009 */
[----:B0-----:R0:W3:Y:S01]  /*14e0*/  SHFL.DOWN PT, R5, R3, 0x10, 0x1f ;  /* 0x0a001f0003057f89 */ /* 0x0010e200000e0000 */
[----:B------:R-:W-:Y:S02]  /*14f0*/  IMAD.MOV.U32 R12, RZ, RZ, R2 ;  /* 0x000000ffff0c7224 */ /* 0x000fe400078e0002 */
[----:B----4-:R-:W-:Y:S01]  /*1500*/  IMAD.MOV.U32 R13, RZ, RZ, R3 ;  /* 0x000000ffff0d7224 */ /* 0x010fe200078e0003 */
[----:B--2---:R0:W2:Y:S04]  /*1510*/  SHFL.DOWN PT, R7, R8, 0x10, 0x1f ;  /* 0x0a001f0008077f89 */ /* 0x0040a800000e0000 */
[----:B------:R0:W4:Y:S01]  /*1520*/  SHFL.DOWN PT, R6, R9, 0x10, 0x1f ;  /* 0x0a001f0009067f89 */ /* 0x00012200000e0000 */
        /* <DEDUP_REMOVED lines=21> */
.L_x_265:
[----:B------:R-:W-:Y:S05]  /*1680*/  BSYNC.RECONVERGENT B1 ;  /* 0x0000000000017941 */ /* 0x000fea0003800200 */
.L_x_264:
        /* <DEDUP_REMOVED lines=11> */
.L_x_267:
[----:B------:R-:W-:Y:S05]  /*1740*/  BSYNC.RECONVERGENT B1 ;  /* 0x0000000000017941 */ /* 0x000fea0003800200 */
.L_x_266:
        /* <DEDUP_REMOVED lines=8> */
[----:B-1234-:R-:W1:Y:S04]  /*17d0*/  LDS.128 R4, [R0+0x20] ;  /* 0x0000200000047984 */ /* 0x01ee680000000c00 */
[----:B------:R2:W3:Y:S04]  /*17e0*/  LDS.64 R2, [R0+0x80] ;  /* 0x0000800000027984 */ /* 0x0004e80000000a00 */
[----:B------:R2:W4:Y:S01]  /*17f0*/  LDS.128 R8, [R0+0x30] ;  /* 0x0000300000087984 */ /* 0x0005220000000c00 */
        /* <DEDUP_REMOVED lines=20> */
.L_x_270:
[----:B------:R-:W-:Y:S05]  /*1940*/  BSYNC.RECONVERGENT B1 ;  /* 0x0000000000017941 */ /* 0x000fea0003800200 */
.L_x_269:
        /* <DEDUP_REMOVED lines=23> */
.L_x_272:
[----:B------:R-:W-:Y:S05]  /*1ac0*/  BSYNC.RECONVERGENT B1 ;  /* 0x0000000000017941 */ /* 0x000fea0003800200 */
.L_x_271:
        /* <DEDUP_REMOVED lines=21> */
.L_x_274:
[----:B------:R-:W-:Y:S05]  /*1c20*/  BSYNC.RECONVERGENT B1 ;  /* 0x0000000000017941 */ /* 0x000fea0003800200 */
.L_x_273:
[----:B------:R0:W1:Y:S01]  /*1c30*/  LDS.128 R8, [R0+0x60] ;  /* 0x0000600000087984 */ /* 0x0000620000000c00 */
[----:B------:R-:W-:Y:S01]  /*1c40*/  DSETP.GEU.AND P0, PT, |R20|, |R14|, PT ;  /* 0x4000000e1400722a */ /* 0x000fe20003f0e200 */
[----:B------:R-:W-:Y:S01]  /*1c50*/  BSSY.RECONVERGENT B1, `(.L_x_275) ;  /* 0x0000015000017945 */ /* 0x000fe20003800200 */
[----:B------:R-:W-:Y:S01]  /*1c60*/  MOV R12, R14 ;  /* 0x0000000e000c7202 */ /* 0x000fe20000000f00 */
        /* <DEDUP_REMOVED lines=19> */
.L_x_276:
[----:B------:R-:W-:Y:S05]  /*1da0*/  BSYNC.RECONVERGENT B1 ;  /* 0x0000000000017941 */ /* 0x000fea0003800200 */
.L_x_275:
        /* <DEDUP_REMOVED lines=21> */
.L_x_278:
[----:B------:R-:W-:Y:S05]  /*1f00*/  BSYNC.RECONVERGENT B1 ;  /* 0x0000000000017941 */ /* 0x000fea0003800200 */
.L_x_277:
        /* <DEDUP_REMOVED lines=21> */
.L_x_280:
[----:B------:R-:W-:Y:S05]  /*2060*/  BSYNC.RECONVERGENT B1 ;  /* 0x0000000000017941 */ /* 0x000fea0003800200 */
.L_x_279:
        /* <DEDUP_REMOVED lines=21> */
.L_x_255:
[----:B------:R-:W0:Y:S01]  /*21c0*/  S2R R4, SR_LANEID ;  /* 0x0000000000047919 */ /* 0x000e220000000000 */
[----:B------:R-:W-:Y:S01]  /*21d0*/  LOP3.LUT R5, R0, 0x3e0, RZ, 0xc0, !PT ;  /* 0x000003e000057812 */ /* 0x000fe200078ec0ff */
[----:B------:R-:W-:Y:S01]  /*21e0*/  BSSY.RECONVERGENT B1, `(.L_x_281) ;  /* 0x0000024000017945 */ /* 0x000fe20003800200 */
[----:B------:R-:W-:Y:S02]  /*21f0*/  IMAD.MOV.U32 R12, RZ, RZ, R9 ;  /* 0x000000ffff0c7224 */ /* 0x000fe400078e0009 */
[----:B------:R-:W-:Y:S02]  /*2200*/  IMAD.MOV.U32 R14, RZ, RZ, R8 ;  /* 0x000000ffff0e7224 */ /* 0x000fe400078e0008 */
[----:B------:R-:W-:Y:S01]  /*2210*/  VIADD R6, R5, 0x20 ;  /* 0x0000002005067836 */ /* 0x000fe20000000000 */
[----:B------:R-:W-:Y:S01]  /*2220*/  LOP3.LUT R5, RZ, R5, RZ, 0x33, !PT ;  /* 0x00000005ff057212 */ /* 0x000fe200078e33ff */
[----:B-----5:R-:W-:-:S03]  /*2230*/  IMAD.MOV.U32 R7, RZ, RZ, R3 ;  /* 0x000000ffff077224 */ /* 0x020fc600078e0003 */
[----:B------:R-:W-:Y:S01]  /*2240*/  ISETP.GT.AND P0, PT, R6, UR6, PT ;  /* 0x0000000606007c0c */ /* 0x000fe2000bf04270 */
[----:B------:R-:W-:Y:S01]  /*2250*/  VIADD R5, R5, UR6 ;  /* 0x0000000605057c36 */ /* 0x000fe20008000000 */
[----:B------:R-:W-:-:S04]  /*2260*/  MOV R6, R2 ;  /* 0x0000000200067202 */ /* 0x000fc80000000f00 */
[----:B------:R-:W-:-:S05]  /*2270*/  SEL R5, R5, 0x1f, P0 ;  /* 0x0000001f05057807 */ /* 0x000fca0000000000 */
[----:B------:R1:W2:Y:S04]  /*2280*/  SHFL.DOWN PT, R10, R2, 0x1, R5 ;  /* 0x08200000020a7989 */ /* 0x0002a800000e0005 */
[----:B------:R1:W3:Y:S04]  /*2290*/  SHFL.DOWN PT, R11, R3, 0x1, R5 ;  /* 0x08200000030b7989 */ /* 0x0002e800000e0005 */
[----:B------:R1:W4:Y:S01]  /*22a0*/  SHFL.DOWN PT, R16, R9, 0x1, R5 ;  /* 0x0820000009107989 */ /* 0x00032200000e0005 */
[----:B0-----:R-:W-:-:S03]  /*22b0*/  ISETP.GE.AND P0, PT, R4, R5, PT ;  /* 0x000000050400720c */ /* 0x001fc60003f06270 */
[----:B------:R1:W0:Y:S10]  /*22c0*/  SHFL.DOWN PT, R13, R8, 0x1, R5 ;  /* 0x08200000080d7989 */ /* 0x00023400000e0005 */
[----:B-1----:R-:W-:Y:S05]  /*22d0*/  @P0 BRA `(.L_x_282) ;  /* 0x0000000000500947 */ /* 0x002fea0003800000 */
[----:B--23--:R-:W-:Y:S01]  /*22e0*/  DSETP.GEU.AND P0, PT, |R2|, |R10|, PT ;  /* 0x4000000a0200722a */ /* 0x00cfe20003f0e200 */
        /* <DEDUP_REMOVED lines=19> */
.L_x_282:
[----:B------:R-:W-:Y:S05]  /*2420*/  BSYNC.RECONVERGENT B1 ;  /* 0x0000000000017941 */ /* 0x000fea0003800200 */
.L_x_281:
[----:B------:R-:W-:Y:S01]  /*2430*/  VIADD R2, R4, 0x2 ;  /* 0x0000000204027836 */ /* 0x000fe20000000000 */
[----:B------:R1:W1:Y:S01]  /*2440*/  SHFL.DOWN PT, R8, R6, 0x2, R5 ;  /* 0x0840000006087989 */ /* 0x00026200000e0005 */
[----:B------:R-:W-:Y:S01]  /*2450*/  BSSY.RECONVERGENT B1, `(.L_x_283) ;  /* 0x000001e000017945 */ /* 0x000fe20003800200 */
[----:B--2---:R-:W-:Y:S02]  /*2460*/  IMAD.MOV.U32 R10, RZ, RZ, R12 ;  /* 0x000000ffff0a7224 */ /* 0x004fe400078e000c */
[----:B------:R-:W-:Y:S01]  /*2470*/  ISETP.GT.AND P0, PT, R2, R5, PT ;  /* 0x000000050200720c */ /* 0x000fe20003f04270 */
[----:B------:R2:W1:Y:S01]  /*2480*/  SHFL.DOWN PT, R9, R7, 0x2, R5 ;  /* 0x0840000007097989 */ /* 0x00046200000e0005 */
[----:B----4-:R-:W-:Y:S02]  /*2490*/  IMAD.MOV.U32 R16, RZ, RZ, R14 ;  /* 0x000000ffff107224 */ /* 0x010fe400078e000e */
[----:B------:R-:W-:Y:S01]  /*24a0*/  IMAD.MOV.U32 R2, RZ, RZ, R6 ;  /* 0x000000ffff027224 */ /* 0x000fe200078e0006 */
[----:B---3--:R2:W3:Y:S01]  /*24b0*/  SHFL.DOWN PT, R11, R12, 0x2, R5 ;  /* 0x084000000c0b7989 */ /* 0x0084e200000e0005 */
[----:B------:R-:W-:-:S03]  /*24c0*/  IMAD.MOV.U32 R3, RZ, RZ, R7 ;  /* 0x000000ffff037224 */ /* 0x000fc600078e0007 */
[----:B0-----:R2:W0:Y:S04]  /*24d0*/  SHFL.DOWN PT, R13, R14, 0x2, R5 ;  /* 0x084000000e0d7989 */ /* 0x00142800000e0005 */
        /* <DEDUP_REMOVED lines=21> */
.L_x_284:
[----:B------:R-:W-:Y:S05]  /*2630*/  BSYNC.RECONVERGENT B1 ;  /* 0x0000000000017941 */ /* 0x000fea0003800200 */
.L_x_283:
[----:B-1----:R-:W-:Y:S01]  /*2640*/  VIADD R6, R4, 0x4 ;  /* 0x0000000404067836 */ /* 0x002fe20000000000 */
[----:B------:R1:W4:Y:S01]  /*2650*/  SHFL.DOWN PT, R8, R2, 0x4, R5 ;  /* 0x0880000002087989 */ /* 0x00032200000e0005 */
[----:B------:R-:W-:Y:S01]  /*2660*/  BSSY.RECONVERGENT B1, `(.L_x_285) ;  /* 0x000001e000017945 */ /* 0x000fe20003800200 */
[----:B--2---:R-:W-:Y:S02]  /*2670*/  IMAD.MOV.U32 R12, RZ, RZ, R10 ;  /* 0x000000ffff0c7224 */ /* 0x004fe400078e000a */
[----:B------:R-:W-:Y:S01]  /*2680*/  ISETP.GT.AND P0, PT, R6, R5, PT ;  /* 0x000000050600720c */ /* 0x000fe20003f04270 */
[----:B------:R1:W2:Y:S01]  /*2690*/  SHFL.DOWN PT, R9, R3, 0x4, R5 ;  /* 0x0880000003097989 */ /* 0x0002a200000e0005 */
[----:B------:R-:W-:Y:S02]  /*26a0*/  IMAD.MOV.U32 R14, RZ, RZ, R16 ;  /* 0x000000ffff0e7224 */ /* 0x000fe400078e0010 */
[----:B------:R-:W-:Y:S01]  /*26b0*/  IMAD.MOV.U32 R6, RZ, RZ, R2 ;  /* 0x000000ffff067224 */ /* 0x000fe200078e0002 */
[----:B---3--:R1:W3:Y:S01]  /*26c0*/  SHFL.DOWN PT, R11, R10, 0x4, R5 ;  /* 0x088000000a0b7989 */ /* 0x0082e200000e0005 */
[----:B------:R-:W-:-:S03]  /*26d0*/  IMAD.MOV.U32 R7, RZ, RZ, R3 ;  /* 0x000000ffff077224 */ /* 0x000fc600078e0003 */
[----:B0-----:R1:W0:Y:S04]  /*26e0*/  SHFL.DOWN PT, R13, R16, 0x4, R5 ;  /* 0x08800000100d7989 */ /* 0x00122800000e0005 */
[----:B------:R-:W-:Y:S05]  /*26f0*/  @P0 BRA `(.L_x_286) ;  /* 0x0000000000500947 */ /* 0x000fea0003800000 */
[----:B--2-4-:R-:W-:Y:S01]  /*2700*/  DSETP.GEU.AND P0, PT, |R2|, |R8|, PT ;  /* 0x400000080200722a */ /* 0x014fe20003f0e200 */
        /* <DEDUP_REMOVED lines=19> */
.L_x_286:
[----:B------:R-:W-:Y:S05]  /*2840*/  BSYNC.RECONVERGENT B1 ;  /* 0x0000000000017941 */ /* 0x000fea0003800200 */
.L_x_285:
[----:B-1----:R-:W-:Y:S01]  /*2850*/  IADD3 R2, PT, PT, R4, 0x8, RZ ;  /* 0x0000000804027810 */ /* 0x002fe20007ffe0ff */
[----:B----4-:R1:W4:Y:S01]  /*2860*/  SHFL.DOWN PT, R8, R6, 0x8, R5 ;  /* 0x0900000006087989 */ /* 0x01032200000e0005 */
[----:B------:R-:W-:Y:S01]  /*2870*/  BSSY.RECONVERGENT B1, `(.L_x_287) ;  /* 0x000001e000017945 */ /* 0x000fe20003800200 */
[----:B------:R-:W-:Y:S01]  /*2880*/  IMAD.MOV.U32 R10, RZ, RZ, R12 ;  /* 0x000000ffff0a7224 */ /* 0x000fe200078e000c */
[----:B------:R-:W-:Y:S01]  /*2890*/  ISETP.GT.AND P0, PT, R2, R5, PT ;  /* 0x000000050200720c */ /* 0x000fe20003f04270 */
[----:B--2---:R1:W2:Y:S01]  /*28a0*/  SHFL.DOWN PT, R9, R7, 0x8, R5 ;  /* 0x0900000007097989 */ /* 0x0042a200000e0005 */
        /* <DEDUP_REMOVED lines=26> */
.L_x_288:
[----:B------:R-:W-:Y:S05]  /*2a50*/  BSYNC.RECONVERGENT B1 ;  /* 0x0000000000017941 */ /* 0x000fea0003800200 */
.L_x_287:
[----:B----4-:R-:W-:Y:S01]  /*2a60*/  VIADD R8, R4, 0x10 ;  /* 0x0000001004087836 */ /* 0x010fe20000000000 */
[----:B-1----:R1:W4:Y:S01]  /*2a70*/  SHFL.DOWN PT, R6, R2, 0x10, R5 ;  /* 0x0a00000002067989 */ /* 0x00232200000e0005 */
[----:B------:R-:W-:Y:S01]  /*2a80*/  BSSY.RECONVERGENT B1, `(.L_x_289) ;  /* 0x000001e000017945 */ /* 0x000fe20003800200 */
[----:B------:R-:W-:Y:S02]  /*2a90*/  IMAD.MOV.U32 R14, RZ, RZ, R10 ;  /* 0x000000ffff0e7224 */ /* 0x000fe400078e000a */
[----:B------:R-:W-:Y:S01]  /*2aa0*/  ISETP.GT.AND P0, PT, R8, R5, PT ;  /* 0x000000050800720c */ /* 0x000fe20003f04270 */
[----:B------:R1:W1:Y:S01]  /*2ab0*/  SHFL.DOWN PT, R7, R3, 0x10, R5 ;  /* 0x0a00000003077989 */ /* 0x00026200000e0005 */
[----:B------:R-:W-:Y:S02]  /*2ac0*/  IMAD.MOV.U32 R15, RZ, RZ, R16 ;  /* 0x000000ffff0f7224 */ /* 0x000fe400078e0010 */
[----:B------:R-:W-:Y:S01]  /*2ad0*/  IMAD.MOV.U32 R12, RZ, RZ, R2 ;  /* 0x000000ffff0c7224 */ /* 0x000fe200078e0002 */
[----:B--2---:R2:W1:Y:S01]  /*2ae0*/  SHFL.DOWN PT, R9, R10, 0x10, R5 ;  /* 0x0a0000000a097989 */ /* 0x00446200000e0005 */
[----:B0-----:R-:W-:-:S03]  /*2af0*/  IMAD.MOV.U32 R13, RZ, RZ, R3 ;  /* 0x000000ffff0d7224 */ /* 0x001fc600078e0003 */
[----:B---3--:R2:W0:Y:S04]  /*2b00*/  SHFL.DOWN PT, R11, R16, 0x10, R5 ;  /* 0x0a000000100b7989 */ /* 0x00842800000e0005 */
[----:B------:R-:W-:Y:S05]  /*2b10*/  @P0 BRA `(.L_x_290) ;  /* 0x0000000000500947 */ /* 0x000fea0003800000 */
[----:B-1--4-:R-:W-:Y:S01]  /*2b20*/  DSETP.GEU.AND P0, PT, |R2|, |R6|, PT ;  /* 0x400000060200722a */ /* 0x012fe20003f0e200 */
[----:B------:R-:W-:Y:S02]  /*2b30*/  IMAD.MOV.U32 R14, RZ, RZ, R9 ;  /* 0x000000ffff0e7224 */ /* 0x000fe400078e0009 */
        /* <DEDUP_REMOVED lines=18> */
.L_x_290:
[----:B------:R-:W-:Y:S05]  /*2c60*/  BSYNC.RECONVERGENT B1 ;  /* 0x0000000000017941 */ /* 0x000fea0003800200 */
.L_x_289:
[----:B------:R-:W-:Y:S01]  /*2c70*/  ISETP.NE.AND P0, PT, R4, RZ, PT ;  /* 0x000000ff0400720c */ /* 0x000fe20003f05270 */
[----:B------:R-:W-:-:S12]  /*2c80*/  BSSY.RECONVERGENT B1, `(.L_x_291) ;  /* 0x000000a000017945 */ /* 0x000fd80003800200 */
[----:B------:R-:W-:Y:S05]  /*2c90*/  @P0 BRA `(.L_x_292) ;  /* 0x0000000000200947 */ /* 0x000fea0003800000 */
[----:B------:R-:W3:Y:S01]  /*2ca0*/  S2R R4, SR_CgaCtaId ;  /* 0x0000000000047919 */ /* 0x000ee20000008800 */
[----:B-1----:R-:W-:Y:S02]  /*2cb0*/  MOV R3, 0x400 ;  /* 0x0000040000037802 */ /* 0x002fe40000000f00 */
[----:B------:R-:W-:-:S04]  /*2cc0*/  SHF.R.U32.HI R2, RZ, 0x1, R0 ;  /* 0x00000001ff027819 */ /* 0x000fc80000011600 */
[----:B------:R-:W-:Y:S02]  /*2cd0*/  LOP3.LUT R2, R2, 0x1f0, RZ, 0xc0, !PT ;  /* 0x000001f002027812 */ /* 0x000fe400078ec0ff */
[----:B---3--:R-:W-:-:S05]  /*2ce0*/  LEA R3, R4, R3, 0x18 ;  /* 0x0000000304037211 */ /* 0x008fca00078ec0ff */
[----:B------:R-:W-:-:S05]  /*2cf0*/  IMAD.IADD R3, R2, 0x1, R3 ;  /* 0x0000000102037824 */ /* 0x000fca00078e0203 */
[----:B------:R3:W-:Y:S04]  /*2d00*/  STS.64 [R3+0x10], R14 ;  /* 0x0000100e03007388 */ /* 0x0007e80000000a00 */
[----:B------:R3:W-:Y:S02]  /*2d10*/  STS.64 [R3+0x8], R12 ;  /* 0x0000080c03007388 */ /* 0x0007e40000000a00 */
.L_x_292:
[----:B------:R-:W-:Y:S05]  /*2d20*/  BSYNC.RECONVERGENT B1 ;  /* 0x0000000000017941 */ /* 0x000fea0003800200 */
.L_x_291:
[----:B------:R-:W-:Y:S01]  /*2d30*/  BAR.SYNC.DEFER_BLOCKING 0x0 ;  /* 0x0000000000007b1d */ /* 0x000fe20000010000 */
[----:B------:R-:W-:-:S13]  /*2d40*/  ISETP.NE.AND P1, PT, R0, RZ, PT ;  /* 0x000000ff0000720c */ /* 0x000fda0003f25270 */
[----:B------:R-:W-:Y:S05]  /*2d50*/  @P1 BRA `(.L_x_268) ;  /* 0x0000003400b81947 */ /* 0x000fea0003800000 */
[----:B------:R-:W-:Y:S01]  /*2d60*/  UISETP.GE.AND UP0, UPT, UR6, 0x21, UPT ;  /* 0x000000210600788c */ /* 0x000fe2000bf06270 */
[----:B0-----:R-:W-:Y:S02]  /*2d70*/  IMAD.MOV.U32 R11, RZ, RZ, R14 ;  /* 0x000000ffff0b7224 */ /* 0x001fe400078e000e */
[----:B------:R-:W-:Y:S02]  /*2d80*/  IMAD.MOV.U32 R8, RZ, RZ, R15 ;  /* 0x000000ffff087224 */ /* 0x000fe400078e000f */
[----:B-1----:R-:W-:Y:S02]  /*2d90*/  IMAD.MOV.U32 R2, RZ, RZ, R12 ;  /* 0x000000ffff027224 */ /* 0x002fe400078e000c */
[----:B---3--:R-:W-:Y:S02]  /*2da0*/  IMAD.MOV.U32 R3, RZ, RZ, R13 ;  /* 0x000000ffff037224 */ /* 0x008fe400078e000d */
[----:B------:R-:W-:Y:S05]  /*2db0*/  BRA.U !UP0, `(.L_x_293) ;  /* 0x00000001086c7547 */ /* 0x000fea000b800000 */
[----:B------:R-:W0:Y:S01]  /*2dc0*/  S2UR UR5, SR_CgaCtaId ;  /* 0x00000000000579c3 */ /* 0x000e220000008800 */
[----:B------:R-:W-:Y:S01]  /*2dd0*/  UMOV UR4, 0x400 ;  /* 0x0000040000047882 */ /* 0x000fe20000000000 */
[----:B------:R-:W-:Y:S01]  /*2de0*/  BSSY.RECONVERGENT B1, `(.L_x_293) ;  /* 0x0000018000017945 */ /* 0x000fe20003800200 */
[----:B0-----:R-:W-:-:S09]  /*2df0*/  ULEA UR4, UR5, UR4, 0x18 ;  /* 0x0000000405047291 */ /* 0x001fd2000f8ec0ff */
[----:B--2---:R-:W0:Y:S04]  /*2e00*/  LDS.64 R4, [UR4+0x18] ;  /* 0x00001804ff047984 */ /* 0x004e280008000a00 */
        /* <DEDUP_REMOVED lines=21> */
.L_x_294:
[----:B------:R-:W-:Y:S05]  /*2f60*/  BSYNC.RECONVERGENT B1 ;  /* 0x0000000000017941 */ /* 0x000fea0003800200 */
.L_x_293:
[----:B------:R-:W-:Y:S01]  /*2f70*/  UISETP.GE.AND UP0, UPT, UR6, 0x41, UPT ;  /* 0x000000410600788c */ /* 0x000fe2000bf06270 */
[----:B------:R-:W-:Y:S02]  /*2f80*/  IMAD.MOV.U32 R9, RZ, RZ, R11 ;  /* 0x000000ffff097224 */ /* 0x000fe400078e000b */
[----:B------:R-:W-:Y:S02]  /*2f90*/  IMAD.MOV.U32 R0, RZ, RZ, R8 ;  /* 0x000000ffff007224 */ /* 0x000fe400078e0008 */
[----:B------:R-:W-:Y:S02]  /*2fa0*/  IMAD.MOV.U32 R4, RZ, RZ, R2 ;  /* 0x000000ffff047224 */ /* 0x000fe400078e0002 */
[----:B--2---:R-:W-:Y:S02]  /*2fb0*/  IMAD.MOV.U32 R5, RZ, RZ, R3 ;  /* 0x000000ffff057224 */ /* 0x004fe400078e0003 */
[----:B------:R-:W-:Y:S05]  /*2fc0*/  BRA.U !UP0, `(.L_x_295) ;  /* 0x00000001086c7547 */ /* 0x000fea000b800000 */
[----:B------:R-:W0:Y:S01]  /*2fd0*/  S2UR UR5, SR_CgaCtaId ;  /* 0x00000000000579c3 */ /* 0x000e220000008800 */
[----:B------:R-:W-:Y:S01]  /*2fe0*/  UMOV UR4, 0x400 ;  /* 0x0000040000047882 */ /* 0x000fe20000000000 */
[----:B------:R-:W-:Y:S01]  /*2ff0*/  BSSY.RECONVERGENT B1, `(.L_x_295) ;  /* 0x0000018000017945 */ /* 0x000fe20003800200 */
[----:B0-----:R-:W-:-:S09]  /*3000*/  ULEA UR4, UR5, UR4, 0x18 ;  /* 0x0000000405047291 */ /* 0x001fd2000f8ec0ff */
[----:B----4-:R-:W0:Y:S04]  /*3010*/  LDS.64 R6, [UR4+0x28] ;  /* 0x00002804ff067984 */ /* 0x010e280008000a00 */
        /* <DEDUP_REMOVED lines=21> */
.L_x_296:
[----:B------:R-:W-:Y:S05]  /*3170*/  BSYNC.RECONVERGENT B1 ;  /* 0x0000000000017941 */ /* 0x000fea0003800200 */
.L_x_295:
        /* <DEDUP_REMOVED lines=32> */
.L_x_298:
[----:B------:R-:W-:Y:S05]  /*3380*/  BSYNC.RECONVERGENT B1 ;  /* 0x0000000000017941 */ /* 0x000fea0003800200 */
.L_x_297:
        /* <DEDUP_REMOVED lines=32> */
.L_x_300:
[----:B------:R-:W-:Y:S05]  /*3590*/  BSYNC.RECONVERGENT B1 ;  /* 0x0000000000017941 */ /* 0x000fea0003800200 */
.L_x_299:
        /* <DEDUP_REMOVED lines=32> */
.L_x_302:
[----:B------:R-:W-:Y:S05]  /*37a0*/  BSYNC.RECONVERGENT B1 ;  /* 0x0000000000017941 */ /* 0x000fea0003800200 */
.L_x_301:
        /* <DEDUP_REMOVED lines=32> */
.L_x_304:
[----:B------:R-:W-:Y:S05]  /*39b0*/  BSYNC.RECONVERGENT B1 ;  /* 0x0000000000017941 */ /* 0x000fea0003800200 */
.L_x_303:
        /* <DEDUP_REMOVED lines=32> */
.L_x_236:
[----:B------:R-:W1:Y:S01]  /*3bc0*/  S2R R0, SR_TID.X ;  /* 0x0000000000007919 */ /* 0x000e620000002100 */
[----:B------:R-:W1:Y:S01]  /*3bd0*/  LDC.64 R2, c[0x0][0x380] ;  /* 0x0000e000ff027b82 */ /* 0x000e620000000a00 */
[----:B------:R-:W2:Y:S01]  /*3be0*/  LDCU.64 UR6, c[0x0][0x388] ;  /* 0x00007100ff0677ac */ /* 0x000ea20008000a00 */
[----:B-1----:R-:W-:-:S05]  /*3bf0*/  IMAD.WIDE.U32 R2, R0, 0x8, R2 ;  /* 0x0000000800027825 */ /* 0x002fca00078e0002 */
[----:B0-----:R-:W3:Y:S04]  /*3c00*/  LDG.E.64 R4, desc[UR8][R2.64] ;  /* 0x0000000802047981 */ /* 0x001ee8000c1e1b00 */
[----:B------:R-:W3:Y:S04]  /*3c10*/  LDG.E.64 R6, desc[UR8][R2.64+0x800] ;  /* 0x0008000802067981 */ /* 0x000ee8000c1e1b00 */
[----:B------:R-:W4:Y:S04]  /*3c20*/  LDG.E.64 R8, desc[UR8][R2.64+0x1000] ;  /* 0x0010000802087981 */ /* 0x000f28000c1e1b00 */
[----:B------:R-:W5:Y:S04]  /*3c30*/  LDG.E.64 R12, desc[UR8][R2.64+0x1800] ;  /* 0x00180008020c7981 */ /* 0x000f68000c1e1b00 */
[----:B------:R-:W5:Y:S01]  /*3c40*/  LDG.E.64 R10, desc[UR8][R2.64+0x2000] ;  /* 0x00200008020a7981 */ /* 0x000f62000c1e1b00 */
[----:B------:R-:W-:Y:S01]  /*3c50*/  BSSY.RECONVERGENT B1, `(.L_x_305) ;  /* 0x000001c000017945 */ /* 0x000fe20003800200 */
[----:B---3--:R-:W-:-:S06]  /*3c60*/  DSETP.GEU.AND P0, PT, |R4|, |R6|, PT ;  /* 0x400000060400722a */ /* 0x008fcc0003f0e200 */
[----:B------:R-:W-:Y:S02]  /*3c70*/  FSEL R4, R4, R6, P0 ;  /* 0x0000000604047208 */ /* 0x000fe40000000000 */
[----:B------:R-:W-:Y:S01]  /*3c80*/  FSEL R5, R5, R7, P0 ;  /* 0x0000000705057208 */ /* 0x000fe20000000000 */
[C---:B------:R-:W-:Y:S01]  /*3c90*/  VIADD R7, R0.reuse, 0x200 ;  /* 0x0000020000077836 */ /* 0x040fe20000000000 */
[----:B------:R-:W-:-:S04]  /*3ca0*/  LOP3.LUT R6, R0, 0x400, RZ, 0xfc, !PT ;  /* 0x0000040000067812 */ /* 0x000fc800078efcff */
[----:B----4-:R-:W-:Y:S01]  /*3cb0*/  DSETP.GEU.AND P1, PT, |R4|, |R8|, PT ;  /* 0x400000080400722a */ /* 0x010fe20003f2e200 */
[----:B--2---:R-:W-:-:S05]  /*3cc0*/  IADD3 R17, P4, PT, R6, UR6, RZ ;  /* 0x0000000606117c10 */ /* 0x004fca000ff9e0ff */
[----:B------:R-:W-:Y:S01]  /*3cd0*/  FSEL R4, R4, R8, P1 ;  /* 0x0000000804047208 */ /* 0x000fe20000800000 */
[----:B------:R-:W-:Y:S01]  /*3ce0*/  IMAD.X R16, RZ, RZ, UR7, P4 ;  /* 0x00000007ff107e24 */ /* 0x000fe2000a0e06ff */
[----:B------:R-:W-:Y:S01]  /*3cf0*/  FSEL R5, R5, R9, P1 ;  /* 0x0000000905057208 */ /* 0x000fe20000800000 */
[----:B------:R-:W-:-:S05]  /*3d00*/  VIADD R9, R0, 0x100 ;  /* 0x0000010000097836 */ /* 0x000fca0000000000 */
[----:B-----5:R-:W-:Y:S01]  /*3d10*/  DSETP.GEU.AND P2, PT, |R4|, |R12|, PT ;  /* 0x4000000c0400722a */ /* 0x020fe20003f4e200 */
[----:B------:R-:W-:-:S05]  /*3d20*/  @P1 SEL R7, R0, R9, P0 ;  /* 0x0000000900071207 */ /* 0x000fca0000000000 */
[----:B------:R-:W-:Y:S02]  /*3d30*/  FSEL R4, R4, R12, P2 ;  /* 0x0000000c04047208 */ /* 0x000fe40001000000 */
[----:B------:R-:W-:-:S06]  /*3d40*/  FSEL R5, R5, R13, P2 ;  /* 0x0000000d05057208 */ /* 0x000fcc0001000000 */
[----:B------:R-:W-:Y:S01]  /*3d50*/  DSETP.GEU.AND P3, PT, |R4|, |R10|, PT ;  /* 0x4000000a0400722a */ /* 0x000fe20003f6e200 */
[----:B------:R-:W-:-:S13]  /*3d60*/  @!P2 VIADD R7, R0, 0x300 ;  /* 0x000003000007a836 */ /* 0x000fda0000000000 */
[----:B------:R-:W-:Y:S05]  /*3d70*/  @!P3 BRA `(.L_x_306) ;  /* 0x000000000024b947 */ /* 0x000fea0003800000 */
[C---:B------:R-:W-:Y:S02]  /*3d80*/  ISETP.GE.U32.AND P0, PT, R7.reuse, R6, PT ;  /* 0x000000060700720c */ /* 0x040fe40003f06070 */
[----:B------:R-:W-:Y:S02]  /*3d90*/  IADD3 R6, P1, PT, R7, UR6, RZ ;  /* 0x0000000607067c10 */ /* 0x000fe4000ff3e0ff */
[----:B------:R-:W-:-:S03]  /*3da0*/  ISETP.GE.U32.AND.EX P0, PT, RZ, RZ, PT, P0 ;  /* 0x000000ffff00720c */ /* 0x000fc60003f06100 */
[----:B------:R-:W-:-:S10]  /*3db0*/  IMAD.X R7, RZ, RZ, UR7, P1 ;  /* 0x00000007ff077e24 */ /* 0x000fd400088e06ff */
[----:B------:R-:W-:-:S06]  /*3dc0*/  DSETP.LT.OR P0, PT, |R10|, |R4|, !P0 ;  /* 0x400000040a00722a */ /* 0x000fcc0004701600 */
[----:B------:R-:W-:Y:S02]  /*3dd0*/  FSEL R10, R4, R10, P0 ;  /* 0x0000000a040a7208 */ /* 0x000fe40000000000 */
[----:B------:R-:W-:Y:S02]  /*3de0*/  FSEL R11, R5, R11, P0 ;  /* 0x0000000b050b7208 */ /* 0x000fe40000000000 */
[----:B------:R-:W-:Y:S02]  /*3df0*/  SEL R17, R6, R17, P0 ;  /* 0x0000001106117207 */ /* 0x000fe40000000000 */
[----:B------:R-:W-:-:S07]  /*3e00*/  SEL R16, R7, R16, P0 ;  /* 0x0000001007107207 */ /* 0x000fce0000000000 */
.L_x_306:
[----:B------:R-:W-:Y:S05]  /*3e10*/  BSYNC.RECONVERGENT B1 ;  /* 0x0000000000017941 */ /* 0x000fea0003800200 */
.L_x_305:
[----:B------:R-:W-:Y:S01]  /*3e20*/  UISETP.GE.U32.AND UP0, UPT, UR4, 0xa00, UPT ;  /* 0x00000a000400788c */ /* 0x000fe2000bf06070 */
[----:B------:R-:W-:Y:S02]  /*3e30*/  IMAD.MOV.U32 R19, RZ, RZ, 0x500 ;  /* 0x00000500ff137424 */ /* 0x000fe400078e00ff */
[----:B------:R-:W-:Y:S01]  /*3e40*/  IMAD.MOV.U32 R18, RZ, RZ, RZ ;  /* 0x000000ffff127224 */ /* 0x000fe200078e00ff */
[----:B------:R-:W-:-:S09]  /*3e50*/  UISETP.GE.U32.AND.EX UP0, UPT, UR5, URZ, UPT, UP0 ;  /* 0x000000ff0500728c */ /* 0x000fd2000bf06100 */
[----:B------:R-:W-:Y:S05]  /*3e60*/  BRA.U !UP0, `(.L_x_307) ;  /* 0x0000000508587547 */ /* 0x000fea000b800000 */
[----:B------:R-:W-:Y:S01]  /*3e70*/  IMAD.MOV.U32 R12, RZ, RZ, R10 ;  /* 0x000000ffff0c7224 */ /* 0x000fe200078e000a */
[----:B------:R-:W0:Y:S01]  /*3e80*/  LDCU.64 UR6, c[0x0][0x388] ;  /* 0x00007100ff0677ac */ /* 0x000e220008000a00 */
[----:B------:R-:W-:Y:S02]  /*3e90*/  IMAD.MOV.U32 R13, RZ, RZ, R11 ;  /* 0x000000ffff0d7224 */ /* 0x000fe400078e000b */
[----:B------:R-:W-:Y:S01]  /*3ea0*/  IMAD.MOV.U32 R21, RZ, RZ, 0x500 ;  /* 0x00000500ff157424 */ /* 0x000fe200078e00ff */
[----:B------:R-:W1:Y:S01]  /*3eb0*/  LDCU.64 UR4, c[0x0][0x398] ;  /* 0x00007300ff0477ac */ /* 0x000e620008000a00 */
[----:B------:R-:W-:-:S07]  /*3ec0*/  IMAD.MOV.U32 R19, RZ, RZ, RZ ;  /* 0x000000ffff137224 */ /* 0x000fce00078e00ff */
.L_x_308:
[----:B------:R-:W-:-:S04]  /*3ed0*/  LEA R24, P0, R21, R2, 0x3 ;  /* 0x0000000215187211 */ /* 0x000fc800078018ff */
[----:B------:R-:W-:-:S05]  /*3ee0*/  LEA.HI.X R25, R21, R3, R19, 0x3, P0 ;  /* 0x0000000315197211 */ /* 0x000fca00000f1c13 */
[----:B------:R-:W2:Y:S04]  /*3ef0*/  LDG.E.64 R14, desc[UR8][R24.64] ;  /* 0x00000008180e7981 */ /* 0x000ea8000c1e1b00 */
[----:B------:R-:W3:Y:S04]  /*3f00*/  LDG.E.64 R8, desc[UR8][R24.64+0x800] ;  /* 0x0008000818087981 */ /* 0x000ee8000c1e1b00 */
[----:B------:R-:W4:Y:S04]  /*3f10*/  LDG.E.64 R6, desc[UR8][R24.64+0x1000] ;  /* 0x0010000818067981 */ /* 0x000f28000c1e1b00 */
[----:B------:R-:W5:Y:S04]  /*3f20*/  LDG.E.64 R4, desc[UR8][R24.64+0x1800] ;  /* 0x0018000818047981 */ /* 0x000f68000c1e1b00 */
[----:B------:R-:W5:Y:S01]  /*3f30*/  LDG.E.64 R10, desc[UR8][R24.64+0x2000] ;  /* 0x00200008180a7981 */ /* 0x000f62000c1e1b00 */
[----:B0-----:R-:W-:-:S04]  /*3f40*/  IADD3 R20, P0, P1, R21, UR6, R0 ;  /* 0x0000000615147c10 */ /* 0x001fc8000f91e000 */
[----:B------:R-:W-:Y:S01]  /*3f50*/  IADD3.X R18, PT, PT, R19, UR7, RZ, P0, P1 ;  /* 0x0000000713127c10 */ /* 0x000fe200087e24ff */
[----:B------:R-:W-:-:S04]  /*3f60*/  IMAD.MOV.U32 R22, RZ, RZ, R20 ;  /* 0x000000ffff167224 */ /* 0x000fc800078e0014 */
[----:B------:R-:W-:Y:S01]  /*3f70*/  IMAD.MOV.U32 R23, RZ, RZ, R18 ;  /* 0x000000ffff177224 */ /* 0x000fe200078e0012 */
[----:B--2---:R-:W-:-:S14]  /*3f80*/  DSETP.GEU.AND P2, PT, |R12|, |R14|, PT ;  /* 0x4000000e0c00722a */ /* 0x004fdc0003f4e200 */
[----:B------:R-:W-:-:S04]  /*3f90*/  @P2 ISETP.GE.U32.AND P0, PT, R17, R22, PT ;  /* 0x000000161100220c */ /* 0x000fc80003f06070 */
[----:B------:R-:W-:-:S13]  /*3fa0*/  @P2 ISETP.GE.AND.EX P0, PT, R16, R23, PT, P0 ;  /* 0x000000171000220c */ /* 0x000fda0003f06300 */
[----:B------:R-:W-:-:S06]  /*3fb0*/  @P2 DSETP.LT.OR P0, PT, |R14|, |R12|, !P0 ;  /* 0x4000000c0e00222a */ /* 0x000fcc0004701600 */
[----:B------:R-:W-:Y:S02]  /*3fc0*/  @P2 FSEL R13, R13, R15, P0 ;  /* 0x0000000f0d0d2208 */ /* 0x000fe40000000000 */
[----:B------:R-:W-:Y:S02]  /*3fd0*/  @P2 FSEL R12, R12, R14, P0 ;  /* 0x0000000e0c0c2208 */ /* 0x000fe40000000000 */
[----:B------:R-:W-:Y:S01]  /*3fe0*/  @P2 SEL R22, R17, R22, P0 ;  /* 0x0000001611162207 */ /* 0x000fe20000000000 */
[----:B------:R-:W-:Y:S01]  /*3ff0*/  @P2 IMAD.MOV.U32 R15, RZ, RZ, R13 ;  /* 0x000000ffff0f2224 */ /* 0x000fe200078e000d */
[----:B------:R-:W-:Y:S01]  /*4000*/  IADD3 R13, P3, PT, R20, 0x100, RZ ;  /* 0x00000100140d7810 */ /* 0x000fe20007f7e0ff */
[----:B------:R-:W-:Y:S01]  /*4010*/  @P2 IMAD.MOV.U32 R14, RZ, RZ, R12 ;  /* 0x000000ffff0e2224 */ /* 0x000fe200078e000c */
[----:B------:R-:W-:-:S03]  /*4020*/  @P2 SEL R23, R16, R23, P0 ;  /* 0x0000001710172207 */ /* 0x000fc60000000000 */
[----:B------:R-:W-:Y:S02]  /*4030*/  IMAD.X R16, RZ, RZ, R18, P3 ;  /* 0x000000ffff107224 */ /* 0x000fe400018e0612 */
[----:B---3--:R-:W-:-:S14]  /*4040*/  DSETP.GEU.AND P1, PT, |R14|, |R8|, PT ;  /* 0x400000080e00722a */ /* 0x008fdc0003f2e200 */
        /* <DEDUP_REMOVED lines=11> */
[----:B----4-:R-:W-:-:S14]  /*4100*/  DSETP.GEU.AND P2, PT, |R8|, |R6|, PT ;  /* 0x400000060800722a */ /* 0x010fdc0003f4e200 */
        /* <DEDUP_REMOVED lines=10> */
[----:B------:R-:W-:Y:S01]  /*41b0*/  IMAD.X R9, RZ, RZ, R18, P3 ;  /* 0x000000ffff097224 */ /* 0x000fe200018e0612 */
[----:B------:R-:W-:Y:S01]  /*41c0*/  IADD3 R17, P3, PT, R20, 0x400, RZ ;  /* 0x0000040014117810 */ /* 0x000fe20007f7e0ff */
[----:B-----5:R-:W-:-:S04]  /*41d0*/  DSETP.GEU.AND P1, PT, |R6|, |R4|, PT ;  /* 0x400000040600722a */ /* 0x020fc80003f2e200 */
[----:B------:R-:W-:-:S10]  /*41e0*/  IMAD.X R16, RZ, RZ, R18, P3 ;  /* 0x000000ffff107224 */ /* 0x000fd400018e0612 */
        /* <DEDUP_REMOVED lines=8> */
[----:B------:R-:W-:Y:S01]  /*4270*/  @P1 IMAD.MOV.U32 R5, RZ, RZ, R7 ;  /* 0x000000ffff051224 */ /* 0x000fe200078e0007 */
[C---:B------:R-:W-:Y:S02]  /*4280*/  IADD3 R6, P1, PT, R21.reuse, 0xa00, RZ ;  /* 0x00000a0015067810 */ /* 0x040fe40007f3e0ff */
[----:B------:R-:W-:-:S02]  /*4290*/  IADD3 R21, P3, PT, R21, 0x500, RZ ;  /* 0x0000050015157810 */ /* 0x000fc40007f7e0ff */
[----:B-1----:R-:W-:Y:S01]  /*42a0*/  ISETP.GT.U32.AND P4, PT, R6, UR4, PT ;  /* 0x0000000406007c0c */ /* 0x002fe2000bf84070 */
[----:B------:R-:W-:Y:S01]  /*42b0*/  DSETP.GEU.AND P2, PT, |R4|, |R10|, PT ;  /* 0x4000000a0400722a */ /* 0x000fe20003f4e200 */
[--C-:B------:R-:W-:Y:S02]  /*42c0*/  IMAD.X R6, RZ, RZ, R19.reuse, P1 ;  /* 0x000000ffff067224 */ /* 0x100fe400008e0613 */
[----:B------:R-:W-:-:S03]  /*42d0*/  IMAD.X R18, RZ, RZ, R19, P3 ;  /* 0x000000ffff127224 */ /* 0x000fc600018e0613 */
[----:B------:R-:W-:Y:S01]  /*42e0*/  ISETP.GT.AND.EX P1, PT, R6, UR5, PT, P4 ;  /* 0x0000000506007c0c */ /* 0x000fe2000bf24340 */
[----:B------:R-:W-:-:S07]  /*42f0*/  IMAD.MOV.U32 R19, RZ, RZ, R18 ;  /* 0x000000ffff137224 */ /* 0x000fce00078e0012 */
        /* <DEDUP_REMOVED lines=8> */
[----:B------:R-:W-:Y:S02]  /*4380*/  @P2 IMAD.MOV.U32 R11, RZ, RZ, R5 ;  /* 0x000000ffff0b2224 */ /* 0x000fe400078e0005 */
[----:B------:R-:W-:Y:S02]  /*4390*/  IMAD.MOV.U32 R12, RZ, RZ, R10 ;  /* 0x000000ffff0c7224 */ /* 0x000fe400078e000a */
[----:B------:R-:W-:Y:S01]  /*43a0*/  IMAD.MOV.U32 R13, RZ, RZ, R11 ;  /* 0x000000ffff0d7224 */ /* 0x000fe200078e000b */
[----:B------:R-:W-:Y:S06]  /*43b0*/  @!P1 BRA `(.L_x_308) ;  /* 0xfffffff800c49947 */ /* 0x000fec000383ffff */
[----:B------:R-:W-:-:S07]  /*43c0*/  IMAD.MOV.U32 R19, RZ, RZ, R21 ;  /* 0x000000ffff137224 */ /* 0x000fce00078e0015 */
.L_x_307:
[----:B------:R-:W-:-:S04]  /*43d0*/  ISETP.GE.U32.AND P0, PT, R19, UR4, PT ;  /* 0x0000000413007c0c */ /* 0x000fc8000bf06070 */
[----:B------:R-:W-:-:S13]  /*43e0*/  ISETP.GE.AND.EX P0, PT, R18, UR5, PT, P0 ;  /* 0x0000000512007c0c */ /* 0x000fda000bf06300 */
[----:B------:R-:W-:Y:S05]  /*43f0*/  @P0 BRA `(.L_x_309) ;  /* 0x0000000800c40947 */ /* 0x000fea0003800000 */
[----:B------:R-:W-:Y:S01]  /*4400*/  IADD3 R21, PT, PT, -R19, UR4, RZ ;  /* 0x0000000413157c10 */ /* 0x000fe2000fffe1ff */
[----:B------:R-:W-:Y:S03]  /*4410*/  BSSY.RECONVERGENT B1, `(.L_x_309) ;  /* 0x00000af000017945 */ /* 0x000fe60003800200 */
[----:B------:R-:W-:-:S13]  /*4420*/  ISETP.GE.AND P0, PT, R0, R21, PT ;  /* 0x000000150000720c */ /* 0x000fda0003f06270 */
[----:B------:R-:W-:Y:S05]  /*4430*/  @P0 BRA `(.L_x_310) ;  /* 0x0000000800b00947 */ /* 0x000fea0003800000 */
[-C--:B------:R-:W-:Y:S01]  /*4440*/  LOP3.LUT R6, RZ, R0.reuse, RZ, 0x33, !PT ;  /* 0x00000000ff067212 */ /* 0x080fe200078e33ff */
[----:B------:R-:W-:Y:S01]  /*4450*/  BSSY.RECONVERGENT B2, `(.L_x_311) ;  /* 0x0000036000027945 */ /* 0x000fe20003800200 */
[----:B------:R-:W-:Y:S02]  /*4460*/  MOV R12, R0 ;  /* 0x00000000000c7202 */ /* 0x000fe40000000f00 */
        /* <DEDUP_REMOVED lines=9> */
[----:B------:R-:W-:Y:S02]  /*4500*/  LOP3.LUT R2, R2, 0x3, RZ, 0xc0, !PT ;  /* 0x0000000302027812 */ /* 0x000fe400078ec0ff */
[----:B------:R-:W-:-:S03]  /*4510*/  IADD3 R13, P0, PT, R9, UR6, RZ ;  /* 0x00000006090d7c10 */ /* 0x000fc6000ff1e0ff */
[----:B------:R-:W-:Y:S01]  /*4520*/  IMAD.MOV R7, RZ, RZ, -R2 ;  /* 0x000000ffff077224 */ /* 0x000fe200078e0a02 */
[----:B0-----:R-:W-:-:S04]  /*4530*/  LEA R8, P1, R9, UR10, 0x3 ;  /* 0x0000000a09087c11 */ /* 0x001fc8000f8218ff */
[----:B------:R-:W-:Y:S02]  /*4540*/  LEA.HI.X R9, R9, UR11, R14, 0x3, P1 ;  /* 0x0000000b09097c11 */ /* 0x000fe400088f1c0e */
[----:B------:R-:W-:-:S07]  /*4550*/  IADD3.X R14, PT, PT, R14, UR7, RZ, P0, !PT ;  /* 0x000000070e0e7c10 */ /* 0x000fce00087fe4ff */
.L_x_315:
        /* <DEDUP_REMOVED lines=31> */
.L_x_314:
[----:B------:R-:W-:Y:S05]  /*4750*/  BSYNC.RECONVERGENT B3 ;  /* 0x0000000000037941 */ /* 0x000fea0003800200 */
.L_x_313:
[----:B------:R-:W-:Y:S01]  /*4760*/  IADD3 R13, P0, PT, R13, 0x100, RZ ;  /* 0x000001000d0d7810 */ /* 0x000fe20007f1e0ff */
[----:B------:R-:W-:Y:S02]  /*4770*/  VIADD R12, R12, 0x100 ;  /* 0x000001000c0c7836 */ /* 0x000fe40000000000 */
[----:B------:R-:W-:Y:S02]  /*4780*/  IMAD.X R9, RZ, RZ, R9, P3 ;  /* 0x000000ffff097224 */ /* 0x000fe400018e0609 */
[----:B------:R-:W-:Y:S01]  /*4790*/  IMAD.X R14, RZ, RZ, R14, P0 ;  /* 0x000000ffff0e7224 */ /* 0x000fe200000e060e */
[----:B------:R-:W-:Y:S07]  /*47a0*/  @P2 BRA `(.L_x_315) ;  /* 0xfffffffc006c2947 */ /* 0x000fee000383ffff */
.L_x_312:
[----:B------:R-:W-:Y:S05]  /*47b0*/  BSYNC.RECONVERGENT B2 ;  /* 0x0000000000027941 */ /* 0x000fea0003800200 */
.L_x_311:
[----:B------:R-:W-:-:S13]  /*47c0*/  ISETP.GE.U32.AND P0, PT, R6, 0x300, PT ;  /* 0x000003000600780c */ /* 0x000fda0003f06070 */
[----:B------:R-:W-:Y:S05]  /*47d0*/  @!P0 BRA `(.L_x_310) ;  /* 0x0000000400c88947 */ /* 0x000fea0003800000 */
[----:B------:R-:W0:Y:S01]  /*47e0*/  LDC.64 R8, c[0x0][0x380] ;  /* 0x0000e000ff087b82 */ /* 0x000e220000000a00 */
[----:B------:R-:W-:-:S07]  /*47f0*/  VIADD R20, R12, 0x200 ;  /* 0x000002000c147836 */ /* 0x000fce0000000000 */
[----:B------:R-:W1:Y:S02]  /*4800*/  LDC.64 R6, c[0x0][0x388] ;  /* 0x0000e200ff067b82 */ /* 0x000e640000000a00 */
.L_x_324:
        /* <DEDUP_REMOVED lines=30> */
.L_x_317:
[----:B------:R-:W-:Y:S05]  /*49f0*/  BSYNC.RECONVERGENT B2 ;  /* 0x0000000000027941 */ /* 0x000fea0003800200 */
.L_x_316:
        /* <DEDUP_REMOVED lines=9> */
[----:B------:R-:W-:-:S03]  /*4a90*/  IMAD.MOV.U32 R24, RZ, RZ, R26 ;  /* 0x000000ffff187224 */ /* 0x000fc600078e001a */
[----:B------:R-:W-:Y:S01]  /*4aa0*/  MOV R25, R27 ;  /* 0x0000001b00197202 */ /* 0x000fe20000000f00 */
        /* <DEDUP_REMOVED lines=15> */
.L_x_319:
[----:B------:R-:W-:Y:S05]  /*4ba0*/  BSYNC.RECONVERGENT B2 ;  /* 0x0000000000027941 */ /* 0x000fea0003800200 */
.L_x_318:
[----:B------:R-:W-:Y:S01]  /*4bb0*/  DSETP.GEU.AND P0, PT, |R16|, |R10|, PT ;  /* 0x4000000a1000722a */ /* 0x000fe20003f0e200 */
[CC--:B------:R-:W-:Y:S01]  /*4bc0*/  IADD3 R13, P1, P4, R19.reuse, R6.reuse, R20 ;  /* 0x00000006130d7210 */ /* 0x0c0fe20007c3e014 */
[----:B------:R-:W-:Y:S01]  /*4bd0*/  VIADD R4, R20, 0x100 ;  /* 0x0000010014047836 */ /* 0x000fe20000000000 */
[----:B------:R-:W-:Y:S01]  /*4be0*/  BSSY.RECONVERGENT B2, `(.L_x_320) ;  /* 0x0000016000027945 */ /* 0x000fe20003800200 */
[----:B------:R-:W-:Y:S01]  /*4bf0*/  IMAD.MOV.U32 R2, RZ, RZ, R10 ;  /* 0x000000ffff027224 */ /* 0x000fe200078e000a */
[----:B------:R-:W-:Y:S01]  /*4c00*/  IADD3.X R22, PT, PT, R18, R7, RZ, P1, P4 ;  /* 0x0000000712167210 */ /* 0x000fe20000fe84ff */
[----:B------:R-:W-:Y:S01]  /*4c10*/  IMAD.MOV.U32 R5, RZ, RZ, R13 ;  /* 0x000000ffff057224 */ /* 0x000fe200078e000d */
[----:B------:R-:W-:Y:S01]  /*4c20*/  IADD3 R4, P2, P3, R19, R6, R4 ;  /* 0x0000000613047210 */ /* 0x000fe20007b5e004 */
        /* <DEDUP_REMOVED lines=17> */
.L_x_321:
[----:B------:R-:W-:Y:S05]  /*4d40*/  BSYNC.RECONVERGENT B2 ;  /* 0x0000000000027941 */ /* 0x000fea0003800200 */
.L_x_320:
[----:B------:R-:W-:Y:S01]  /*4d50*/  DSETP.GEU.AND P0, PT, |R2|, |R14|, PT ;  /* 0x4000000e0200722a */ /* 0x000fe20003f0e200 */
[----:B------:R-:W-:Y:S01]  /*4d60*/  IADD3.X R13, PT, PT, R18, R7, RZ, P2, P3 ;  /* 0x00000007120d7210 */ /* 0x000fe200017e64ff */
        /* <DEDUP_REMOVED lines=20> */
.L_x_323:
[----:B------:R-:W-:Y:S05]  /*4eb0*/  BSYNC.RECONVERGENT B2 ;  /* 0x0000000000027941 */ /* 0x000fea0003800200 */
.L_x_322:
[C---:B------:R-:W-:Y:S02]  /*4ec0*/  VIADD R2, R20.reuse, 0x200 ;  /* 0x0000020014027836 */ /* 0x040fe40000000000 */
[----:B------:R-:W-:-:S03]  /*4ed0*/  VIADD R20, R20, 0x400 ;  /* 0x0000040014147836 */ /* 0x000fc60000000000 */
[----:B------:R-:W-:-:S13]  /*4ee0*/  ISETP.GE.AND P0, PT, R2, R21, PT ;  /* 0x000000150200720c */ /* 0x000fda0003f06270 */
[----:B------:R-:W-:Y:S05]  /*4ef0*/  @!P0 BRA `(.L_x_324) ;  /* 0xfffffff800448947 */ /* 0x000fea000383ffff */
.L_x_310:
[----:B------:R-:W-:Y:S05]  /*4f00*/  BSYNC.RECONVERGENT B1 ;  /* 0x0000000000017941 */ /* 0x000fea0003800200 */
.L_x_309:
        /* <DEDUP_REMOVED lines=32> */
.L_x_326:
[----:B------:R-:W-:Y:S05]  /*5110*/  BSYNC.RECONVERGENT B1 ;  /* 0x0000000000017941 */ /* 0x000fea0003800200 */
.L_x_325:
        /* <DEDUP_REMOVED lines=31> */
.L_x_328:
[----:B------:R-:W-:Y:S05]  /*5310*/  BSYNC.RECONVERGENT B1 ;  /* 0x0000000000017941 */ /* 0x000fea0003800200 */
.L_x_327:
        /* <DEDUP_REMOVED lines=31> */
.L_x_330:
[----:B------:R-:W-:Y:S05]  /*5510*/  BSYNC.RECONVERGENT B1 ;  /* 0x0000000000017941 */ /* 0x000fea0003800200 */
.L_x_329:
[----:B------:R-:W-:Y:S01]  /*5520*/  ISETP.GT.AND P0, PT, R8, 0x17, PT ;  /* 0x000000170800780c */ /* 0x000fe20003f04270 */
[----:B-1----:R1:W1:Y:S01]  /*5530*/  SHFL.DOWN PT, R6, R2, 0x8, 0x1f ;  /* 0x09001f0002067f89 */ /* 0x00226200000e0000 */
[----:B------:R-:W-:Y:S01]  /*5540*/  BSSY.RECONVERGENT B1, `(.L_x_331) ;  /* 0x000001d000017945 */ /* 0x000fe20003800200 */
[----:B--2---:R-:W-:Y:S02]  /*5550*/  IMAD.MOV.U32 R9, RZ, RZ, R11 ;  /* 0x000000ffff097224 */ /* 0x004fe400078e000b */
[----:B---3--:R2:W3:Y:S01]  /*5560*/  SHFL.DOWN PT, R7, R3, 0x8, 0x1f ;  /* 0x09001f0003077f89 */ /* 0x0084e200000e0000 */
[----:B------:R-:W-:Y:S02]  /*5570*/  IMAD.MOV.U32 R10, RZ, RZ, R12 ;  /* 0x000000ffff0a7224 */ /* 0x000fe400078e000c */
[----:B------:R-:W-:Y:S01]  /*5580*/  IMAD.MOV.U32 R4, RZ, RZ, R2 ;  /* 0x000000ffff047224 */ /* 0x000fe200078e0002 */
[----:B0-----:R2:W0:Y:S01]  /*5590*/  SHFL.DOWN PT, R14, R11, 0x8, 0x1f ;  /* 0x09001f000b0e7f89 */ /* 0x00142200000e0000 */
[----:B------:R-:W-:-:S03]  /*55a0*/  IMAD.MOV.U32 R5, RZ, RZ, R3 ;  /* 0x000000ffff057224 */ /* 0x000fc600078e0003 */
[----:B----4-:R2:W4:Y:S01]  /*55b0*/  SHFL.DOWN PT, R13, R12, 0x8, 0x1f ;  /* 0x09001f000c0d7f89 */ /* 0x01052200000e0000 */
        /* <DEDUP_REMOVED lines=21> */
.L_x_332:
[----:B------:R-:W-:Y:S05]  /*5710*/  BSYNC.RECONVERGENT B1 ;  /* 0x0000000000017941 */ /* 0x000fea0003800200 */
.L_x_331:
        /* <DEDUP_REMOVED lines=8> */
[----:B----4-:R-:W-:-:S03]  /*57a0*/  IMAD.MOV.U32 R13, RZ, RZ, R5 ;  /* 0x000000ffff0d7224 */ /* 0x010fc600078e0005 */
[----:B---3--:R3:W4:Y:S01]  /*57b0*/  SHFL.DOWN PT, R7, R10, 0x10, 0x1f ;  /* 0x0a001f000a077f89 */ /* 0x00872200000e0000 */
[----:B------:R-:W-:Y:S05]  /*57c0*/  @P0 BRA `(.L_x_334) ;  /* 0x0000000000500947 */ /* 0x000fea0003800000 */
[----:B-12---:R-:W-:Y:S01]  /*57d0*/  DSETP.GEU.AND P0, PT, |R4|, |R2|, PT ;  /* 0x400000020400722a */ /* 0x006fe20003f0e200 */
        /* <DEDUP_REMOVED lines=19> */
.L_x_334:
[----:B------:R-:W-:Y:S05]  /*5910*/  BSYNC.RECONVERGENT B1 ;  /* 0x0000000000017941 */ /* 0x000fea0003800200 */
.L_x_333:
        /* <DEDUP_REMOVED lines=11> */
.L_x_336:
[----:B------:R-:W-:Y:S05]  /*59d0*/  BSYNC.RECONVERGENT B1 ;  /* 0x0000000000017941 */ /* 0x000fea0003800200 */
.L_x_335:
        /* <DEDUP_REMOVED lines=8> */
[----:B0---4-:R-:W0:Y:S04]  /*5a60*/  LDS.128 R4, [R0+0x20] ;  /* 0x0000200000047984 */ /* 0x011e280000000c00 */
[----:B------:R2:W4:Y:S04]  /*5a70*/  LDS.64 R2, [R0+0x80] ;  /* 0x0000800000027984 */ /* 0x0005280000000a00 */
[----:B---3--:R2:W3:Y:S01]  /*5a80*/  LDS.128 R8, [R0+0x30] ;  /* 0x0000300000087984 */ /* 0x0084e20000000c00 */
[----:B-1----:R-:W-:Y:S01]  /*5a90*/  DSETP.GEU.AND P0, PT, |R12|, |R16|, PT ;  /* 0x400000100c00722a */ /* 0x002fe20003f0e200 */
[----:B------:R-:W-:-:S02]  /*5aa0*/  IMAD.MOV.U32 R20, RZ, RZ, R16 ;  /* 0x000000ffff147224 */ /* 0x000fc400078e0010 */
[----:B------:R-:W-:Y:S02]  /*5ab0*/  IMAD.MOV.U32 R21, RZ, RZ, R17 ;  /* 0x000000ffff157224 */ /* 0x000fe400078e0011 */
[----:B0-----:R-:W-:Y:S02]  /*5ac0*/  IMAD.MOV.U32 R23, RZ, RZ, R4 ;  /* 0x000000ffff177224 */ /* 0x001fe400078e0004 */
        /* <DEDUP_REMOVED lines=16> */
.L_x_338:
[----:B------:R-:W-:Y:S05]  /*5bd0*/  BSYNC.RECONVERGENT B1 ;  /* 0x0000000000017941 */ /* 0x000fea0003800200 */
.L_x_337:
        /* <DEDUP_REMOVED lines=23> */
.L_x_340:
[----:B------:R-:W-:Y:S05]  /*5d50*/  BSYNC.RECONVERGENT B1 ;  /* 0x0000000000017941 */ /* 0x000fea0003800200 */
.L_x_339:
        /* <DEDUP_REMOVED lines=21> */
.L_x_342:
[----:B------:R-:W-:Y:S05]  /*5eb0*/  BSYNC.RECONVERGENT B1 ;  /* 0x0000000000017941 */ /* 0x000fea0003800200 */
.L_x_341:
        /* <DEDUP_REMOVED lines=23> */
.L_x_344:
[----:B------:R-:W-:Y:S05]  /*6030*/  BSYNC.RECONVERGENT B1 ;  /* 0x0000000000017941 */ /* 0x000fea0003800200 */
.L_x_343:
        /* <DEDUP_REMOVED lines=21> */
.L_x_346:
[----:B------:R-:W-:Y:S05]  /*6190*/  BSYNC.RECONVERGENT B1 ;  /* 0x0000000000017941 */ /* 0x000fea0003800200 */
.L_x_345:
        /* <DEDUP_REMOVED lines=21> */
.L_x_348:
[----:B------:R-:W-:Y:S05]  /*62f0*/  BSYNC.RECONVERGENT B1 ;  /* 0x0000000000017941 */ /* 0x000fea0003800200 */
.L_x_347:
        /* <DEDUP_REMOVED lines=20> */
.L_x_268:
[----:B------:R-:W-:Y:S05]  /*6440*/  BSYNC.RECONVERGENT B0 ;  /* 0x0000000000007941 */ /* 0x000fea0003800200 */
.L_x_235:
[----:B------:R-:W-:Y:S05]  /*6450*/  @P1 EXIT ;  /* 0x000000000000194d */ /* 0x000fea0003800000 */
[----:B0123--:R-:W0:Y:S02]  /*6460*/  LDC.64 R2, c[0x0][0x390] ;  /* 0x0000e400ff027b82 */ /* 0x00fe240000000a00 */
[----:B0-----:R-:W-:Y:S04]  /*6470*/  STG.E.64 desc[UR8][R2.64], R12 ;  /* 0x0000000c02007986 */ /* 0x001fe8000c101b08 */
[----:B------:R-:W-:Y:S01]  /*6480*/  STG.E.64 desc[UR8][R2.64+0x8], R14 ;  /* 0x0000080e02007986 */ /* 0x000fe2000c101b08 */
[----:B------:R-:W-:Y:S05]  /*6490*/  EXIT ;  /* 0x000000000000794d */ /* 0x000fea0003800000 */
.L_x_349:
        /* <DEDUP_REMOVED lines=14> */
.L_x_736:


//--------------------- .text._ZN6thrust24THRUST_300001_SM_1000_NS8cuda_cub4core6detail13_kernel_agentINS1_8__reduce11ReduceAgentIPN4cuda3std3__45tupleIJdlEEESC_SB_iNS1_9__extrema9arg_max_fIdl13AbsComparatorEEEEJSC_SC_iSG_EEEvDpT0_ --------------------------
	.section	.text._ZN6thrust24THRUST_300001_SM_1000_NS8cuda_cub4core6detail13_kernel_agentINS1_8__reduce11ReduceAgentIPN4cuda3std3__45tupleIJdlEEESC_SB_iNS1_9__extrema9arg_max_fIdl13AbsComparatorEEEEJSC_SC_iSG_EEEvDpT0_,"ax",@progbits
	.align	128
        .global         _ZN6thrust24THRUST_300001_SM_1000_NS8cuda_cub4core6detail13_kernel_agentINS1_8__reduce11ReduceAgentIPN4cuda3std3__45tupleIJdlEEESC_SB_iNS1_9__extrema9arg_max_fIdl13AbsComparatorEEEEJSC_SC_iSG_EEEvDpT0_
        .type           _ZN6thrust24THRUST_300001_SM_1000_NS8cuda_cub4core6detail13_kernel_agentINS1_8__reduce11ReduceAgentIPN4cuda3std3__45tupleIJdlEEESC_SB_iNS1_9__extrema9arg_max_fIdl13AbsComparatorEEEEJSC_SC_iSG_EEEvDpT0_,@function
        .size           _ZN6thrust24THRUST_300001_SM_1000_NS8cuda_cub4core6detail13_kernel_agentINS1_8__reduce11ReduceAgentIPN4cuda3std3__45tupleIJdlEEESC_SB_iNS1_9__extrema9arg_max_fIdl13AbsComparatorEEEEJSC_SC_iSG_EEEvDpT0_,(.L_x_737 - _ZN6thrust24THRUST_300001_SM_1000_NS8cuda_cub4core6detail13_kernel_agentINS1_8__reduce11ReduceAgentIPN4cuda3std3__45tupleIJdlEEESC_SB_iNS1_9__extrema9arg_max_fIdl13AbsComparatorEEEEJSC_SC_iSG_EEEvDpT0_)
        .other          _ZN6thrust24THRUST_300001_SM_1000_NS8cuda_cub4core6detail13_kernel_agentINS1_8__reduce11ReduceAgentIPN4cuda3std3__45tupleIJdlEEESC_SB_iNS1_9__extrema9arg_max_fIdl13AbsComparatorEEEEJSC_SC_iSG_EEEvDpT0_,@"STO_CUDA_ENTRY STV_DEFAULT"
_ZN6thrust24THRUST_300001_SM_1000_NS8cuda_cub4core6detail13_kernel_agentINS1_8__reduce11ReduceAgentIPN4cuda3std3__45tupleIJdlEEESC_SB_iNS1_9__extrema9arg_max_fIdl13AbsComparatorEEEEJSC_SC_iSG_EEEvDpT0_:
.text._ZN6thrust24THRUST_300001_SM_1000_NS8cuda_cub4core6detail13_kernel_agentINS1_8__reduce11ReduceAgentIPN4cuda3std3__45tupleIJdlEEESC_SB_iNS1_9__extrema9arg_max_fIdl13AbsComparatorEEEEJSC_SC_iSG_EEEvDpT0_:
        /* <DEDUP_REMOVED lines=21> */
.L_x_353:
[----:B0-----:R-:W-:Y:S05]  /*0150*/  BSYNC.RECONVERGENT B1 ;  /* 0x0000000000017941 */ /* 0x001fea0003800200 */
.L_x_352:
        /* <DEDUP_REMOVED lines=15> */
.L_x_360:
        /* <DEDUP_REMOVED lines=31> */
.L_x_359:
[----:B------:R-:W-:Y:S05]  /*0440*/  BSYNC.RECONVERGENT B3 ;  /* 0x0000000000037941 */ /* 0x000fea0003800200 */
.L_x_358:
[----:B------:R-:W-:Y:S02]  /*0450*/  IMAD.X R3, RZ, RZ, R3, P3 ;  /* 0x000000ffff037224 */ /* 0x000fe400018e0603 */
[----:B------:R-:W-:Y:S01]  /*0460*/  VIADD R19, R19, 0x100 ;  /* 0x0000010013137836 */ /* 0x000fe20000000000 */
[----:B------:R-:W-:Y:S06]  /*0470*/  @P2 BRA `(.L_x_360) ;  /* 0xfffffffc00742947 */ /* 0x000fec000383ffff */
.L_x_357:
[----:B------:R-:W-:Y:S05]  /*0480*/  BSYNC.RECONVERGENT B2 ;  /* 0x0000000000027941 */ /* 0x000fea0003800200 */
.L_x_356:
[----:B------:R-:W0:Y:S01]  /*0490*/  LDC.64 R8, c[0x0][0x380] ;  /* 0x0000e000ff087b82 */ /* 0x000e220000000a00 */
[----:B------:R-:W-:-:S13]  /*04a0*/  ISETP.GE.U32.AND P0, PT, R4, 0x300, PT ;  /* 0x000003000400780c */ /* 0x000fda0003f06070 */
[----:B------:R-:W-:Y:S05]  /*04b0*/  @!P0 BRA `(.L_x_355) ;  /* 0x0000000400908947 */ /* 0x000fea0003800000 */
.L_x_369:
        /* <DEDUP_REMOVED lines=13> */
[----:B------:R-:W-:Y:S01]  /*0590*/  IMAD.MOV.U32 R23, RZ, RZ, R12 ;  /* 0x000000ffff177224 */ /* 0x000fe200078e000c */
[----:B------:R-:W-:Y:S01]  /*05a0*/  MOV R25, R13 ;  /* 0x0000000d00197202 */ /* 0x000fe20000000f00 */
[----:B------:R-:W-:Y:S02]  /*05b0*/  IMAD.MOV.U32 R2, RZ, RZ, R14 ;  /* 0x000000ffff027224 */ /* 0x000fe400078e000e */
[----:B------:R-:W-:-:S09]  /*05c0*/  IMAD.MOV.U32 R3, RZ, RZ, R15 ;  /* 0x000000ffff037224 */ /* 0x000fd200078e000f */
        /* <DEDUP_REMOVED lines=9> */
.L_x_362:
[----:B------:R-:W-:Y:S05]  /*0660*/  BSYNC.RECONVERGENT B2 ;  /* 0x0000000000027941 */ /* 0x000fea0003800200 */
.L_x_361:
        /* <DEDUP_REMOVED lines=25> */
.L_x_364:
[----:B------:R-:W-:Y:S05]  /*0800*/  BSYNC.RECONVERGENT B2 ;  /* 0x0000000000027941 */ /* 0x000fea0003800200 */
.L_x_363:
        /* <DEDUP_REMOVED lines=21> */
.L_x_366:
[----:B------:R-:W-:Y:S05]  /*0960*/  BSYNC.RECONVERGENT B2 ;  /* 0x0000000000027941 */ /* 0x000fea0003800200 */
.L_x_365:
        /* <DEDUP_REMOVED lines=21> */
.L_x_368:
[----:B------:R-:W-:Y:S05]  /*0ac0*/  BSYNC.RECONVERGENT B2 ;  /* 0x0000000000027941 */ /* 0x000fea0003800200 */
.L_x_367:
[----:B------:R-:W-:-:S05]  /*0ad0*/  VIADD R19, R19, 0x400 ;  /* 0x0000040013137836 */ /* 0x000fca0000000000 */
[----:B------:R-:W-:-:S13]  /*0ae0*/  ISETP.GE.AND P0, PT, R19, UR5, PT ;  /* 0x0000000513007c0c */ /* 0x000fda000bf06270 */
[----:B------:R-:W-:Y:S05]  /*0af0*/  @!P0 BRA `(.L_x_369) ;  /* 0xfffffff800708947 */ /* 0x000fea000383ffff */
.L_x_355:
[----:B------:R-:W-:Y:S05]  /*0b00*/  BSYNC.RECONVERGENT B1 ;  /* 0x0000000000017941 */ /* 0x000fea0003800200 */
.L_x_354:
        /* <DEDUP_REMOVED lines=35> */
.L_x_372:
[----:B------:R-:W-:Y:S05]  /*0d40*/  BSYNC.RECONVERGENT B1 ;  /* 0x0000000000017941 */ /* 0x000fea0003800200 */
.L_x_371:
        /* <DEDUP_REMOVED lines=31> */
.L_x_374:
[----:B------:R-:W-:Y:S05]  /*0f40*/  BSYNC.RECONVERGENT B1 ;  /* 0x0000000000017941 */ /* 0x000fea0003800200 */
.L_x_373:
        /* <DEDUP_REMOVED lines=31> */
.L_x_376:
[----:B------:R-:W-:Y:S05]  /*1140*/  BSYNC.RECONVERGENT B1 ;  /* 0x0000000000017941 */ /* 0x000fea0003800200 */
.L_x_375:
        /* <DEDUP_REMOVED lines=31> */
.L_x_378:
[----:B------:R-:W-:Y:S05]  /*1340*/  BSYNC.RECONVERGENT B1 ;  /* 0x0000000000017941 */ /* 0x000fea0003800200 */
.L_x_377:
[----:B------:R-:W-:Y:S01]  /*1350*/  ISETP.GT.AND P0, PT, R9, 0xf, PT ;  /* 0x0000000f0900780c */ /* 0x000fe20003f04270 */
[----:B-1----:R1:W1:Y:S01]  /*1360*/  SHFL.DOWN PT, R6, R4, 0x10, 0x1f ;  /* 0x0a001f0004067f89 */ /* 0x00226200000e0000 */
[----:B------:R-:W-:Y:S01]  /*1370*/  BSSY.RECONVERGENT B1, `(.L_x_379) ;  /* 0x000001d000017945 */ /* 0x000fe20003800200 */
[----:B0-----:R-:W-:Y:S01]  /*1380*/  MOV R14, R8 ;  /* 0x00000008000e7202 */ /* 0x001fe20000000f00 */
[----:B----4-:R-:W-:Y:S01]  /*1390*/  IMAD.MOV.U32 R15, RZ, RZ, R10 ;  /* 0x000000ffff0f7224 */ /* 0x010fe200078e000a */
[----:B--2---:R0:W2:Y:S01]  /*13a0*/  SHFL.DOWN PT, R7, R5, 0x10, 0x1f ;  /* 0x0a001f0005077f89 */ /* 0x0040a200000e0000 */
[----:B------:R-:W-:Y:S02]  /*13b0*/  IMAD.MOV.U32 R2, RZ, RZ, R4 ;  /* 0x000000ffff027224 */ /* 0x000fe400078e0004 */
[----:B------:R-:W-:Y:S01]  /*13c0*/  IMAD.MOV.U32 R3, RZ, RZ, R5 ;  /* 0x000000ffff037224 */ /* 0x000fe200078e0005 */
[----:B------:R0:W4:Y:S04]  /*13d0*/  SHFL.DOWN PT, R11, R8, 0x10, 0x1f ;  /* 0x0a001f00080b7f89 */ /* 0x00012800000e0000 */
        /* <DEDUP_REMOVED lines=22> */
.L_x_380:
[----:B------:R-:W-:Y:S05]  /*1540*/  BSYNC.RECONVERGENT B1 ;  /* 0x0000000000017941 */ /* 0x000fea0003800200 */
.L_x_379:
        /* <DEDUP_REMOVED lines=11> */
.L_x_382:
[----:B------:R-:W-:Y:S05]  /*1600*/  BSYNC.RECONVERGENT B1 ;  /* 0x0000000000017941 */ /* 0x000fea0003800200 */
.L_x_381:
        /* <DEDUP_REMOVED lines=31> */
.L_x_385:
[----:B------:R-:W-:Y:S05]  /*1800*/  BSYNC.RECONVERGENT B1 ;  /* 0x0000000000017941 */ /* 0x000fea0003800200 */
.L_x_384:
        /* <DEDUP_REMOVED lines=10> */
[----:B------:R-:W-:Y:S01]  /*18b0*/  MOV R15, R26 ;  /* 0x0000001a000f7202 */ /* 0x000fe20000000f00 */
[----:B------:R-:W-:Y:S02]  /*18c0*/  IMAD.MOV.U32 R29, RZ, RZ, R27 ;  /* 0x000000ffff1d7224 */ /* 0x000fe400078e001b */
[----:B------:R-:W-:Y:S02]  /*18d0*/  IMAD.MOV.U32 R4, RZ, RZ, R24 ;  /* 0x000000ffff047224 */ /* 0x000fe400078e0018 */
[----:B------:R-:W-:-:S08]  /*18e0*/  IMAD.MOV.U32 R5, RZ, RZ, R25 ;  /* 0x000000ffff057224 */ /* 0x000fd000078e0019 */
        /* <DEDUP_REMOVED lines=9> */
.L_x_387:
[----:B------:R-:W-:Y:S05]  /*1980*/  BSYNC.RECONVERGENT B1 ;  /* 0x0000000000017941 */ /* 0x000fea0003800200 */
.L_x_386:
        /* <DEDUP_REMOVED lines=21> */
.L_x_389:
[----:B------:R-:W-:Y:S05]  /*1ae0*/  BSYNC.RECONVERGENT B1 ;  /* 0x0000000000017941 */ /* 0x000fea0003800200 */
.L_x_388:
        /* <DEDUP_REMOVED lines=23> */
.L_x_391:
[----:B------:R-:W-:Y:S05]  /*1c60*/  BSYNC.RECONVERGENT B1 ;  /* 0x0000000000017941 */ /* 0x000fea0003800200 */
.L_x_390:
        /* <DEDUP_REMOVED lines=21> */
.L_x_393:
[----:B------:R-:W-:Y:S05]  /*1dc0*/  BSYNC.RECONVERGENT B1 ;  /* 0x0000000000017941 */ /* 0x000fea0003800200 */
.L_x_392:
        /* <DEDUP_REMOVED lines=21> */
.L_x_395:
[----:B------:R-:W-:Y:S05]  /*1f20*/  BSYNC.RECONVERGENT B1 ;  /* 0x0000000000017941 */ /* 0x000fea0003800200 */
.L_x_394:
        /* <DEDUP_REMOVED lines=21> */
.L_x_370:
        /* <DEDUP_REMOVED lines=19> */
[----:B0-----:R-:W-:Y:S01]  /*21b0*/  MOV R16, R9 ;  /* 0x0000000900107202 */ /* 0x001fe20000000f00 */
[----:B--2---:R-:W-:Y:S02]  /*21c0*/  IMAD.MOV.U32 R18, RZ, RZ, R11 ;  /* 0x000000ffff127224 */ /* 0x004fe400078e000b */
[----:B------:R-:W-:Y:S02]  /*21d0*/  IMAD.MOV.U32 R2, RZ, RZ, R6 ;  /* 0x000000ffff027224 */ /* 0x000fe400078e0006 */
[----:B------:R-:W-:-:S08]  /*21e0*/  IMAD.MOV.U32 R3, RZ, RZ, R7 ;  /* 0x000000ffff037224 */ /* 0x000fd000078e0007 */
        /* <DEDUP_REMOVED lines=15> */
.L_x_397:
[----:B------:R-:W-:Y:S05]  /*22e0*/  BSYNC.RECONVERGENT B1 ;  /* 0x0000000000017941 */ /* 0x000fea0003800200 */
.L_x_396:
        /* <DEDUP_REMOVED lines=32> */
.L_x_399:
[----:B------:R-:W-:Y:S05]  /*24f0*/  BSYNC.RECONVERGENT B1 ;  /* 0x0000000000017941 */ /* 0x000fea0003800200 */
.L_x_398:
[----:B-1----:R-:W-:Y:S01]  /*2500*/  VIADD R2, R4, 0x4 ;  /* 0x0000000404027836 */ /* 0x002fe20000000000 */
[----:B---3--:R1:W3:Y:S01]  /*2510*/  SHFL.DOWN PT, R8, R6, 0x4, R5 ;  /* 0x0880000006087989 */ /* 0x0082e200000e0005 */
[----:B------:R-:W-:Y:S01]  /*2520*/  BSSY.RECONVERGENT B1, `(.L_x_400) ;  /* 0x000001e000017945 */ /* 0x000fe20003800200 */
[----:B------:R-:W-:Y:S01]  /*2530*/  IMAD.MOV.U32 R14, RZ, RZ, R10 ;  /* 0x000000ffff0e7224 */ /* 0x000fe200078e000a */
[----:B------:R-:W-:Y:S01]  /*2540*/  MOV R3, R7 ;  /* 0x0000000700037202 */ /* 0x000fe20000000f00 */
[----:B0-----:R1:W0:Y:S01]  /*2550*/  SHFL.DOWN PT, R9, R7, 0x4, R5 ;  /* 0x0880000007097989 */ /* 0x00122200000e0005 */
[----:B------:R-:W-:Y:S01]  /*2560*/  ISETP.GT.AND P0, PT, R2, R5, PT ;  /* 0x000000050200720c */ /* 0x000fe20003f04270 */
[----:B------:R-:W-:Y:S02]  /*2570*/  IMAD.MOV.U32 R16, RZ, RZ, R12 ;  /* 0x000000ffff107224 */ /* 0x000fe400078e000c */
[----:B--2---:R1:W2:Y:S01]  /*2580*/  SHFL.DOWN PT, R11, R10, 0x4, R5 ;  /* 0x088000000a0b7989 */ /* 0x0042a200000e0005 */
[----:B------:R-:W-:-:S03]  /*2590*/  IMAD.MOV.U32 R2, RZ, RZ, R6 ;  /* 0x000000ffff027224 */ /* 0x000fc600078e0006 */
[----:B----4-:R1:W4:Y:S06]  /*25a0*/  SHFL.DOWN PT, R13, R12, 0x4, R5 ;  /* 0x088000000c0d7989 */ /* 0x01032c00000e0005 */
        /* <DEDUP_REMOVED lines=21> */
.L_x_401:
[----:B------:R-:W-:Y:S05]  /*2700*/  BSYNC.RECONVERGENT B1 ;  /* 0x0000000000017941 */ /* 0x000fea0003800200 */
.L_x_400:
        /* <DEDUP_REMOVED lines=32> */
.L_x_403:
[----:B------:R-:W-:Y:S05]  /*2910*/  BSYNC.RECONVERGENT B1 ;  /* 0x0000000000017941 */ /* 0x000fea0003800200 */
.L_x_402:
[----:B-1----:R-:W-:Y:S01]  /*2920*/  VIADD R2, R4, 0x10 ;  /* 0x0000001004027836 */ /* 0x002fe20000000000 */
[----:B---3--:R1:W3:Y:S01]  /*2930*/  SHFL.DOWN PT, R8, R6, 0x10, R5 ;  /* 0x0a00000006087989 */ /* 0x0082e200000e0005 */
[----:B------:R-:W-:Y:S01]  /*2940*/  BSSY.RECONVERGENT B1, `(.L_x_404) ;  /* 0x000001e000017945 */ /* 0x000fe20003800200 */
[----:B------:R-:W-:Y:S02]  /*2950*/  IMAD.MOV.U32 R14, RZ, RZ, R10 ;  /* 0x000000ffff0e7224 */ /* 0x000fe400078e000a */
[----:B------:R-:W-:Y:S01]  /*2960*/  ISETP.GT.AND P0, PT, R2, R5, PT ;  /* 0x000000050200720c */ /* 0x000fe20003f04270 */
[----:B0-----:R1:W0:Y:S01]  /*2970*/  SHFL.DOWN PT, R9, R7, 0x10, R5 ;  /* 0x0a00000007097989 */ /* 0x00122200000e0005 */
[----:B------:R-:W-:Y:S01]  /*2980*/  IMAD.MOV.U32 R15, RZ, RZ, R12 ;  /* 0x000000ffff0f7224 */ /* 0x000fe200078e000c */
[----:B------:R-:W-:Y:S01]  /*2990*/  MOV R2, R6 ;  /* 0x0000000600027202 */ /* 0x000fe20000000f00 */
[----:B------:R-:W-:Y:S01]  /*29a0*/  IMAD.MOV.U32 R3, RZ, RZ, R7 ;  /* 0x000000ffff037224 */ /* 0x000fe200078e0007 */
[----:B--2---:R1:W2:Y:S04]  /*29b0*/  SHFL.DOWN PT, R11, R10, 0x10, R5 ;  /* 0x0a0000000a0b7989 */ /* 0x0042a800000e0005 */
        /* <DEDUP_REMOVED lines=22> */
.L_x_405:
[----:B------:R-:W-:Y:S05]  /*2b20*/  BSYNC.RECONVERGENT B1 ;  /* 0x0000000000017941 */ /* 0x000fea0003800200 */
.L_x_404:
        /* <DEDUP_REMOVED lines=11> */
.L_x_407:
[----:B------:R-:W-:Y:S05]  /*2be0*/  BSYNC.RECONVERGENT B1 ;  /* 0x0000000000017941 */ /* 0x000fea0003800200 */
.L_x_406:
        /* <DEDUP_REMOVED lines=35> */
.L_x_409:
[----:B------:R-:W-:Y:S05]  /*2e20*/  BSYNC.RECONVERGENT B1 ;  /* 0x0000000000017941 */ /* 0x000fea0003800200 */
.L_x_408:
[----:B------:R-:W-:Y:S01]  /*2e30*/  UISETP.GE.AND UP0, UPT, UR8, 0x41, UPT ;  /* 0x000000410800788c */ /* 0x000fe2000bf06270 */
[----:B0-----:R-:W-:Y:S01]  /*2e40*/  IMAD.MOV.U32 R9, RZ, RZ, R11 ;  /* 0x000000ffff097224 */ /* 0x001fe200078e000b */
[----:B------:R-:W-:Y:S01]  /*2e50*/  MOV R2, R4 ;  /* 0x0000000400027202 */ /* 0x000fe20000000f00 */
[----:B------:R-:W-:Y:S02]  /*2e60*/  IMAD.MOV.U32 R0, RZ, RZ, R8 ;  /* 0x000000ffff007224 */ /* 0x000fe400078e0008 */
[----:B------:R-:W-:-:S04]  /*2e70*/  IMAD.MOV.U32 R3, RZ, RZ, R5 ;  /* 0x000000ffff037224 */ /* 0x000fc800078e0005 */
        /* <DEDUP_REMOVED lines=27> */
.L_x_411:
[----:B------:R-:W-:Y:S05]  /*3030*/  BSYNC.RECONVERGENT B1 ;  /* 0x0000000000017941 */ /* 0x000fea0003800200 */
.L_x_410:
        /* <DEDUP_REMOVED lines=32> */
.L_x_413:
[----:B------:R-:W-:Y:S05]  /*3240*/  BSYNC.RECONVERGENT B1 ;  /* 0x0000000000017941 */ /* 0x000fea0003800200 */
.L_x_412:
[----:B------:R-:W-:Y:S01]  /*3250*/  UISETP.GE.AND UP0, UPT, UR8, 0x81, UPT ;  /* 0x000000810800788c */ /* 0x000fe2000bf06270 */
[----:B------:R-:W-:Y:S01]  /*3260*/  IMAD.MOV.U32 R9, RZ, RZ, R11 ;  /* 0x000000ffff097224 */ /* 0x000fe200078e000b */
        /* <DEDUP_REMOVED lines=30> */
.L_x_415:
[----:B------:R-:W-:Y:S05]  /*3450*/  BSYNC.RECONVERGENT B1 ;  /* 0x0000000000017941 */ /* 0x000fea0003800200 */
.L_x_414:
        /* <DEDUP_REMOVED lines=32> */
.L_x_417:
[----:B------:R-:W-:Y:S05]  /*3660*/  BSYNC.RECONVERGENT B1 ;  /* 0x0000000000017941 */ /* 0x000fea0003800200 */
.L_x_416:
        /* <DEDUP_REMOVED lines=13> */
[----:B------:R-:W-:Y:S01]  /*3740*/  MOV R6, R2 ;  /* 0x0000000200067202 */ /* 0x000fe20000000f00 */
[----:B------:R-:W-:Y:S02]  /*3750*/  IMAD.MOV.U32 R7, RZ, RZ, R3 ;  /* 0x000000ffff077224 */ /* 0x000fe400078e0003 */
[----:B-1----:R-:W-:Y:S02]  /*3760*/  IMAD.MOV.U32 R9, RZ, RZ, R12 ;  /* 0x000000ffff097224 */ /* 0x002fe400078e000c */
        /* <DEDUP_REMOVED lines=16> */
.L_x_419:
[----:B------:R-:W-:Y:S05]  /*3870*/  BSYNC.RECONVERGENT B1 ;  /* 0x0000000000017941 */ /* 0x000fea0003800200 */
.L_x_418:
        /* <DEDUP_REMOVED lines=32> */
.L_x_351:
        /* <DEDUP_REMOVED lines=34> */
[----:B------:R-:W-:-:S04]  /*3ca0*/  IMAD.MOV.U32 R15, RZ, RZ, 0x500 ;  /* 0x00000500ff0f7424 */ /* 0x000fc800078e00ff */
        /* <DEDUP_REMOVED lines=8> */
[----:B------:R-:W-:Y:S02]  /*3d30*/  @P2 MOV R9, R13 ;  /* 0x0000000d00092202 */ /* 0x000fe40000000f00 */
[----:B------:R-:W-:-:S04]  /*3d40*/  @P2 SEL R7, R11, R7, P0 ;  /* 0x000000070b072207 */ /* 0x000fc80000000000 */
        /* <DEDUP_REMOVED lines=10> */
[----:B------:R-:W-:Y:S06]  /*3df0*/  BRA.U !UP0, `(.L_x_420) ;  /* 0x0000000508287547 */ /* 0x000fec000b800000 */
[----:B------:R-:W-:Y:S01]  /*3e00*/  IMAD.MOV.U32 R25, RZ, RZ, R2 ;  /* 0x000000ffff197224 */ /* 0x000fe200078e0002 */
[----:B------:R-:W0:Y:S01]  /*3e10*/  LDCU UR4, c[0x0][0x390] ;  /* 0x00007200ff0477ac */ /* 0x000e220008000800 */
[----:B------:R-:W-:Y:S02]  /*3e20*/  IMAD.MOV.U32 R24, RZ, RZ, R3 ;  /* 0x000000ffff187224 */ /* 0x000fe400078e0003 */
[----:B------:R-:W-:-:S07]  /*3e30*/  IMAD.MOV.U32 R27, RZ, RZ, 0x500 ;  /* 0x00000500ff1b7424 */ /* 0x000fce00078e00ff */
.L_x_421:
[----:B------:R-:W1:Y:S01]  /*3e40*/  LDC.64 R22, c[0x0][0x380] ;  /* 0x0000e000ff167b82 */ /* 0x000e620000000a00 */
[----:B------:R-:W-:-:S04]  /*3e50*/  IMAD.IADD R3, R0, 0x1, R27 ;  /* 0x0000000100037824 */ /* 0x000fc800078e021b */
[----:B-1----:R-:W-:-:S05]  /*3e60*/  IMAD.WIDE.U32 R22, R3, 0x10, R22 ;  /* 0x0000001003167825 */ /* 0x002fca00078e0016 */
        /* <DEDUP_REMOVED lines=14> */
[----:B------:R-:W-:Y:S02]  /*3f50*/  @P2 FSEL R29, R5, R21, P0 ;  /* 0x00000015051d2208 */ /* 0x000fe40000000000 */
[----:B------:R-:W2:Y:S01]  /*3f60*/  LDG.E.64.CONSTANT R4, desc[UR6][R22.64+0x4000] ;  /* 0x0040000616047981 */ /* 0x000ea2000c1e9b00 */
[----:B------:R-:W-:Y:S02]  /*3f70*/  @P2 IMAD.MOV.U32 R20, RZ, RZ, R26 ;  /* 0x000000ffff142224 */ /* 0x000fe400078e001a */
[----:B------:R-:W-:-:S06]  /*3f80*/  @P2 IMAD.MOV.U32 R21, RZ, RZ, R29 ;  /* 0x000000ffff152224 */ /* 0x000fcc00078e001d */
        /* <DEDUP_REMOVED lines=32> */
[----:B------:R-:W-:-:S05]  /*4190*/  VIADD R7, R27, 0xa00 ;  /* 0x00000a001b077836 */ /* 0x000fca0000000000 */
[----:B0-----:R-:W-:Y:S01]  /*41a0*/  ISETP.GT.AND P1, PT, R7, UR4, PT ;  /* 0x0000000407007c0c */ /* 0x001fe2000bf24270 */
[----:B------:R-:W-:-:S04]  /*41b0*/  VIADD R15, R27, 0x500 ;  /* 0x000005001b0f7836 */ /* 0x000fc80000000000 */
[----:B------:R-:W-:Y:S01]  /*41c0*/  IMAD.MOV.U32 R27, RZ, RZ, R15 ;  /* 0x000000ffff1b7224 */ /* 0x000fe200078e000f */
        /* <DEDUP_REMOVED lines=11> */
[----:B------:R-:W-:Y:S01]  /*4280*/  IMAD.MOV.U32 R24, RZ, RZ, R3 ;  /* 0x000000ffff187224 */ /* 0x000fe200078e0003 */
[----:B------:R-:W-:Y:S06]  /*4290*/  @!P1 BRA `(.L_x_421) ;  /* 0xfffffff800e89947 */ /* 0x000fec000383ffff */
.L_x_420:
[----:B------:R-:W-:-:S13]  /*42a0*/  ISETP.GE.AND P0, PT, R15, UR4, PT ;  /* 0x000000040f007c0c */ /* 0x000fda000bf06270 */
        /* <DEDUP_REMOVED lines=12> */
[----:B------:R-:W0:Y:S01]  /*4370*/  LDC.64 R6, c[0x0][0x380] ;  /* 0x0000e000ff067b82 */ /* 0x000e220000000a00 */
[----:B------:R-:W-:Y:S01]  /*4380*/  LEA.HI R8, R20, 0x1, RZ, 0x18 ;  /* 0x0000000114087811 */ /* 0x000fe200078fc0ff */
[----:B------:R-:W-:Y:S01]  /*4390*/  IMAD.IADD R21, R0, 0x1, R15 ;  /* 0x0000000100157824 */ /* 0x000fe200078e020f */
[----:B------:R-:W-:Y:S02]  /*43a0*/  MOV R12, R0 ;  /* 0x00000000000c7202 */ /* 0x000fe40000000f00 */
[----:B------:R-:W-:-:S05]  /*43b0*/  LOP3.LUT R8, R8, 0x3, RZ, 0xc0, !PT ;  /* 0x0000000308087812 */ /* 0x000fca00078ec0ff */
[----:B------:R-:W-:-:S07]  /*43c0*/  IMAD.MOV R14, RZ, RZ, -R8 ;  /* 0x000000ffff0e7224 */ /* 0x000fce00078e0a08 */
.L_x_428:
[----:B0-----:R-:W-:-:S05]  /*43d0*/  IMAD.WIDE.U32 R18, R21, 0x10, R6 ;  /* 0x0000001015127825 */ /* 0x001fca00078e0006 */
[----:B------:R-:W2:Y:S04]  /*43e0*/  LDG.E.64.CONSTANT R8, desc[UR6][R18.64] ;  /* 0x0000000612087981 */ /* 0x000ea8000c1e9b00 */
[----:B------:R-:W3:Y:S01]  /*43f0*/  LDG.E.64.CONSTANT R10, desc[UR6][R18.64+0x8] ;  /* 0x00000806120a7981 */ /* 0x000ee2000c1e9b00 */
[----:B------:R-:W-:Y:S01]  /*4400*/  VIADD R14, R14, 0x1 ;  /* 0x000000010e0e7836 */ /* 0x000fe20000000000 */
[----:B------:R-:W-:Y:S01]  /*4410*/  BSSY.RECONVERGENT B3, `(.L_x_426) ;  /* 0x000001a000037945 */ /* 0x000fe20003800200 */
[----:B------:R-:W-:Y:S02]  /*4420*/  IMAD.MOV.U32 R23, RZ, RZ, R2 ;  /* 0x000000ffff177224 */ /* 0x000fe400078e0002 */
        /* <DEDUP_REMOVED lines=24> */
.L_x_427:
[----:B------:R-:W-:Y:S05]  /*45b0*/  BSYNC.RECONVERGENT B3 ;  /* 0x0000000000037941 */ /* 0x000fea0003800200 */
.L_x_426:
[----:B------:R-:W-:Y:S02]  /*45c0*/  VIADD R12, R12, 0x100 ;  /* 0x000001000c0c7836 */ /* 0x000fe40000000000 */
[----:B------:R-:W-:Y:S01]  /*45d0*/  VIADD R21, R21, 0x100 ;  /* 0x0000010015157836 */ /* 0x000fe20000000000 */
[----:B------:R-:W-:Y:S06]  /*45e0*/  @P2 BRA `(.L_x_428) ;  /* 0xfffffffc00782947 */ /* 0x000fec000383ffff */
.L_x_425:
[----:B------:R-:W-:Y:S05]  /*45f0*/  BSYNC.RECONVERGENT B2 ;  /* 0x0000000000027941 */ /* 0x000fea0003800200 */
.L_x_424:
[----:B------:R-:W-:-:S13]  /*4600*/  ISETP.GE.U32.AND P0, PT, R20, 0x300, PT ;  /* 0x000003001400780c */ /* 0x000fda0003f06070 */
[----:B------:R-:W-:Y:S05]  /*4610*/  @!P0 BRA `(.L_x_423) ;  /* 0x0000000400c88947 */ /* 0x000fea0003800000 */
[----:B------:R-:W0:Y:S01]  /*4620*/  LDCU.64 UR8, c[0x0][0x380] ;  /* 0x00007000ff0877ac */ /* 0x000e220008000a00 */
[----:B------:R-:W1:Y:S01]  /*4630*/  LDC.64 R10, c[0x0][0x380] ;  /* 0x0000e000ff0a7b82 */ /* 0x000e620000000a00 */
[C---:B------:R-:W-:Y:S01]  /*4640*/  IADD3 R17, P0, PT, R12.reuse, R15, RZ ;  /* 0x0000000f0c117210 */ /* 0x040fe20007f1e0ff */
[----:B------:R-:W-:-:S04]  /*4650*/  IMAD.IADD R15, R12, 0x1, R15 ;  /* 0x000000010c0f7824 */ /* 0x000fc800078e020f */
[----:B------:R-:W-:Y:S01]  /*4660*/  IMAD.X R6, RZ, RZ, RZ, P0 ;  /* 0x000000ffff067224 */ /* 0x000fe200000e06ff */
[----:B0-----:R-:W-:-:S04]  /*4670*/  LEA R14, P1, R17, UR8, 0x4 ;  /* 0x00000008110e7c11 */ /* 0x001fc8000f8220ff */
[----:B------:R-:W-:Y:S02]  /*4680*/  IADD3 R14, P0, PT, R14, 0x3008, RZ ;  /* 0x000030080e0e7810 */ /* 0x000fe40007f1e0ff */
[----:B------:R-:W-:-:S05]  /*4690*/  LEA.HI.X R17, R17, UR9, R6, 0x4, P1 ;  /* 0x0000000911117c11 */ /* 0x000fca00088f2406 */
[----:B------:R-:W-:-:S07]  /*46a0*/  IMAD.X R17, RZ, RZ, R17, P0 ;  /* 0x000000ffff117224 */ /* 0x000fce00000e0611 */
.L_x_437:
[----:B-1----:R-:W-:-:S05]  /*46b0*/  IMAD.WIDE.U32 R8, R15, 0x10, R10 ;  /* 0x000000100f087825 */ /* 0x002fca00078e000a */
[----:B------:R-:W2:Y:S04]  /*46c0*/  LDG.E.64.CONSTANT R22, desc[UR6][R8.64] ;  /* 0x0000000608167981 */ /* 0x000ea8000c1e9b00 */
[----:B------:R0:W3:Y:S02]  /*46d0*/  LDG.E.64.CONSTANT R6, desc[UR6][R8.64+0x8] ;  /* 0x0000080608067981 */ /* 0x0000e4000c1e9b00 */
[----:B0-----:R-:W-:Y:S02]  /*46e0*/  IMAD.MOV.U32 R8, RZ, RZ, R14 ;  /* 0x000000ffff087224 */ /* 0x001fe400078e000e */
[----:B------:R-:W-:-:S05]  /*46f0*/  IMAD.MOV.U32 R9, RZ, RZ, R17 ;  /* 0x000000ffff097224 */ /* 0x000fca00078e0011 */
[----:B------:R0:W5:Y:S04]  /*4700*/  LDG.E.64.CONSTANT R20, desc[UR6][R8.64+-0x2008] ;  /* 0xffdff80608147981 */ /* 0x000168000c1e9b00 */
[----:B------:R0:W5:Y:S01]  /*4710*/  LDG.E.64.CONSTANT R18, desc[UR6][R8.64+-0x2000] ;  /* 0xffe0000608127981 */ /* 0x000162000c1e9b00 */
[----:B------:R-:W-:Y:S01]  /*4720*/  BSSY.RECONVERGENT B2, `(.L_x_429) ;  /* 0x0000015000027945 */ /* 0x000fe20003800200 */
[----:B--2---:R-:W-:Y:S01]  /*4730*/  DSETP.GEU.AND P0, PT, |R4|, |R22|, PT ;  /* 0x400000160400722a */ /* 0x004fe20003f0e200 */
[----:B------:R-:W-:Y:S02]  /*4740*/  IMAD.MOV.U32 R16, RZ, RZ, R22 ;  /* 0x000000ffff107224 */ /* 0x000fe400078e0016 */
[----:B------:R-:W-:Y:S01]  /*4750*/  IMAD.MOV.U32 R17, RZ, RZ, R23 ;  /* 0x000000ffff117224 */ /* 0x000fe200078e0017 */
[----:B---3--:R-:W-:Y:S01]  /*4760*/  MOV R29, R7 ;  /* 0x00000007001d7202 */ /* 0x008fe20000000f00 */
[----:B------:R-:W-:-:S09]  /*4770*/  IMAD.MOV.U32 R27, RZ, RZ, R6 ;  /* 0x000000ffff1b7224 */ /* 0x000fd200078e0006 */
        /* <DEDUP_REMOVED lines=15> */
.L_x_430:
[----:B------:R-:W-:Y:S05]  /*4870*/  BSYNC.RECONVERGENT B2 ;  /* 0x0000000000027941 */ /* 0x000fea0003800200 */
.L_x_429:
[----:B------:R0:W5:Y:S04]  /*4880*/  LDG.E.64.CONSTANT R6, desc[UR6][R8.64+-0x1008] ;  /* 0xffeff80608067981 */ /* 0x000168000c1e9b00 */
[----:B------:R0:W5:Y:S02]  /*4890*/  LDG.E.64.CONSTANT R4, desc[UR6][R8.64+-0x1000] ;  /* 0xfff0000608047981 */ /* 0x000164000c1e9b00 */
[----:B-----5:R-:W-:Y:S01]  /*48a0*/  DSETP.GEU.AND P0, PT, |R16|, |R20|, PT ;  /* 0x400000141000722a */ /* 0x020fe20003f0e200 */
[----:B------:R-:W-:Y:S01]  /*48b0*/  BSSY.RECONVERGENT B2, `(.L_x_431) ;  /* 0x0000014000027945 */ /* 0x000fe20003800200 */
[----:B------:R-:W-:Y:S02]  /*48c0*/  IMAD.MOV.U32 R2, RZ, RZ, R20 ;  /* 0x000000ffff027224 */ /* 0x000fe400078e0014 */
[----:B------:R-:W-:-:S02]  /*48d0*/  IMAD.MOV.U32 R3, RZ, RZ, R21 ;  /* 0x000000ffff037224 */ /* 0x000fc400078e0015 */
        /* <DEDUP_REMOVED lines=17> */
.L_x_432:
[----:B------:R-:W-:Y:S05]  /*49f0*/  BSYNC.RECONVERGENT B2 ;  /* 0x0000000000027941 */ /* 0x000fea0003800200 */
.L_x_431:
[----:B------:R0:W5:Y:S04]  /*4a00*/  LDG.E.64.CONSTANT R16, desc[UR6][R8.64+-0x8] ;  /* 0xfffff80608107981 */ /* 0x000168000c1e9b00 */
[----:B------:R0:W5:Y:S01]  /*4a10*/  LDG.E.64.CONSTANT R18, desc[UR6][R8.64] ;  /* 0x0000000608127981 */ /* 0x000162000c1e9b00 */
[----:B------:R-:W-:Y:S01]  /*4a20*/  DSETP.GEU.AND P0, PT, |R2|, |R6|, PT ;  /* 0x400000060200722a */ /* 0x000fe20003f0e200 */
[----:B------:R-:W-:Y:S01]  /*4a30*/  BSSY.RECONVERGENT B2, `(.L_x_433) ;  /* 0x0000014000027945 */ /* 0x000fe20003800200 */
[----:B------:R-:W-:Y:S02]  /*4a40*/  IMAD.MOV.U32 R20, RZ, RZ, R6 ;  /* 0x000000ffff147224 */ /* 0x000fe400078e0006 */
[----:B------:R-:W-:Y:S02]  /*4a50*/  IMAD.MOV.U32 R21, RZ, RZ, R7 ;  /* 0x000000ffff157224 */ /* 0x000fe400078e0007 */
[----:B------:R-:W-:-:S02]  /*4a60*/  IMAD.MOV.U32 R29, RZ, RZ, R4 ;  /* 0x000000ffff1d7224 */ /* 0x000fc400078e0004 */
        /* <DEDUP_REMOVED lines=16> */
.L_x_434:
[----:B------:R-:W-:Y:S05]  /*4b70*/  BSYNC.RECONVERGENT B2 ;  /* 0x0000000000027941 */ /* 0x000fea0003800200 */
.L_x_433:
[----:B-----5:R-:W-:Y:S01]  /*4b80*/  DSETP.GEU.AND P0, PT, |R20|, |R16|, PT ;  /* 0x400000101400722a */ /* 0x020fe20003f0e200 */
[----:B------:R-:W-:Y:S01]  /*4b90*/  BSSY.RECONVERGENT B2, `(.L_x_435) ;  /* 0x0000014000027945 */ /* 0x000fe20003800200 */
[----:B------:R-:W-:Y:S02]  /*4ba0*/  IMAD.MOV.U32 R4, RZ, RZ, R16 ;  /* 0x000000ffff047224 */ /* 0x000fe400078e0010 */
[----:B------:R-:W-:Y:S02]  /*4bb0*/  IMAD.MOV.U32 R5, RZ, RZ, R17 ;  /* 0x000000ffff057224 */ /* 0x000fe400078e0011 */
[----:B------:R-:W-:Y:S02]  /*4bc0*/  IMAD.MOV.U32 R2, RZ, RZ, R18 ;  /* 0x000000ffff027224 */ /* 0x000fe400078e0012 */
[----:B------:R-:W-:-:S06]  /*4bd0*/  IMAD.MOV.U32 R3, RZ, RZ, R19 ;  /* 0x000000ffff037224 */ /* 0x000fcc00078e0013 */
        /* <DEDUP_REMOVED lines=15> */
.L_x_436:
[----:B------:R-:W-:Y:S05]  /*4cd0*/  BSYNC.RECONVERGENT B2 ;  /* 0x0000000000027941 */ /* 0x000fea0003800200 */
.L_x_435:
[----:B------:R-:W-:Y:S01]  /*4ce0*/  VIADD R12, R12, 0x400 ;  /* 0x000004000c0c7836 */ /* 0x000fe20000000000 */
[----:B------:R-:W-:Y:S01]  /*4cf0*/  IADD3 R14, P1, PT, R8, 0x4000, RZ ;  /* 0x00004000080e7810 */ /* 0x000fe20007f3e0ff */
[----:B------:R-:W-:-:S03]  /*4d00*/  VIADD R15, R15, 0x400 ;  /* 0x000004000f0f7836 */ /* 0x000fc60000000000 */
[----:B------:R-:W-:Y:S01]  /*4d10*/  ISETP.GE.AND P0, PT, R12, R13, PT ;  /* 0x0000000d0c00720c */ /* 0x000fe20003f06270 */
[----:B------:R-:W-:-:S12]  /*4d20*/  IMAD.X R17, RZ, RZ, R9, P1 ;  /* 0x000000ffff117224 */ /* 0x000fd800008e0609 */
[----:B------:R-:W-:Y:S05]  /*4d30*/  @!P0 BRA `(.L_x_437) ;  /* 0xfffffff8005c8947 */ /* 0x000fea000383ffff */
.L_x_423:
[----:B------:R-:W-:Y:S05]  /*4d40*/  BSYNC.RECONVERGENT B1 ;  /* 0x0000000000017941 */ /* 0x000fea0003800200 */
.L_x_422:
        /* <DEDUP_REMOVED lines=32> */
.L_x_439:
[----:B------:R-:W-:Y:S05]  /*4f50*/  BSYNC.RECONVERGENT B1 ;  /* 0x0000000000017941 */ /* 0x000fea0003800200 */
.L_x_438:
        /* <DEDUP_REMOVED lines=12> */
[----:B---3--:R-:W-:Y:S01]  /*5020*/  IMAD.MOV.U32 R8, RZ, RZ, R14 ;  /* 0x000000ffff087224 */ /* 0x008fe200078e000e */
[----:B------:R-:W-:Y:S01]  /*5030*/  MOV R2, R4 ;  /* 0x0000000400027202 */ /* 0x000fe20000000f00 */
[----:B----4-:R-:W-:Y:S02]  /*5040*/  IMAD.MOV.U32 R9, RZ, RZ, R13 ;  /* 0x000000ffff097224 */ /* 0x010fe400078e000d */
        /* <DEDUP_REMOVED lines=16> */
.L_x_441:
[----:B------:R-:W-:Y:S05]  /*5150*/  BSYNC.RECONVERGENT B1 ;  /* 0x0000000000017941 */ /* 0x000fea0003800200 */
.L_x_440:
[----:B------:R-:W-:Y:S01]  /*5160*/  ISETP.GT.AND P0, PT, R10, 0x1b, PT ;  /* 0x0000001b0a00780c */ /* 0x000fe20003f04270 */
[----:B0-----:R0:W0:Y:S01]  /*5170*/  SHFL.DOWN PT, R6, R2, 0x4, 0x1f ;  /* 0x08801f0002067f89 */ /* 0x00102200000e0000 */
[----:B------:R-:W-:Y:S01]  /*5180*/  BSSY.RECONVERGENT B1, `(.L_x_442) ;  /* 0x000001d000017945 */ /* 0x000fe20003800200 */
[----:B------:R-:W-:Y:S02]  /*5190*/  IMAD.MOV.U32 R11, RZ, RZ, R8 ;  /* 0x000000ffff0b7224 */ /* 0x000fe400078e0008 */
[----:B------:R0:W0:Y:S01]  /*51a0*/  SHFL.DOWN PT, R7, R3, 0x4, 0x1f ;  /* 0x08801f0003077f89 */ /* 0x00002200000e0000 */
[----:B------:R-:W-:Y:S02]  /*51b0*/  IMAD.MOV.U32 R12, RZ, RZ, R9 ;  /* 0x000000ffff0c7224 */ /* 0x000fe400078e0009 */
[----:B-1----:R-:W-:Y:S01]  /*51c0*/  IMAD.MOV.U32 R4, RZ, RZ, R2 ;  /* 0x000000ffff047224 */ /* 0x002fe200078e0002 */
[----:B----4-:R1:W4:Y:S01]  /*51d0*/  SHFL.DOWN PT, R13, R8, 0x4, 0x1f ;  /* 0x08801f00080d7f89 */ /* 0x01032200000e0000 */
[----:B--2---:R-:W-:-:S03]  /*51e0*/  IMAD.MOV.U32 R5, RZ, RZ, R3 ;  /* 0x000000ffff057224 */ /* 0x004fc600078e0003 */
[----:B---3--:R1:W2:Y:S01]  /*51f0*/  SHFL.DOWN PT, R14, R9, 0x4, 0x1f ;  /* 0x08801f00090e7f89 */ /* 0x0082a200000e0000 */
[----:B------:R-:W-:Y:S05]  /*5200*/  @P0 BRA `(.L_x_443) ;  /* 0x0000000000500947 */ /* 0x000fea0003800000 */
[----:B0-----:R-:W-:Y:S01]  /*5210*/  DSETP.GEU.AND P0, PT, |R2|, |R6|, PT ;  /* 0x400000060200722a */ /* 0x001fe20003f0e200 */
[----:B----4-:R-:W-:Y:S02]  /*5220*/  IMAD.MOV.U32 R11, RZ, RZ, R13 ;  /* 0x000000ffff0b7224 */ /* 0x010fe400078e000d */
        /* <DEDUP_REMOVED lines=18> */
.L_x_443:
[----:B------:R-:W-:Y:S05]  /*5350*/  BSYNC.RECONVERGENT B1 ;  /* 0x0000000000017941 */ /* 0x000fea0003800200 */
.L_x_442:
[----:B------:R-:W-:Y:S01]  /*5360*/  ISETP.GT.AND P0, PT, R10, 0x17, PT ;  /* 0x000000170a00780c */ /* 0x000fe20003f04270 */
[----:B0-----:R0:W3:Y:S01]  /*5370*/  SHFL.DOWN PT, R2, R4, 0x8, 0x1f ;  /* 0x09001f0004027f89 */ /* 0x0010e200000e0000 */
[----:B------:R-:W-:Y:S01]  /*5380*/  BSSY.RECONVERGENT B1, `(.L_x_444) ;  /* 0x000001d000017945 */ /* 0x000fe20003800200 */
[----:B-1----:R-:W-:Y:S02]  /*5390*/  IMAD.MOV.U32 R8, RZ, RZ, R11 ;  /* 0x000000ffff087224 */ /* 0x002fe400078e000b */
[----:B------:R0:W1:Y:S01]  /*53a0*/  SHFL.DOWN PT, R3, R5, 0x8, 0x1f ;  /* 0x09001f0005037f89 */ /* 0x00006200000e0000 */
[----:B------:R-:W-:Y:S02]  /*53b0*/  IMAD.MOV.U32 R9, RZ, RZ, R12 ;  /* 0x000000ffff097224 */ /* 0x000fe400078e000c */
[----:B------:R-:W-:Y:S01]  /*53c0*/  IMAD.MOV.U32 R6, RZ, RZ, R4 ;  /* 0x000000ffff067224 */ /* 0x000fe200078e0004 */
[----:B--2---:R0:W2:Y:S01]  /*53d0*/  SHFL.DOWN PT, R14, R11, 0x8, 0x1f ;  /* 0x09001f000b0e7f89 */ /* 0x0040a200000e0000 */
[----:B------:R-:W-:-:S03]  /*53e0*/  IMAD.MOV.U32 R7, RZ, RZ, R5 ;  /* 0x000000ffff077224 */ /* 0x000fc600078e0005 */
[----:B----4-:R0:W4:Y:S01]  /*53f0*/  SHFL.DOWN PT, R13, R12, 0x8, 0x1f ;  /* 0x09001f000c0d7f89 */ /* 0x01012200000e0000 */
[----:B------:R-:W-:Y:S05]  /*5400*/  @P0 BRA `(.L_x_445) ;  /* 0x0000000000500947 */ /* 0x000fea0003800000 */
[----:B-1-3--:R-:W-:Y:S01]  /*5410*/  DSETP.GEU.AND P0, PT, |R4|, |R2|, PT ;  /* 0x400000020400722a */ /* 0x00afe20003f0e200 */
[----:B--2---:R-:W-:Y:S01]  /*5420*/  IMAD.MOV.U32 R8, RZ, RZ, R14 ;  /* 0x000000ffff087224 */ /* 0x004fe200078e000e */
        /* <DEDUP_REMOVED lines=18> */
.L_x_445:
[----:B------:R-:W-:Y:S05]  /*5550*/  BSYNC.RECONVERGENT B1 ;  /* 0x0000000000017941 */ /* 0x000fea0003800200 */
.L_x_444:
[----:B------:R-:W-:Y:S01]  /*5560*/  ISETP.GT.AND P0, PT, R10, 0xf, PT ;  /* 0x0000000f0a00780c */ /* 0x000fe20003f04270 */
[----:B0-----:R0:W0:Y:S01]  /*5570*/  SHFL.DOWN PT, R4, R6, 0x10, 0x1f ;  /* 0x0a001f0006047f89 */ /* 0x00102200000e0000 */
[----:B------:R-:W-:Y:S01]  /*5580*/  BSSY.RECONVERGENT B1, `(.L_x_446) ;  /* 0x000001d000017945 */ /* 0x000fe20003800200 */
[----:B--2---:R-:W-:Y:S02]  /*5590*/  IMAD.MOV.U32 R14, RZ, RZ, R8 ;  /* 0x000000ffff0e7224 */ /* 0x004fe400078e0008 */
[----:B------:R2:W0:Y:S01]  /*55a0*/  SHFL.DOWN PT, R5, R7, 0x10, 0x1f ;  /* 0x0a001f0007057f89 */ /* 0x00042200000e0000 */
[----:B------:R-:W-:Y:S02]  /*55b0*/  IMAD.MOV.U32 R15, RZ, RZ, R9 ;  /* 0x000000ffff0f7224 */ /* 0x000fe400078e0009 */
[----:B---3--:R-:W-:Y:S01]  /*55c0*/  IMAD.MOV.U32 R2, RZ, RZ, R6 ;  /* 0x000000ffff027224 */ /* 0x008fe200078e0006 */
[----:B------:R2:W3:Y:S01]  /*55d0*/  SHFL.DOWN PT, R11, R8, 0x10, 0x1f ;  /* 0x0a001f00080b7f89 */ /* 0x0004e200000e0000 */
[----:B-1----:R-:W-:-:S03]  /*55e0*/  IMAD.MOV.U32 R3, RZ, RZ, R7 ;  /* 0x000000ffff037224 */ /* 0x002fc600078e0007 */
[----:B------:R2:W1:Y:S01]  /*55f0*/  SHFL.DOWN PT, R12, R9, 0x10, 0x1f ;  /* 0x0a001f00090c7f89 */ /* 0x00046200000e0000 */
[----:B------:R-:W-:Y:S05]  /*5600*/  @P0 BRA `(.L_x_447) ;  /* 0x0000000000500947 */ /* 0x000fea0003800000 */
[----:B0-----:R-:W-:Y:S01]  /*5610*/  DSETP.GEU.AND P0, PT, |R6|, |R4|, PT ;  /* 0x400000040600722a */ /* 0x001fe20003f0e200 */
[----:B---3--:R-:W-:Y:S02]  /*5620*/  IMAD.MOV.U32 R14, RZ, RZ, R11 ;  /* 0x000000ffff0e7224 */ /* 0x008fe400078e000b */
[----:B-1----:R-:W-:Y:S02]  /*5630*/  IMAD.MOV.U32 R15, RZ, RZ, R12 ;  /* 0x000000ffff0f7224 */ /* 0x002fe400078e000c */
        /* <DEDUP_REMOVED lines=17> */
.L_x_447:
[----:B------:R-:W-:Y:S05]  /*5750*/  BSYNC.RECONVERGENT B1 ;  /* 0x0000000000017941 */ /* 0x000fea0003800200 */
.L_x_446:
        /* <DEDUP_REMOVED lines=11> */
.L_x_449:
[----:B------:R-:W-:Y:S05]  /*5810*/  BSYNC.RECONVERGENT B1 ;  /* 0x0000000000017941 */ /* 0x000fea0003800200 */
.L_x_448:
        /* <DEDUP_REMOVED lines=8> */
[----:B--2---:R-:W2:Y:S04]  /*58a0*/  LDS.128 R4, [R0+0x20] ;  /* 0x0000200000047984 */ /* 0x004ea80000000c00 */
[----:B-1--4-:R1:W4:Y:S04]  /*58b0*/  LDS.64 R12, [R0+0x80] ;  /* 0x00008000000c7984 */ /* 0x0123280000000a00 */
[----:B---3--:R1:W3:Y:S01]  /*58c0*/  LDS.128 R8, [R0+0x30] ;  /* 0x0000300000087984 */ /* 0x0082e20000000c00 */
[----:B0-----:R-:W-:Y:S01]  /*58d0*/  DSETP.GEU.AND P0, PT, |R2|, |R16|, PT ;  /* 0x400000100200722a */ /* 0x001fe20003f0e200 */
[----:B------:R-:W-:-:S02]  /*58e0*/  IMAD.MOV.U32 R24, RZ, RZ, R16 ;  /* 0x000000ffff187224 */ /* 0x000fc400078e0010 */
[----:B------:R-:W-:Y:S02]  /*58f0*/  IMAD.MOV.U32 R25, RZ, RZ, R17 ;  /* 0x000000ffff197224 */ /* 0x000fe400078e0011 */
[----:B--2---:R-:W-:Y:S02]  /*5900*/  IMAD.MOV.U32 R27, RZ, RZ, R4 ;  /* 0x000000ffff1b7224 */ /* 0x004fe400078e0004 */
[----:B------:R-:W-:-:S07]  /*5910*/  IMAD.MOV.U32 R29, RZ, RZ, R5 ;  /* 0x000000ffff1d7224 */ /* 0x000fce00078e0005 */
[----:B-1-34-:R-:W-:Y:S05]  /*5920*/  @!P0 BRA `(.L_x_451) ;  /* 0x0000000000388947 */ /* 0x01afea0003800000 */
        /* <DEDUP_REMOVED lines=14> */
.L_x_451:
[----:B------:R-:W-:Y:S05]  /*5a10*/  BSYNC.RECONVERGENT B1 ;  /* 0x0000000000017941 */ /* 0x000fea0003800200 */
.L_x_450:
        /* <DEDUP_REMOVED lines=23> */
.L_x_453:
[----:B------:R-:W-:Y:S05]  /*5b90*/  BSYNC.RECONVERGENT B1 ;  /* 0x0000000000017941 */ /* 0x000fea0003800200 */
.L_x_452:
        /* <DEDUP_REMOVED lines=21> */
.L_x_455:
[----:B------:R-:W-:Y:S05]  /*5cf0*/  BSYNC.RECONVERGENT B1 ;  /* 0x0000000000017941 */ /* 0x000fea0003800200 */
.L_x_454:
        /* <DEDUP_REMOVED lines=23> */
.L_x_457:
[----:B------:R-:W-:Y:S05]  /*5e70*/  BSYNC.RECONVERGENT B1 ;  /* 0x0000000000017941 */ /* 0x000fea0003800200 */
.L_x_456:
[----:B------:R-:W-:Y:S01]  /*5e80*/  DSETP.GEU.AND P0, PT, |R14|, |R22|, PT ;  /* 0x400000160e00722a */ /* 0x000fe20003f0e200 */
[----:B------:R-:W-:Y:S01]  /*5e90*/  BSSY.RECONVERGENT B1, `(.L_x_458) ;  /* 0x0000014000017945 */ /* 0x000fe20003800200 */
[----:B------:R-:W-:Y:S01]  /*5ea0*/  MOV R2, R22 ;  /* 0x0000001600027202 */ /* 0x000fe20000000f00 */
[----:B------:R-:W-:Y:S02]  /*5eb0*/  IMAD.MOV.U32 R3, RZ, RZ, R23 ;  /* 0x000000ffff037224 */ /* 0x000fe400078e0017 */
[----:B-1----:R-:W-:Y:S02]  /*5ec0*/  IMAD.MOV.U32 R19, RZ, RZ, R8 ;  /* 0x000000ffff137224 */ /* 0x002fe400078e0008 */
        /* <DEDUP_REMOVED lines=16> */
.L_x_459:
[----:B------:R-:W-:Y:S05]  /*5fd0*/  BSYNC.RECONVERGENT B1 ;  /* 0x0000000000017941 */ /* 0x000fea0003800200 */
.L_x_458:
        /* <DEDUP_REMOVED lines=21> */
.L_x_461:
[----:B------:R-:W-:Y:S05]  /*6130*/  BSYNC.RECONVERGENT B1 ;  /* 0x0000000000017941 */ /* 0x000fea0003800200 */
.L_x_460:
        /* <DEDUP_REMOVED lines=20> */
.L_x_383:
[----:B------:R-:W-:Y:S05]  /*6280*/  BSYNC.RECONVERGENT B0 ;  /* 0x0000000000007941 */ /* 0x000fea0003800200 */
.L_x_350:
[----:B------:R-:W-:Y:S05]  /*6290*/  @P1 EXIT ;  /* 0x000000000000194d */ /* 0x000fea0003800000 */
[----:B01----:R-:W0:Y:S02]  /*62a0*/  LDC.64 R4, c[0x0][0x388] ;  /* 0x0000e200ff047b82 */ /* 0x003e240000000a00 */
[----:B0-----:R-:W-:Y:S04]  /*62b0*/  STG.E.64 desc[UR6][R4.64], R2 ;  /* 0x0000000204007986 */ /* 0x001fe8000c101b06 */
[----:B------:R-:W-:Y:S01]  /*62c0*/  STG.E.64 desc[UR6][R4.64+0x8], R14 ;  /* 0x0000080e04007986 */ /* 0x000fe2000c101b06 */
[----:B------:R-:W-:Y:S05]  /*62d0*/  EXIT ;  /* 0x000000000000794d */ /* 0x000fea0003800000 */
.L_x_462:
        /* <DEDUP_REMOVED lines=10> */
.L_x_737:


//--------------------- .text._ZN6thrust24THRUST_300001_SM_1000_NS8cuda_cub4core6detail13_kernel_agentINS1_8__reduce10DrainAgentIiEEJN3cub18CUB_300001_SM_10009GridQueueIjEEiEEEvDpT0_ --------------------------
	.section	.text._ZN6thrust24THRUST_300001_SM_1000_NS8cuda_cub4core6detail13_kernel_agentINS1_8__reduce10DrainAgentIiEEJN3cub18CUB_300001_SM_10009GridQueueIjEEiEEEvDpT0_,"ax",@progbits
	.align	128
        .global         _ZN6thrust24THRUST_300001_SM_1000_NS8cuda_cub4core6detail13_kernel_agentINS1_8__reduce10DrainAgentIiEEJN3cub18CUB_300001_SM_10009GridQueueIjEEiEEEvDpT0_
        .type           _ZN6thrust24THRUST_300001_SM_1000_NS8cuda_cub4core6detail13_kernel_agentINS1_8__reduce10DrainAgentIiEEJN3cub18CUB_300001_SM_10009GridQueueIjEEiEEEvDpT0_,@function
        .size           _ZN6thrust24THRUST_300001_SM_1000_NS8cuda_cub4core6detail13_kernel_agentINS1_8__reduce10DrainAgentIiEEJN3cub18CUB_300001_SM_10009GridQueueIjEEiEEEvDpT0_,(.L_x_738 - _ZN6thrust24THRUST_300001_SM_1000_NS8cuda_cub4core6detail13_kernel_agentINS1_8__reduce10DrainAgentIiEEJN3cub18CUB_300001_SM_10009GridQueueIjEEiEEEvDpT0_)
        .other          _ZN6thrust24THRUST_300001_SM_1000_NS8cuda_cub4core6detail13_kernel_agentINS1_8__reduce10DrainAgentIiEEJN3cub18CUB_300001_SM_10009GridQueueIjEEiEEEvDpT0_,@"STO_CUDA_ENTRY STV_DEFAULT"
_ZN6thrust24THRUST_300001_SM_1000_NS8cuda_cub4core6detail13_kernel_agentINS1_8__reduce10DrainAgentIiEEJN3cub18CUB_300001_SM_10009GridQueueIjEEiEEEvDpT0_:
.text._ZN6thrust24THRUST_300001_SM_1000_NS8cuda_cub4core6detail13_kernel_agentINS1_8__reduce10DrainAgentIiEEJN3cub18CUB_300001_SM_10009GridQueueIjEEiEEEvDpT0_:
[----:B------:R-:W-:Y:S08]  /*0000*/  LDC R1, c[0x0][0x37c] ;  /* 0x0000df00ff017b82 */ /* 0x000ff00000000800 */
[----:B------:R-:W0:Y:S01]  /*0010*/  LDC.64 R2, c[0x0][0x380] ;  /* 0x0000e000ff027b82 */ /* 0x000e220000000a00 */
[----:B------:R-:W0:Y:S07]  /*0020*/  LDCU.64 UR4, c[0x0][0x358] ;  /* 0x00006b00ff0477ac */ /* 0x000e2e0008000a00 */
[----:B------:R-:W1:Y:S01]  /*0030*/  LDC R5, c[0x0][0x388] ;  /* 0x0000e200ff057b82 */ /* 0x000e620000000800 */
[----:B0-----:R-:W-:Y:S04]  /*0040*/  STG.E desc[UR4][R2.64+0x4], RZ ;  /* 0x000004ff02007986 */ /* 0x001fe8000c101904 */
[----:B-1----:R-:W-:Y:S01]  /*0050*/  STG.E desc[UR4][R2.64], R5 ;  /* 0x0000000502007986 */ /* 0x002fe2000c101904 */
[----:B------:R-:W-:Y:S05]  /*0060*/  EXIT ;  /* 0x000000000000794d */ /* 0x000fea0003800000 */
.L_x_463:
        /* <DEDUP_REMOVED lines=9> */
.L_x_738:


//--------------------- .text._ZN6thrust24THRUST_300001_SM_1000_NS8cuda_cub4core6detail13_kernel_agentINS1_8__reduce11ReduceAgentINS0_12zip_iteratorIN4cuda3std3__45tupleIJNS0_10device_ptrIdEENS0_17counting_iteratorIlNS0_11use_defaultESF_SF_EEEEEEEPNSB_IJdlEEESJ_iNS1_9__extrema9arg_max_fIdl13AbsComparatorEEEEJSI_SK_iN3cub18CUB_300001_SM_100013GridEvenShareIiEENSR_9GridQueueIjEESO_EEEvDpT0_ --------------------------
	.section	.text._ZN6thrust24THRUST_300001_SM_1000_NS8cuda_cub4core6detail13_kernel_agentINS1_8__reduce11ReduceAgentINS0_12zip_iteratorIN4cuda3std3__45tupleIJNS0_10device_ptrIdEENS0_17counting_iteratorIlNS0_11use_defaultESF_SF_EEEEEEEPNSB_IJdlEEESJ_iNS1_9__extrema9arg_max_fIdl13AbsComparatorEEEEJSI_SK_iN3cub18CUB_300001_SM_100013GridEvenShareIiEENSR_9GridQueueIjEESO_EEEvDpT0_,"ax",@progbits
	.align	128
        .global         _ZN6thrust24THRUST_300001_SM_1000_NS8cuda_cub4core6detail13_kernel_agentINS1_8__reduce11ReduceAgentINS0_12zip_iteratorIN4cuda3std3__45tupleIJNS0_10device_ptrIdEENS0_17counting_iteratorIlNS0_11use_defaultESF_SF_EEEEEEEPNSB_IJdlEEESJ_iNS1_9__extrema9arg_max_fIdl13AbsComparatorEEEEJSI_SK_iN3cub18CUB_300001_SM_100013GridEvenShareIiEENSR_9GridQueueIjEESO_EEEvDpT0_
        .type           _ZN6thrust24THRUST_300001_SM_1000_NS8cuda_cub4core6detail13_kernel_agentINS1_8__reduce11ReduceAgentINS0_12zip_iteratorIN4cuda3std3__45tupleIJNS0_10device_ptrIdEENS0_17counting_iteratorIlNS0_11use_defaultESF_SF_EEEEEEEPNSB_IJdlEEESJ_iNS1_9__extrema9arg_max_fIdl13AbsComparatorEEEEJSI_SK_iN3cub18CUB_300001_SM_100013GridEvenShareIiEENSR_9GridQueueIjEESO_EEEvDpT0_,@function
        .size           _ZN6thrust24THRUST_300001_SM_1000_NS8cuda_cub4core6detail13_kernel_agentINS1_8__reduce11ReduceAgentINS0_12zip_iteratorIN4cuda3std3__45tupleIJNS0_10device_ptrIdEENS0_17counting_iteratorIlNS0_11use_defaultESF_SF_EEEEEEEPNSB_IJdlEEESJ_iNS1_9__extrema9arg_max_fIdl13AbsComparatorEEEEJSI_SK_iN3cub18CUB_300001_SM_100013GridEvenShareIiEENSR_9GridQueueIjEESO_EEEvDpT0_,(.L_x_739 - _ZN6thrust24THRUST_300001_SM_1000_NS8cuda_cub4core6detail13_kernel_agentINS1_8__reduce11ReduceAgentINS0_12zip_iteratorIN4cuda3std3__45tupleIJNS0_10device_ptrIdEENS0_17counting_iteratorIlNS0_11use_defaultESF_SF_EEEEEEEPNSB_IJdlEEESJ_iNS1_9__extrema9arg_max_fIdl13AbsComparatorEEEEJSI_SK_iN3cub18CUB_300001_SM_100013GridEvenShareIiEENSR_9GridQueueIjEESO_EEEvDpT0_)
        .other          _ZN6thrust24THRUST_300001_SM_1000_NS8cuda_cub4core6detail13_kernel_agentINS1_8__reduce11ReduceAgentINS0_12zip_iteratorIN4cuda3std3__45tupleIJNS0_10device_ptrIdEENS0_17counting_iteratorIlNS0_11use_defaultESF_SF_EEEEEEEPNSB_IJdlEEESJ_iNS1_9__extrema9arg_max_fIdl13AbsComparatorEEEEJSI_SK_iN3cub18CUB_300001_SM_100013GridEvenShareIiEENSR_9GridQueueIjEESO_EEEvDpT0_,@"STO_CUDA_ENTRY STV_DEFAULT"
_ZN6thrust24THRUST_300001_SM_1000_NS8cuda_cub4core6detail13_kernel_agentINS1_8__reduce11ReduceAgentINS0_12zip_iteratorIN4cuda3std3__45tupleIJNS0_10device_ptrIdEENS0_17counting_iteratorIlNS0_11use_defaultESF_SF_EEEEEEEPNSB_IJdlEEESJ_iNS1_9__extrema9arg_max_fIdl13AbsComparatorEEEEJSI_SK_iN3cub18CUB_300001_SM_100013GridEvenShareIiEENSR_9GridQueueIjEESO_EEEvDpT0_:
.text._ZN6thrust24THRUST_300001_SM_1000_NS8cuda_cub4core6detail13_kernel_agentINS1_8__reduce11ReduceAgentINS0_12zip_iteratorIN4cuda3std3__45tupleIJNS0_10device_ptrIdEENS0_17counting_iteratorIlNS0_11use_defaultESF_SF_EEEEEEEPNSB_IJdlEEESJ_iNS1_9__extrema9arg_max_fIdl13AbsComparatorEEEEJSI_SK_iN3cub18CUB_300001_SM_100013GridEvenShareIiEENSR_9GridQueueIjEESO_EEEvDpT0_:
[----:B------:R-:W-:Y:S01]  /*0000*/  LDC R1, c[0x0][0x37c] ;  /* 0x0000df00ff017b82 */ /* 0x000fe20000000800 */
[----:B------:R-:W0:Y:S01]  /*0010*/  S2R R0, SR_CTAID.X ;  /* 0x0000000000007919 */ /* 0x000e220000002500 */
[----:B------:R-:W1:Y:S01]  /*0020*/  LDCU UR4, c[0x0][0x398] ;  /* 0x00007300ff0477ac */ /* 0x000e620008000800 */
[----:B------:R-:W-:Y:S01]  /*0030*/  BSSY.RECONVERGENT B0, `(.L_x_464) ;  /* 0x000066d000007945 */ /* 0x000fe20003800200 */
[----:B------:R-:W2:Y:S01]  /*0040*/  LDCU UR6, c[0x0][0x370] ;  /* 0x00006e00ff0677ac */ /* 0x000ea20008000800 */
[----:B------:R-:W3:Y:S01]  /*0050*/  LDCU.64 UR10, c[0x0][0x358] ;  /* 0x00006b00ff0a77ac */ /* 0x000ee20008000a00 */
[----:B-1----:R-:W-:Y:S01]  /*0060*/  IMAD.U32 R7, RZ, RZ, UR4 ;  /* 0x00000004ff077e24 */ /* 0x002fe2000f8e00ff */
[----:B--2---:R-:W-:Y:S01]  /*0070*/  UIMAD UR6, UR6, 0x500, URZ ;  /* 0x00000500060678a4 */ /* 0x004fe2000f8e02ff */
[----:B0-----:R-:W-:-:S04]  /*0080*/  IMAD R10, R0, 0x500, RZ ;  /* 0x00000500000a7824 */ /* 0x001fc800078e02ff */
[----:B------:R-:W-:-:S05]  /*0090*/  VIADD R2, R10, 0x500 ;  /* 0x000005000a027836 */ /* 0x000fca0000000000 */
[----:B------:R-:W-:-:S13]  /*00a0*/  ISETP.GT.AND P0, PT, R2, R7, PT ;  /* 0x000000070200720c */ /* 0x000fda0003f04270 */
[----:B---3--:R-:W-:Y:S05]  /*00b0*/  @!P0 BRA `(.L_x_465) ;  /* 0x0000003800d08947 */ /* 0x008fea0003800000 */
[----:B------:R-:W0:Y:S01]  /*00c0*/  S2R R5, SR_TID.X ;  /* 0x0000000000057919 */ /* 0x000e220000002100 */
[----:B------:R-:W-:Y:S01]  /*00d0*/  IMAD.IADD R4, R7, 0x1, -R10 ;  /* 0x0000000107047824 */ /* 0x000fe200078e0a0a */
[----:B------:R-:W1:Y:S01]  /*00e0*/  LDCU.64 UR6, c[0x0][0x388] ;  /* 0x00007100ff0677ac */ /* 0x000e620008000a00 */
[----:B------:R-:W-:Y:S01]  /*00f0*/  BSSY.RECONVERGENT B1, `(.L_x_466) ;  /* 0x0000010000017945 */ /* 0x000fe20003800200 */
[----:B------:R-:W-:Y:S01]  /*0100*/  IMAD.MOV.U32 R8, RZ, RZ, RZ ;  /* 0x000000ffff087224 */ /* 0x000fe200078e00ff */
[----:B------:R-:W-:Y:S01]  /*0110*/  CS2R R2, SRZ ;  /* 0x0000000000027805 */ /* 0x000fe2000001ff00 */
[----:B------:R-:W2:Y:S01]  /*0120*/  LDCU.64 UR8, c[0x0][0x388] ;  /* 0x00007100ff0877ac */ /* 0x000ea20008000a00 */
[----:B------:R-:W-:Y:S01]  /*0130*/  IMAD.MOV.U32 R6, RZ, RZ, RZ ;  /* 0x000000ffff067224 */ /* 0x000fe200078e00ff */
[----:B0-----:R-:W-:Y:S01]  /*0140*/  ISETP.GE.AND P0, PT, R5, R4, PT ;  /* 0x000000040500720c */ /* 0x001fe20003f06270 */
[----:B------:R-:W-:-:S12]  /*0150*/  IMAD.MOV.U32 R9, RZ, RZ, R5 ;  /* 0x000000ffff097224 */ /* 0x000fd800078e0005 */
[----:B-12---:R-:W-:Y:S05]  /*0160*/  @P0 BRA `(.L_x_467) ;  /* 0x0000000000200947 */ /* 0x006fea0003800000 */
[----:B------:R-:W0:Y:S01]  /*0170*/  LDC.64 R2, c[0x0][0x380] ;  /* 0x0000e000ff027b82 */ /* 0x000e220000000a00 */
[----:B------:R-:W-:Y:S01]  /*0180*/  IMAD.IADD R11, R10, 0x1, R5 ;  /* 0x000000010a0b7824 */ /* 0x000fe200078e0205 */
[----:B------:R-:W1:Y:S03]  /*0190*/  LDCU.64 UR4, c[0x0][0x388] ;  /* 0x00007100ff0477ac */ /* 0x000e660008000a00 */
[----:B0-----:R-:W-:-:S06]  /*01a0*/  IMAD.WIDE R2, R11, 0x8, R2 ;  /* 0x000000080b027825 */ /* 0x001fcc00078e0202 */
[----:B------:R-:W5:Y:S01]  /*01b0*/  LDG.E.64 R2, desc[UR10][R2.64] ;  /* 0x0000000a02027981 */ /* 0x000f62000c1e1b00 */
[----:B-1----:R-:W-:Y:S01]  /*01c0*/  IADD3 R8, P0, PT, R11, UR4, RZ ;  /* 0x000000040b087c10 */ /* 0x002fe2000ff1e0ff */
[----:B------:R-:W-:-:S03]  /*01d0*/  VIADD R9, R5, 0x100 ;  /* 0x0000010005097836 */ /* 0x000fc60000000000 */
[----:B------:R-:W-:-:S09]  /*01e0*/  LEA.HI.X.SX32 R6, R11, UR5, 0x1, P0 ;  /* 0x000000050b067c11 */ /* 0x000fd200080f0eff */
.L_x_467:
[----:B------:R-:W-:Y:S05]  /*01f0*/  BSYNC.RECONVERGENT B1 ;  /* 0x0000000000017941 */ /* 0x000fea0003800200 */
.L_x_466:
        /* <DEDUP_REMOVED lines=9> */
[----:B------:R-:W0:Y:S01]  /*0290*/  LDC.64 R12, c[0x0][0x380] ;  /* 0x0000e000ff0c7b82 */ /* 0x000e220000000a00 */
[----:B------:R-:W-:Y:S01]  /*02a0*/  LEA.HI R7, R18, 0x1, RZ, 0x18 ;  /* 0x0000000112077811 */ /* 0x000fe200078fc0ff */
[----:B------:R-:W-:-:S03]  /*02b0*/  IMAD.IADD R11, R10, 0x1, R9 ;  /* 0x000000010a0b7824 */ /* 0x000fc600078e0209 */
[----:B------:R-:W-:-:S05]  /*02c0*/  LOP3.LUT R7, R7, 0x3, RZ, 0xc0, !PT ;  /* 0x0000000307077812 */ /* 0x000fca00078ec0ff */
[----:B------:R-:W-:-:S07]  /*02d0*/  IMAD.MOV R7, RZ, RZ, -R7 ;  /* 0x000000ffff077224 */ /* 0x000fce00078e0a07 */
.L_x_474:
[----:B0-----:R-:W-:-:S06]  /*02e0*/  IMAD.WIDE R14, R11, 0x8, R12 ;  /* 0x000000080b0e7825 */ /* 0x001fcc00078e020c */
[----:B------:R-:W2:Y:S01]  /*02f0*/  LDG.E.64 R14, desc[UR10][R14.64] ;  /* 0x0000000a0e0e7981 */ /* 0x000ea2000c1e1b00 */
[----:B------:R-:W-:Y:S01]  /*0300*/  IADD3 R22, P1, PT, R11, UR6, RZ ;  /* 0x000000060b167c10 */ /* 0x000fe2000ff3e0ff */
[----:B------:R-:W-:Y:S01]  /*0310*/  VIADD R7, R7, 0x1 ;  /* 0x0000000107077836 */ /* 0x000fe20000000000 */
[----:B------:R-:W-:Y:S01]  /*0320*/  BSSY.RECONVERGENT B3, `(.L_x_472) ;  /* 0x000001b000037945 */ /* 0x000fe20003800200 */
[----:B------:R-:W-:Y:S01]  /*0330*/  IMAD.MOV.U32 R19, RZ, RZ, R8 ;  /* 0x000000ffff137224 */ /* 0x000fe200078e0008 */
[----:B------:R-:W-:Y:S01]  /*0340*/  LEA.HI.X.SX32 R21, R11, UR7, 0x1, P1 ;  /* 0x000000070b157c11 */ /* 0x000fe200088f0eff */
[----:B------:R-:W-:Y:S01]  /*0350*/  IMAD.MOV.U32 R20, RZ, RZ, R6 ;  /* 0x000000ffff147224 */ /* 0x000fe200078e0006 */
[----:B------:R-:W-:Y:S01]  /*0360*/  ISETP.NE.AND P2, PT, R7, RZ, PT ;  /* 0x000000ff0700720c */ /* 0x000fe20003f45270 */
[----:B-----5:R-:W-:Y:S02]  /*0370*/  IMAD.MOV.U32 R16, RZ, RZ, R2 ;  /* 0x000000ffff107224 */ /* 0x020fe400078e0002 */
[----:B------:R-:W-:-:S02]  /*0380*/  IMAD.MOV.U32 R17, RZ, RZ, R3 ;  /* 0x000000ffff117224 */ /* 0x000fc400078e0003 */
[----:B------:R-:W-:Y:S02]  /*0390*/  IMAD.MOV.U32 R8, RZ, RZ, R22 ;  /* 0x000000ffff087224 */ /* 0x000fe400078e0016 */
        /* <DEDUP_REMOVED lines=19> */
.L_x_473:
[----:B------:R-:W-:Y:S05]  /*04d0*/  BSYNC.RECONVERGENT B3 ;  /* 0x0000000000037941 */ /* 0x000fea0003800200 */
.L_x_472:
[----:B------:R-:W-:Y:S02]  /*04e0*/  VIADD R9, R9, 0x100 ;  /* 0x0000010009097836 */ /* 0x000fe40000000000 */
[----:B------:R-:W-:Y:S01]  /*04f0*/  VIADD R11, R11, 0x100 ;  /* 0x000001000b0b7836 */ /* 0x000fe20000000000 */
[----:B------:R-:W-:Y:S06]  /*0500*/  @P2 BRA `(.L_x_474) ;  /* 0xfffffffc00742947 */ /* 0x000fec000383ffff */
.L_x_471:
[----:B------:R-:W-:Y:S05]  /*0510*/  BSYNC.RECONVERGENT B2 ;  /* 0x0000000000027941 */ /* 0x000fea0003800200 */
.L_x_470:
[----:B------:R-:W-:-:S13]  /*0520*/  ISETP.GE.U32.AND P0, PT, R18, 0x300, PT ;  /* 0x000003001200780c */ /* 0x000fda0003f06070 */
[----:B------:R-:W-:Y:S05]  /*0530*/  @!P0 BRA `(.L_x_469) ;  /* 0x0000000400cc8947 */ /* 0x000fea0003800000 */
[----:B------:R-:W0:Y:S01]  /*0540*/  LDC.64 R12, c[0x0][0x380] ;  /* 0x0000e000ff0c7b82 */ /* 0x000e220000000a00 */
[----:B------:R-:W-:-:S04]  /*0550*/  IMAD.IADD R7, R10, 0x1, R9 ;  /* 0x000000010a077824 */ /* 0x000fc800078e0209 */
[C---:B------:R-:W-:Y:S02]  /*0560*/  VIADD R27, R7.reuse, 0x100 ;  /* 0x00000100071b7836 */ /* 0x040fe40000000000 */
[C---:B------:R-:W-:Y:S02]  /*0570*/  VIADD R26, R7.reuse, 0x200 ;  /* 0x00000200071a7836 */ /* 0x040fe40000000000 */
[----:B------:R-:W-:Y:S01]  /*0580*/  VIADD R25, R7, 0x300 ;  /* 0x0000030007197836 */ /* 0x000fe20000000000 */
[----:B0-----:R-:W-:-:S05]  /*0590*/  IADD3 R10, P0, PT, R12, 0x1000, RZ ;  /* 0x000010000c0a7810 */ /* 0x001fca0007f1e0ff */
[----:B------:R-:W-:-:S08]  /*05a0*/  IMAD.X R11, RZ, RZ, R13, P0 ;  /* 0x000000ffff0b7224 */ /* 0x000fd000000e060d */
.L_x_483:
[----:B------:R-:W-:-:S05]  /*05b0*/  IMAD.WIDE R22, R7, 0x8, R10 ;  /* 0x0000000807167825 */ /* 0x000fca00078e020a */
[----:B------:R-:W2:Y:S04]  /*05c0*/  LDG.E.64 R20, desc[UR10][R22.64+-0x1000] ;  /* 0xfff0000a16147981 */ /* 0x000ea8000c1e1b00 */
[----:B-----5:R0:W5:Y:S04]  /*05d0*/  LDG.E.64 R16, desc[UR10][R22.64+-0x800] ;  /* 0xfff8000a16107981 */ /* 0x020168000c1e1b00 */
[----:B------:R0:W5:Y:S04]  /*05e0*/  LDG.E.64 R14, desc[UR10][R22.64] ;  /* 0x0000000a160e7981 */ /* 0x000168000c1e1b00 */
[----:B------:R0:W5:Y:S01]  /*05f0*/  LDG.E.64 R12, desc[UR10][R22.64+0x800] ;  /* 0x0008000a160c7981 */ /* 0x000162000c1e1b00 */
[C---:B------:R-:W-:Y:S01]  /*0600*/  IADD3 R29, P1, PT, R7.reuse, UR8, RZ ;  /* 0x00000008071d7c10 */ /* 0x040fe2000ff3e0ff */
[----:B------:R-:W-:Y:S03]  /*0610*/  BSSY.RECONVERGENT B2, `(.L_x_475) ;  /* 0x0000016000027945 */ /* 0x000fe60003800200 */
[----:B------:R-:W-:Y:S01]  /*0620*/  LEA.HI.X.SX32 R31, R7, UR9, 0x1, P1 ;  /* 0x00000009071f7c11 */ /* 0x000fe200088f0eff */
[----:B------:R-:W-:-:S03]  /*0630*/  IMAD.MOV.U32 R24, RZ, RZ, R29 ;  /* 0x000000ffff187224 */ /* 0x000fc600078e001d */
[----:B------:R-:W-:Y:S01]  /*0640*/  MOV R28, R31 ;  /* 0x0000001f001c7202 */ /* 0x000fe20000000f00 */
        /* <DEDUP_REMOVED lines=18> */
.L_x_476:
[----:B------:R-:W-:Y:S05]  /*0770*/  BSYNC.RECONVERGENT B2 ;  /* 0x0000000000027941 */ /* 0x000fea0003800200 */
.L_x_475:
[----:B-----5:R-:W-:Y:S01]  /*0780*/  DSETP.GEU.AND P0, PT, |R18|, |R16|, PT ;  /* 0x400000101200722a */ /* 0x020fe20003f0e200 */
[C---:B------:R-:W-:Y:S01]  /*0790*/  IADD3 R21, P1, PT, R27.reuse, UR8, RZ ;  /* 0x000000081b157c10 */ /* 0x040fe2000ff3e0ff */
[----:B------:R-:W-:Y:S01]  /*07a0*/  BSSY.RECONVERGENT B2, `(.L_x_477) ;  /* 0x0000015000027945 */ /* 0x000fe20003800200 */
[----:B------:R-:W-:Y:S02]  /*07b0*/  IMAD.MOV.U32 R2, RZ, RZ, R16 ;  /* 0x000000ffff027224 */ /* 0x000fe400078e0010 */
[----:B------:R-:W-:Y:S01]  /*07c0*/  LEA.HI.X.SX32 R23, R27, UR9, 0x1, P1 ;  /* 0x000000091b177c11 */ /* 0x000fe200088f0eff */
[----:B------:R-:W-:Y:S02]  /*07d0*/  IMAD.MOV.U32 R6, RZ, RZ, R21 ;  /* 0x000000ffff067224 */ /* 0x000fe400078e0015 */
[----:B------:R-:W-:Y:S02]  /*07e0*/  IMAD.MOV.U32 R3, RZ, RZ, R17 ;  /* 0x000000ffff037224 */ /* 0x000fe400078e0011 */
[----:B------:R-:W-:-:S04]  /*07f0*/  IMAD.MOV.U32 R8, RZ, RZ, R23 ;  /* 0x000000ffff087224 */ /* 0x000fc800078e0017 */
        /* <DEDUP_REMOVED lines=15> */
.L_x_478:
[----:B------:R-:W-:Y:S05]  /*08f0*/  BSYNC.RECONVERGENT B2 ;  /* 0x0000000000027941 */ /* 0x000fea0003800200 */
.L_x_477:
[----:B------:R-:W-:Y:S01]  /*0900*/  DSETP.GEU.AND P0, PT, |R2|, |R14|, PT ;  /* 0x4000000e0200722a */ /* 0x000fe20003f0e200 */
[C---:B------:R-:W-:Y:S01]  /*0910*/  IADD3 R21, P1, PT, R26.reuse, UR8, RZ ;  /* 0x000000081a157c10 */ /* 0x040fe2000ff3e0ff */
[----:B------:R-:W-:Y:S01]  /*0920*/  BSSY.RECONVERGENT B2, `(.L_x_479) ;  /* 0x0000016000027945 */ /* 0x000fe20003800200 */
[----:B------:R-:W-:Y:S01]  /*0930*/  IADD3 R29, P2, PT, R25, UR8, RZ ;  /* 0x00000008191d7c10 */ /* 0x000fe2000ff5e0ff */
[----:B------:R-:W-:Y:S01]  /*0940*/  IMAD.MOV.U32 R16, RZ, RZ, R14 ;  /* 0x000000ffff107224 */ /* 0x000fe200078e000e */
        /* <DEDUP_REMOVED lines=19> */
.L_x_480:
[----:B------:R-:W-:Y:S05]  /*0a80*/  BSYNC.RECONVERGENT B2 ;  /* 0x0000000000027941 */ /* 0x000fea0003800200 */
.L_x_479:
[----:B------:R-:W-:Y:S01]  /*0a90*/  DSETP.GEU.AND P0, PT, |R16|, |R12|, PT ;  /* 0x4000000c1000722a */ /* 0x000fe20003f0e200 */
[----:B------:R-:W-:Y:S01]  /*0aa0*/  LEA.HI.X.SX32 R14, R25, UR9, 0x1, P2 ;  /* 0x00000009190e7c11 */ /* 0x000fe200090f0eff */
[----:B------:R-:W-:Y:S01]  /*0ab0*/  BSSY.RECONVERGENT B2, `(.L_x_481) ;  /* 0x0000014000027945 */ /* 0x000fe20003800200 */
[----:B------:R-:W-:Y:S02]  /*0ac0*/  IMAD.MOV.U32 R8, RZ, RZ, R29 ;  /* 0x000000ffff087224 */ /* 0x000fe400078e001d */
[----:B------:R-:W-:Y:S02]  /*0ad0*/  IMAD.MOV.U32 R2, RZ, RZ, R12 ;  /* 0x000000ffff027224 */ /* 0x000fe400078e000c */
[----:B------:R-:W-:Y:S02]  /*0ae0*/  IMAD.MOV.U32 R6, RZ, RZ, R14 ;  /* 0x000000ffff067224 */ /* 0x000fe400078e000e */
[----:B------:R-:W-:-:S05]  /*0af0*/  IMAD.MOV.U32 R3, RZ, RZ, R13 ;  /* 0x000000ffff037224 */ /* 0x000fca00078e000d */
        /* <DEDUP_REMOVED lines=15> */
.L_x_482:
[----:B------:R-:W-:Y:S05]  /*0bf0*/  BSYNC.RECONVERGENT B2 ;  /* 0x0000000000027941 */ /* 0x000fea0003800200 */
.L_x_481:
[----:B------:R-:W-:Y:S02]  /*0c00*/  VIADD R9, R9, 0x400 ;  /* 0x0000040009097836 */ /* 0x000fe40000000000 */
[----:B------:R-:W-:Y:S02]  /*0c10*/  VIADD R27, R27, 0x400 ;  /* 0x000004001b1b7836 */ /* 0x000fe40000000000 */
[----:B------:R-:W-:Y:S01]  /*0c20*/  VIADD R26, R26, 0x400 ;  /* 0x000004001a1a7836 */ /* 0x000fe20000000000 */
[----:B------:R-:W-:Y:S01]  /*0c30*/  ISETP.GE.AND P0, PT, R9, R4, PT ;  /* 0x000000040900720c */ /* 0x000fe20003f06270 */
[----:B------:R-:W-:Y:S02]  /*0c40*/  VIADD R25, R25, 0x400 ;  /* 0x0000040019197836 */ /* 0x000fe40000000000 */
[----:B------:R-:W-:-:S10]  /*0c50*/  VIADD R7, R7, 0x400 ;  /* 0x0000040007077836 */ /* 0x000fd40000000000 */
[----:B------:R-:W-:Y:S05]  /*0c60*/  @!P0 BRA `(.L_x_483) ;  /* 0xfffffff800508947 */ /* 0x000fea000383ffff */
.L_x_469:
[----:B------:R-:W-:Y:S05]  /*0c70*/  BSYNC.RECONVERGENT B1 ;  /* 0x0000000000017941 */ /* 0x000fea0003800200 */
.L_x_468:
        /* <DEDUP_REMOVED lines=34> */
.L_x_486:
[----:B------:R-:W-:Y:S05]  /*0ea0*/  BSYNC.RECONVERGENT B1 ;  /* 0x0000000000017941 */ /* 0x000fea0003800200 */
.L_x_485:
        /* <DEDUP_REMOVED lines=31> */
.L_x_488:
[----:B------:R-:W-:Y:S05]  /*10a0*/  BSYNC.RECONVERGENT B1 ;  /* 0x0000000000017941 */ /* 0x000fea0003800200 */
.L_x_487:
[----:B------:R-:W-:Y:S01]  /*10b0*/  ISETP.GT.AND P0, PT, R15, 0x1b, PT ;  /* 0x0000001b0f00780c */ /* 0x000fe20003f04270 */
[----:B---3--:R3:W3:Y:S01]  /*10c0*/  SHFL.DOWN PT, R8, R2, 0x4, 0x1f ;  /* 0x08801f0002087f89 */ /* 0x0086e200000e0000 */
[----:B------:R-:W-:Y:S01]  /*10d0*/  BSSY.RECONVERGENT B1, `(.L_x_489) ;  /* 0x000001d000017945 */ /* 0x000fe20003800200 */
[----:B0-----:R-:W-:Y:S01]  /*10e0*/  MOV R11, R4 ;  /* 0x00000004000b7202 */ /* 0x001fe20000000f00 */
[----:B------:R-:W-:Y:S01]  /*10f0*/  IMAD.MOV.U32 R12, RZ, RZ, R13 ;  /* 0x000000ffff0c7224 */ /* 0x000fe200078e000d */
[----:B------:R0:W0:Y:S01]  /*1100*/  SHFL.DOWN PT, R9, R3, 0x4, 0x1f ;  /* 0x08801f0003097f89 */ /* 0x00002200000e0000 */
[----:B-1----:R-:W-:Y:S02]  /*1110*/  IMAD.MOV.U32 R6, RZ, RZ, R2 ;  /* 0x000000ffff067224 */ /* 0x002fe400078e0002 */
[----:B--2---:R-:W-:Y:S01]  /*1120*/  IMAD.MOV.U32 R7, RZ, RZ, R3 ;  /* 0x000000ffff077224 */ /* 0x004fe200078e0003 */
[----:B----4-:R1:W2:Y:S04]  /*1130*/  SHFL.DOWN PT, R17, R4, 0x4, 0x1f ;  /* 0x08801f0004117f89 */ /* 0x0102a800000e0000 */
[----:B------:R1:W4:Y:S01]  /*1140*/  SHFL.DOWN PT, R10, R13, 0x4, 0x1f ;  /* 0x08801f000d0a7f89 */ /* 0x00032200000e0000 */
        /* <DEDUP_REMOVED lines=21> */
.L_x_490:
[----:B------:R-:W-:Y:S05]  /*12a0*/  BSYNC.RECONVERGENT B1 ;  /* 0x0000000000017941 */ /* 0x000fea0003800200 */
.L_x_489:
[----:B------:R-:W-:Y:S01]  /*12b0*/  ISETP.GT.AND P0, PT, R15, 0x17, PT ;  /* 0x000000170f00780c */ /* 0x000fe20003f04270 */
[----:B---3--:R3:W2:Y:S01]  /*12c0*/  SHFL.DOWN PT, R8, R6, 0x8, 0x1f ;  /* 0x09001f0006087f89 */ /* 0x0086a200000e0000 */
[----:B------:R-:W-:Y:S01]  /*12d0*/  BSSY.RECONVERGENT B1, `(.L_x_491) ;  /* 0x000001d000017945 */ /* 0x000fe20003800200 */
[----:B-1----:R-:W-:Y:S02]  /*12e0*/  IMAD.MOV.U32 R4, RZ, RZ, R11 ;  /* 0x000000ffff047224 */ /* 0x002fe400078e000b */
[----:B0-----:R3:W0:Y:S01]  /*12f0*/  SHFL.DOWN PT, R9, R7, 0x8, 0x1f ;  /* 0x09001f0007097f89 */ /* 0x00162200000e0000 */
[----:B----4-:R-:W-:Y:S02]  /*1300*/  IMAD.MOV.U32 R10, RZ, RZ, R12 ;  /* 0x000000ffff0a7224 */ /* 0x010fe400078e000c */
[----:B------:R-:W-:Y:S01]  /*1310*/  IMAD.MOV.U32 R2, RZ, RZ, R6 ;  /* 0x000000ffff027224 */ /* 0x000fe200078e0006 */
[----:B------:R3:W1:Y:S01]  /*1320*/  SHFL.DOWN PT, R14, R11, 0x8, 0x1f ;  /* 0x09001f000b0e7f89 */ /* 0x00066200000e0000 */
[----:B------:R-:W-:-:S03]  /*1330*/  IMAD.MOV.U32 R3, RZ, RZ, R7 ;  /* 0x000000ffff037224 */ /* 0x000fc600078e0007 */
[----:B------:R3:W4:Y:S01]  /*1340*/  SHFL.DOWN PT, R13, R12, 0x8, 0x1f ;  /* 0x09001f000c0d7f89 */ /* 0x00072200000e0000 */
[----:B------:R-:W-:Y:S05]  /*1350*/  @P0 BRA `(.L_x_492) ;  /* 0x0000000000500947 */ /* 0x000fea0003800000 */
[----:B0-2---:R-:W-:Y:S01]  /*1360*/  DSETP.GEU.AND P0, PT, |R6|, |R8|, PT ;  /* 0x400000080600722a */ /* 0x005fe20003f0e200 */
[----:B-1----:R-:W-:Y:S02]  /*1370*/  IMAD.MOV.U32 R4, RZ, RZ, R14 ;  /* 0x000000ffff047224 */ /* 0x002fe400078e000e */
        /* <DEDUP_REMOVED lines=18> */
.L_x_492:
[----:B------:R-:W-:Y:S05]  /*14a0*/  BSYNC.RECONVERGENT B1 ;  /* 0x0000000000017941 */ /* 0x000fea0003800200 */
.L_x_491:
[----:B------:R-:W-:Y:S01]  /*14b0*/  ISETP.GT.AND P0, PT, R15, 0xf, PT ;  /* 0x0000000f0f00780c */ /* 0x000fe20003f04270 */
[----:B---3--:R3:W1:Y:S01]  /*14c0*/  SHFL.DOWN PT, R6, R2, 0x10, 0x1f ;  /* 0x0a001f0002067f89 */ /* 0x00866200000e0000 */
[----:B------:R-:W-:Y:S01]  /*14d0*/  BSSY.RECONVERGENT B1, `(.L_x_493) ;  /* 0x000001d000017945 */ /* 0x000fe20003800200 */
[----:B--2---:R-:W-:Y:S02]  /*14e0*/  IMAD.MOV.U32 R17, RZ, RZ, R4 ;  /* 0x000000ffff117224 */ /* 0x004fe400078e0004 */
[----:B------:R3:W2:Y:S01]  /*14f0*/  SHFL.DOWN PT, R7, R3, 0x10, 0x1f ;  /* 0x0a001f0003077f89 */ /* 0x0006a200000e0000 */
[----:B------:R-:W-:Y:S02]  /*1500*/  IMAD.MOV.U32 R19, RZ, RZ, R10 ;  /* 0x000000ffff137224 */ /* 0x000fe400078e000a */
[----:B------:R-:W-:Y:S01]  /*1510*/  IMAD.MOV.U32 R12, RZ, RZ, R2 ;  /* 0x000000ffff0c7224 */ /* 0x000fe200078e0002 */
[----:B0-----:R3:W0:Y:S01]  /*1520*/  SHFL.DOWN PT, R9, R4, 0x10, 0x1f ;  /* 0x0a001f0004097f89 */ /* 0x00162200000e0000 */
[----:B----4-:R-:W-:-:S03]  /*1530*/  IMAD.MOV.U32 R13, RZ, RZ, R3 ;  /* 0x000000ffff0d7224 */ /* 0x010fc600078e0003 */
[----:B------:R3:W4:Y:S01]  /*1540*/  SHFL.DOWN PT, R11, R10, 0x10, 0x1f ;  /* 0x0a001f000a0b7f89 */ /* 0x00072200000e0000 */
[----:B------:R-:W-:Y:S05]  /*1550*/  @P0 BRA `(.L_x_494) ;  /* 0x0000000000500947 */ /* 0x000fea0003800000 */
[----:B-12---:R-:W-:Y:S01]  /*1560*/  DSETP.GEU.AND P0, PT, |R2|, |R6|, PT ;  /* 0x400000060200722a */ /* 0x006fe20003f0e200 */
[----:B0-----:R-:W-:Y:S01]  /*1570*/  IMAD.MOV.U32 R17, RZ, RZ, R9 ;  /* 0x000000ffff117224 */ /* 0x001fe200078e0009 */
        /* <DEDUP_REMOVED lines=18> */
.L_x_494:
[----:B------:R-:W-:Y:S05]  /*16a0*/  BSYNC.RECONVERGENT B1 ;  /* 0x0000000000017941 */ /* 0x000fea0003800200 */
.L_x_493:
[----:B------:R-:W-:Y:S01]  /*16b0*/  ISETP.NE.AND P0, PT, R15, RZ, PT ;  /* 0x000000ff0f00720c */ /* 0x000fe20003f05270 */
[----:B------:R-:W-:-:S12]  /*16c0*/  BSSY.RECONVERGENT B1, `(.L_x_495) ;  /* 0x000000b000017945 */ /* 0x000fd80003800200 */
[----:B------:R-:W-:Y:S05]  /*16d0*/  @P0 BRA `(.L_x_496) ;  /* 0x0000000000240947 */ /* 0x000fea0003800000 */
[----:B---3--:R-:W3:Y:S01]  /*16e0*/  S2R R4, SR_CgaCtaId ;  /* 0x0000000000047919 */ /* 0x008ee20000008800 */
[----:B------:R-:W-:Y:S01]  /*16f0*/  MOV R3, 0x400 ;  /* 0x0000040000037802 */ /* 0x000fe20000000f00 */
[----:B------:R-:W-:Y:S01]  /*1700*/  IMAD.MOV.U32 R18, RZ, RZ, R17 ;  /* 0x000000ffff127224 */ /* 0x000fe200078e0011 */
[----:B------:R-:W-:-:S04]  /*1710*/  SHF.R.U32.HI R2, RZ, 0x1, R5 ;  /* 0x00000001ff027819 */ /* 0x000fc80000011605 */
[----:B------:R-:W-:Y:S02]  /*1720*/  LOP3.LUT R2, R2, 0x1f0, RZ, 0xc0, !PT ;  /* 0x000001f002027812 */ /* 0x000fe400078ec0ff */
[----:B---3--:R-:W-:-:S05]  /*1730*/  LEA R3, R4, R3, 0x18 ;  /* 0x0000000304037211 */ /* 0x008fca00078ec0ff */
[----:B------:R-:W-:-:S05]  /*1740*/  IMAD.IADD R3, R2, 0x1, R3 ;  /* 0x0000000102037824 */ /* 0x000fca00078e0203 */
[----:B------:R3:W-:Y:S04]  /*1750*/  STS.64 [R3+0x10], R18 ;  /* 0x0000101203007388 */ /* 0x0007e80000000a00 */
[----:B------:R3:W-:Y:S02]  /*1760*/  STS.64 [R3+0x8], R12 ;  /* 0x0000080c03007388 */ /* 0x0007e40000000a00 */
.L_x_496:
[----:B------:R-:W-:Y:S05]  /*1770*/  BSYNC.RECONVERGENT B1 ;  /* 0x0000000000017941 */ /* 0x000fea0003800200 */
.L_x_495:
[----:B------:R-:W-:Y:S01]  /*1780*/  BAR.SYNC.DEFER_BLOCKING 0x0 ;  /* 0x0000000000007b1d */ /* 0x000fe20000010000 */
[----:B------:R-:W-:-:S13]  /*1790*/  ISETP.NE.AND P1, PT, R5, RZ, PT ;  /* 0x000000ff0500720c */ /* 0x000fda0003f25270 */
[----:B------:R-:W-:Y:S05]  /*17a0*/  @P1 BRA `(.L_x_497) ;  /* 0x0000004c00d41947 */ /* 0x000fea0003800000 */
[----:B---3--:R-:W3:Y:S01]  /*17b0*/  S2R R3, SR_CgaCtaId ;  /* 0x0000000000037919 */ /* 0x008ee20000008800 */
[----:B------:R-:W-:Y:S01]  /*17c0*/  MOV R2, 0x400 ;  /* 0x0000040000027802 */ /* 0x000fe20000000f00 */
[----:B------:R-:W-:Y:S03]  /*17d0*/  BSSY.RECONVERGENT B1, `(.L_x_498) ;  /* 0x000001a000017945 */ /* 0x000fe60003800200 */
[----:B---3--:R-:W-:-:S05]  /*17e0*/  LEA R32, R3, R2, 0x18 ;  /* 0x0000000203207211 */ /* 0x008fca00078ec0ff */
[----:B-1----:R-:W1:Y:S04]  /*17f0*/  LDS.64 R14, [R32+0x18] ;  /* 0x00001800200e7984 */ /* 0x002e680000000a00 */
[----:B0---4-:R-:W0:Y:S04]  /*1800*/  LDS.128 R8, [R32+0x20] ;  /* 0x0000200020087984 */ /* 0x011e280000000c00 */
[----:B------:R3:W4:Y:S04]  /*1810*/  LDS.64 R2, [R32+0x80] ;  /* 0x0000800020027984 */ /* 0x0007280000000a00 */
[----:B--2---:R3:W2:Y:S01]  /*1820*/  LDS.128 R4, [R32+0x30] ;  /* 0x0000300020047984 */ /* 0x0046a20000000c00 */
        /* <DEDUP_REMOVED lines=20> */
.L_x_499:
[----:B------:R-:W-:Y:S05]  /*1970*/  BSYNC.RECONVERGENT B1 ;  /* 0x0000000000017941 */ /* 0x000fea0003800200 */
.L_x_498:
[----:B------:R0:W1:Y:S01]  /*1980*/  LDS.128 R12, [R32+0x40] ;  /* 0x00004000200c7984 */ /* 0x0000620000000c00 */
[----:B------:R-:W-:Y:S01]  /*1990*/  DSETP.GEU.AND P0, PT, |R28|, |R10|, PT ;  /* 0x4000000a1c00722a */ /* 0x000fe20003f0e200 */
[----:B------:R-:W-:Y:S01]  /*19a0*/  BSSY.RECONVERGENT B1, `(.L_x_500) ;  /* 0x0000017000017945 */ /* 0x000fe20003800200 */
[----:B------:R-:W-:Y:S01]  /*19b0*/  IMAD.MOV.U32 R33, RZ, RZ, R4 ;  /* 0x000000ffff217224 */ /* 0x000fe200078e0004 */
[----:B------:R0:W2:Y:S01]  /*19c0*/  LDS.128 R16, [R32+0x50] ;  /* 0x0000500020107984 */ /* 0x0000a20000000c00 */
[----:B------:R-:W-:Y:S02]  /*19d0*/  IMAD.MOV.U32 R35, RZ, RZ, R5 ;  /* 0x000000ffff237224 */ /* 0x000fe400078e0005 */
[----:B------:R-:W-:Y:S01]  /*19e0*/  IMAD.MOV.U32 R8, RZ, RZ, R10 ;  /* 0x000000ffff087224 */ /* 0x000fe200078e000a */
[----:B------:R0:W3:Y:S01]  /*19f0*/  LDS.128 R20, [R32+0x60] ;  /* 0x0000600020147984 */ /* 0x0000e20000000c00 */
[----:B------:R-:W-:-:S03]  /*1a00*/  IMAD.MOV.U32 R9, RZ, RZ, R11 ;  /* 0x000000ffff097224 */ /* 0x000fc600078e000b */
[----:B------:R0:W4:Y:S03]  /*1a10*/  LDS.128 R24, [R32+0x70] ;  /* 0x0000700020187984 */ /* 0x0001260000000c00 */
        /* <DEDUP_REMOVED lines=15> */
.L_x_501:
[----:B------:R-:W-:Y:S05]  /*1b10*/  BSYNC.RECONVERGENT B1 ;  /* 0x0000000000017941 */ /* 0x000fea0003800200 */
.L_x_500:
        /* <DEDUP_REMOVED lines=21> */
.L_x_503:
[----:B------:R-:W-:Y:S05]  /*1c70*/  BSYNC.RECONVERGENT B1 ;  /* 0x0000000000017941 */ /* 0x000fea0003800200 */
.L_x_502:
[----:B------:R-:W-:Y:S01]  /*1c80*/  DSETP.GEU.AND P0, PT, |R4|, |R14|, PT ;  /* 0x4000000e0400722a */ /* 0x000fe20003f0e200 */
[----:B------:R-:W-:Y:S01]  /*1c90*/  BSSY.RECONVERGENT B1, `(.L_x_504) ;  /* 0x0000014000017945 */ /* 0x000fe20003800200 */
[----:B------:R-:W-:Y:S02]  /*1ca0*/  IMAD.MOV.U32 R6, RZ, RZ, R14 ;  /* 0x000000ffff067224 */ /* 0x000fe400078e000e */
[----:B------:R-:W-:Y:S02]  /*1cb0*/  IMAD.MOV.U32 R7, RZ, RZ, R15 ;  /* 0x000000ffff077224 */ /* 0x000fe400078e000f */
[----:B--2---:R-:W-:Y:S02]  /*1cc0*/  IMAD.MOV.U32 R9, RZ, RZ, R16 ;  /* 0x000000ffff097224 */ /* 0x004fe400078e0010 */
        /* <DEDUP_REMOVED lines=16> */
.L_x_505:
[----:B------:R-:W-:Y:S05]  /*1dd0*/  BSYNC.RECONVERGENT B1 ;  /* 0x0000000000017941 */ /* 0x000fea0003800200 */
.L_x_504:
        /* <DEDUP_REMOVED lines=21> */
.L_x_507:
[----:B------:R-:W-:Y:S05]  /*1f30*/  BSYNC.RECONVERGENT B1 ;  /* 0x0000000000017941 */ /* 0x000fea0003800200 */
.L_x_506:
[----:B------:R-:W-:Y:S01]  /*1f40*/  DSETP.GEU.AND P0, PT, |R4|, |R22|, PT ;  /* 0x400000160400722a */ /* 0x000fe20003f0e200 */
[----:B------:R-:W-:Y:S01]  /*1f50*/  BSSY.RECONVERGENT B1, `(.L_x_508) ;  /* 0x0000014000017945 */ /* 0x000fe20003800200 */
[----:B------:R-:W-:Y:S02]  /*1f60*/  IMAD.MOV.U32 R6, RZ, RZ, R22 ;  /* 0x000000ffff067224 */ /* 0x000fe400078e0016 */
[----:B------:R-:W-:Y:S02]  /*1f70*/  IMAD.MOV.U32 R7, RZ, RZ, R23 ;  /* 0x000000ffff077224 */ /* 0x000fe400078e0017 */
[----:B----4-:R-:W-:Y:S02]  /*1f80*/  IMAD.MOV.U32 R9, RZ, RZ, R24 ;  /* 0x000000ffff097224 */ /* 0x010fe400078e0018 */
        /* <DEDUP_REMOVED lines=16> */
.L_x_509:
[----:B------:R-:W-:Y:S05]  /*2090*/  BSYNC.RECONVERGENT B1 ;  /* 0x0000000000017941 */ /* 0x000fea0003800200 */
.L_x_508:
[----:B------:R-:W-:Y:S01]  /*20a0*/  DSETP.GEU.AND P0, PT, |R6|, |R26|, PT ;  /* 0x4000001a0600722a */ /* 0x000fe20003f0e200 */
[----:B------:R-:W-:Y:S02]  /*20b0*/  IMAD.MOV.U32 R12, RZ, RZ, R26 ;  /* 0x000000ffff0c7224 */ /* 0x000fe400078e001a */
[----:B------:R-:W-:Y:S02]  /*20c0*/  IMAD.MOV.U32 R13, RZ, RZ, R27 ;  /* 0x000000ffff0d7224 */ /* 0x000fe400078e001b */
        /* <DEDUP_REMOVED lines=18> */
.L_x_484:
        /* <DEDUP_REMOVED lines=8> */
[----:B------:R-:W-:Y:S01]  /*2270*/  ISETP.GT.AND P0, PT, R11, R4, PT ;  /* 0x000000040b00720c */ /* 0x000fe20003f04270 */
[----:B------:R-:W-:Y:S02]  /*2280*/  IMAD.IADD R9, R4, 0x1, R9 ;  /* 0x0000000104097824 */ /* 0x000fe400078e0209 */
[----:B------:R-:W-:-:S03]  /*2290*/  IMAD.MOV.U32 R11, RZ, RZ, R3 ;  /* 0x000000ffff0b7224 */ /* 0x000fc600078e0003 */
        /* <DEDUP_REMOVED lines=27> */
.L_x_511:
[----:B------:R-:W-:Y:S05]  /*2450*/  BSYNC.RECONVERGENT B1 ;  /* 0x0000000000017941 */ /* 0x000fea0003800200 */
.L_x_510:
[----:B------:R-:W-:Y:S01]  /*2460*/  VIADD R2, R7, 0x2 ;  /* 0x0000000207027836 */ /* 0x000fe20000000000 */
[----:B--2---:R1:W2:Y:S01]  /*2470*/  SHFL.DOWN PT, R12, R10, 0x2, R9 ;  /* 0x084000000a0c7989 */ /* 0x0042a200000e0009 */
[----:B------:R-:W-:Y:S01]  /*2480*/  BSSY.RECONVERGENT B1, `(.L_x_512) ;  /* 0x000001e000017945 */ /* 0x000fe20003800200 */
[----:B------:R-:W-:Y:S02]  /*2490*/  IMAD.MOV.U32 R8, RZ, RZ, R16 ;  /* 0x000000ffff087224 */ /* 0x000fe400078e0010 */
[----:B------:R-:W-:Y:S01]  /*24a0*/  ISETP.GT.AND P0, PT, R2, R9, PT ;  /* 0x000000090200720c */ /* 0x000fe20003f04270 */
[----:B---3--:R1:W3:Y:S01]  /*24b0*/  SHFL.DOWN PT, R13, R11, 0x2, R9 ;  /* 0x084000000b0d7989 */ /* 0x0082e200000e0009 */
[----:B------:R-:W-:Y:S02]  /*24c0*/  IMAD.MOV.U32 R14, RZ, RZ, R18 ;  /* 0x000000ffff0e7224 */ /* 0x000fe400078e0012 */
[----:B------:R-:W-:Y:S01]  /*24d0*/  IMAD.MOV.U32 R2, RZ, RZ, R10 ;  /* 0x000000ffff027224 */ /* 0x000fe200078e000a */
[----:B----4-:R1:W4:Y:S01]  /*24e0*/  SHFL.DOWN PT, R15, R16, 0x2, R9 ;  /* 0x08400000100f7989 */ /* 0x01032200000e0009 */
[----:B------:R-:W-:-:S03]  /*24f0*/  IMAD.MOV.U32 R3, RZ, RZ, R11 ;  /* 0x000000ffff037224 */ /* 0x000fc600078e000b */
[----:B0-----:R1:W0:Y:S04]  /*2500*/  SHFL.DOWN PT, R17, R18, 0x2, R9 ;  /* 0x0840000012117989 */ /* 0x00122800000e0009 */
[----:B------:R-:W-:Y:S05]  /*2510*/  @P0 BRA `(.L_x_513) ;  /* 0x0000000000500947 */ /* 0x000fea0003800000 */
[----:B--23--:R-:W-:Y:S01]  /*2520*/  DSETP.GEU.AND P0, PT, |R10|, |R12|, PT ;  /* 0x4000000c0a00722a */ /* 0x00cfe20003f0e200 */
[----:B----4-:R-:W-:Y:S02]  /*2530*/  IMAD.MOV.U32 R8, RZ, RZ, R15 ;  /* 0x000000ffff087224 */ /* 0x010fe400078e000f */
[----:B0-----:R-:W-:Y:S02]  /*2540*/  IMAD.MOV.U32 R14, RZ, RZ, R17 ;  /* 0x000000ffff0e7224 */ /* 0x001fe400078e0011 */
        /* <DEDUP_REMOVED lines=17> */
.L_x_513:
[----:B------:R-:W-:Y:S05]  /*2660*/  BSYNC.RECONVERGENT B1 ;  /* 0x0000000000017941 */ /* 0x000fea0003800200 */
.L_x_512:
[----:B------:R-:W-:Y:S01]  /*2670*/  VIADD R6, R7, 0x4 ;  /* 0x0000000407067836 */ /* 0x000fe20000000000 */
[----:B--2---:R2:W2:Y:S01]  /*2680*/  SHFL.DOWN PT, R12, R2, 0x4, R9 ;  /* 0x08800000020c7989 */ /* 0x0044a200000e0009 */
[----:B------:R-:W-:Y:S01]  /*2690*/  BSSY.RECONVERGENT B1, `(.L_x_514) ;  /* 0x000001e000017945 */ /* 0x000fe20003800200 */
[----:B-1----:R-:W-:Y:S02]  /*26a0*/  IMAD.MOV.U32 R16, RZ, RZ, R14 ;  /* 0x000000ffff107224 */ /* 0x002fe400078e000e */
        /* <DEDUP_REMOVED lines=28> */
.L_x_515:
[----:B------:R-:W-:Y:S05]  /*2870*/  BSYNC.RECONVERGENT B1 ;  /* 0x0000000000017941 */ /* 0x000fea0003800200 */
.L_x_514:
[----:B--2---:R-:W-:Y:S01]  /*2880*/  VIADD R2, R7, 0x8 ;  /* 0x0000000807027836 */ /* 0x004fe20000000000 */
[----:B------:R2:W2:Y:S01]  /*2890*/  SHFL.DOWN PT, R12, R10, 0x8, R9 ;  /* 0x090000000a0c7989 */ /* 0x0004a200000e0009 */
        /* <DEDUP_REMOVED lines=30> */
.L_x_517:
[----:B------:R-:W-:Y:S05]  /*2a80*/  BSYNC.RECONVERGENT B1 ;  /* 0x0000000000017941 */ /* 0x000fea0003800200 */
.L_x_516:
[----:B-1----:R-:W-:Y:S01]  /*2a90*/  VIADD R6, R7, 0x10 ;  /* 0x0000001007067836 */ /* 0x002fe20000000000 */
[----:B--2---:R1:W2:Y:S01]  /*2aa0*/  SHFL.DOWN PT, R10, R2, 0x10, R9 ;  /* 0x0a000000020a7989 */ /* 0x0042a200000e0009 */
[----:B------:R-:W-:Y:S01]  /*2ab0*/  BSSY.RECONVERGENT B1, `(.L_x_518) ;  /* 0x000001e000017945 */ /* 0x000fe20003800200 */
[----:B0-----:R-:W-:Y:S01]  /*2ac0*/  IMAD.MOV.U32 R17, RZ, RZ, R8 ;  /* 0x000000ffff117224 */ /* 0x001fe200078e0008 */
[----:B------:R-:W-:Y:S01]  /*2ad0*/  MOV R19, R14 ;  /* 0x0000000e00137202 */ /* 0x000fe20000000f00 */
[----:B------:R1:W0:Y:S01]  /*2ae0*/  SHFL.DOWN PT, R11, R3, 0x10, R9 ;  /* 0x0a000000030b7989 */ /* 0x00022200000e0009 */
[----:B------:R-:W-:Y:S01]  /*2af0*/  ISETP.GT.AND P0, PT, R6, R9, PT ;  /* 0x000000090600720c */ /* 0x000fe20003f04270 */
[----:B------:R-:W-:Y:S02]  /*2b00*/  IMAD.MOV.U32 R12, RZ, RZ, R2 ;  /* 0x000000ffff0c7224 */ /* 0x000fe400078e0002 */
[----:B----4-:R1:W4:Y:S01]  /*2b10*/  SHFL.DOWN PT, R15, R8, 0x10, R9 ;  /* 0x0a000000080f7989 */ /* 0x01032200000e0009 */
[----:B---3--:R-:W-:-:S03]  /*2b20*/  IMAD.MOV.U32 R13, RZ, RZ, R3 ;  /* 0x000000ffff0d7224 */ /* 0x008fc600078e0003 */
[----:B------:R1:W3:Y:S06]  /*2b30*/  SHFL.DOWN PT, R21, R14, 0x10, R9 ;  /* 0x0a0000000e157989 */ /* 0x0002ec00000e0009 */
[----:B------:R-:W-:Y:S05]  /*2b40*/  @P0 BRA `(.L_x_519) ;  /* 0x0000000000500947 */ /* 0x000fea0003800000 */
[----:B0-2---:R-:W-:Y:S01]  /*2b50*/  DSETP.GEU.AND P0, PT, |R2|, |R10|, PT ;  /* 0x4000000a0200722a */ /* 0x005fe20003f0e200 */
        /* <DEDUP_REMOVED lines=19> */
.L_x_519:
[----:B------:R-:W-:Y:S05]  /*2c90*/  BSYNC.RECONVERGENT B1 ;  /* 0x0000000000017941 */ /* 0x000fea0003800200 */
.L_x_518:
[----:B------:R-:W-:Y:S01]  /*2ca0*/  ISETP.NE.AND P0, PT, R7, RZ, PT ;  /* 0x000000ff0700720c */ /* 0x000fe20003f05270 */
[----:B------:R-:W-:-:S12]  /*2cb0*/  BSSY.RECONVERGENT B1, `(.L_x_520) ;  /* 0x000000b000017945 */ /* 0x000fd80003800200 */
[----:B------:R-:W-:Y:S05]  /*2cc0*/  @P0 BRA `(.L_x_521) ;  /* 0x0000000000240947 */ /* 0x000fea0003800000 */
[----:B------:R-:W5:Y:S01]  /*2cd0*/  S2R R6, SR_CgaCtaId ;  /* 0x0000000000067919 */ /* 0x000f620000008800 */
[----:B-1----:R-:W-:Y:S01]  /*2ce0*/  MOV R3, 0x400 ;  /* 0x0000040000037802 */ /* 0x002fe20000000f00 */
[----:B------:R-:W-:Y:S01]  /*2cf0*/  IMAD.MOV.U32 R18, RZ, RZ, R17 ;  /* 0x000000ffff127224 */ /* 0x000fe200078e0011 */
[----:B------:R-:W-:-:S04]  /*2d00*/  SHF.R.U32.HI R2, RZ, 0x1, R5 ;  /* 0x00000001ff027819 */ /* 0x000fc80000011605 */
[----:B------:R-:W-:Y:S02]  /*2d10*/  LOP3.LUT R2, R2, 0x1f0, RZ, 0xc0, !PT ;  /* 0x000001f002027812 */ /* 0x000fe400078ec0ff */
[----:B-----5:R-:W-:-:S05]  /*2d20*/  LEA R3, R6, R3, 0x18 ;  /* 0x0000000306037211 */ /* 0x020fca00078ec0ff */
[----:B------:R-:W-:-:S05]  /*2d30*/  IMAD.IADD R3, R2, 0x1, R3 ;  /* 0x0000000102037824 */ /* 0x000fca00078e0203 */
[----:B------:R1:W-:Y:S04]  /*2d40*/  STS.64 [R3+0x10], R18 ;  /* 0x0000101203007388 */ /* 0x0003e80000000a00 */
[----:B------:R1:W-:Y:S02]  /*2d50*/  STS.64 [R3+0x8], R12 ;  /* 0x0000080c03007388 */ /* 0x0003e40000000a00 */
.L_x_521:
[----:B------:R-:W-:Y:S05]  /*2d60*/  BSYNC.RECONVERGENT B1 ;  /* 0x0000000000017941 */ /* 0x000fea0003800200 */
.L_x_520:
[----:B------:R-:W-:Y:S01]  /*2d70*/  BAR.SYNC.DEFER_BLOCKING 0x0 ;  /* 0x0000000000007b1d */ /* 0x000fe20000010000 */
[----:B------:R-:W-:-:S13]  /*2d80*/  ISETP.NE.AND P1, PT, R5, RZ, PT ;  /* 0x000000ff0500720c */ /* 0x000fda0003f25270 */
[----:B------:R-:W-:Y:S05]  /*2d90*/  @P1 BRA `(.L_x_497) ;  /* 0x0000003800581947 */ /* 0x000fea0003800000 */
[----:B------:R-:W-:Y:S01]  /*2da0*/  ISETP.GE.AND P0, PT, R4, 0x21, PT ;  /* 0x000000210400780c */ /* 0x000fe20003f06270 */
[----:B0-----:R-:W-:Y:S02]  /*2db0*/  IMAD.MOV.U32 R11, RZ, RZ, R17 ;  /* 0x000000ffff0b7224 */ /* 0x001fe400078e0011 */
[----:B-1----:R-:W-:Y:S02]  /*2dc0*/  IMAD.MOV.U32 R14, RZ, RZ, R19 ;  /* 0x000000ffff0e7224 */ /* 0x002fe400078e0013 */
        /* <DEDUP_REMOVED lines=29> */
.L_x_523:
[----:B------:R-:W-:Y:S05]  /*2fa0*/  BSYNC.RECONVERGENT B1 ;  /* 0x0000000000017941 */ /* 0x000fea0003800200 */
.L_x_522:
[----:B------:R-:W-:Y:S01]  /*2fb0*/  ISETP.GE.AND P0, PT, R4, 0x41, PT ;  /* 0x000000410400780c */ /* 0x000fe20003f06270 */
[----:B------:R-:W-:Y:S02]  /*2fc0*/  IMAD.MOV.U32 R5, RZ, RZ, R11 ;  /* 0x000000ffff057224 */ /* 0x000fe400078e000b */
[----:B--2---:R-:W-:Y:S02]  /*2fd0*/  IMAD.MOV.U32 R10, RZ, RZ, R14 ;  /* 0x000000ffff0a7224 */ /* 0x004fe400078e000e */
        /* <DEDUP_REMOVED lines=29> */
.L_x_525:
[----:B------:R-:W-:Y:S05]  /*31b0*/  BSYNC.RECONVERGENT B1 ;  /* 0x0000000000017941 */ /* 0x000fea0003800200 */
.L_x_524:
        /* <DEDUP_REMOVED lines=32> */
.L_x_527:
[----:B------:R-:W-:Y:S05]  /*33c0*/  BSYNC.RECONVERGENT B1 ;  /* 0x0000000000017941 */ /* 0x000fea0003800200 */
.L_x_526:
        /* <DEDUP_REMOVED lines=32> */
.L_x_529:
[----:B------:R-:W-:Y:S05]  /*35d0*/  BSYNC.RECONVERGENT B1 ;  /* 0x0000000000017941 */ /* 0x000fea0003800200 */
.L_x_528:
        /* <DEDUP_REMOVED lines=32> */
.L_x_531:
[----:B------:R-:W-:Y:S05]  /*37e0*/  BSYNC.RECONVERGENT B1 ;  /* 0x0000000000017941 */ /* 0x000fea0003800200 */
.L_x_530:
        /* <DEDUP_REMOVED lines=32> */
.L_x_533:
[----:B------:R-:W-:Y:S05]  /*39f0*/  BSYNC.RECONVERGENT B1 ;  /* 0x0000000000017941 */ /* 0x000fea0003800200 */
.L_x_532:
        /* <DEDUP_REMOVED lines=32> */
.L_x_465:
[----:B------:R-:W0:Y:S01]  /*3c00*/  S2R R4, SR_TID.X ;  /* 0x0000000000047919 */ /* 0x000e220000002100 */
[----:B------:R-:W1:Y:S01]  /*3c10*/  LDCU.128 UR12, c[0x0][0x380] ;  /* 0x00007000ff0c77ac */ /* 0x000e620008000c00 */
[----:B------:R-:W-:Y:S02]  /*3c20*/  SHF.R.S32.HI R5, RZ, 0x1f, R10 ;  /* 0x0000001fff057819 */ /* 0x000fe4000001140a */
[----:B0-----:R-:W-:-:S04]  /*3c30*/  IADD3 R2, P0, PT, R10, R4, RZ ;  /* 0x000000040a027210 */ /* 0x001fc80007f1e0ff */
[----:B-1----:R-:W-:Y:S01]  /*3c40*/  LEA R8, P1, R2, UR12, 0x3 ;  /* 0x0000000c02087c11 */ /* 0x002fe2000f8218ff */
[----:B------:R-:W-:-:S05]  /*3c50*/  IMAD.X R3, RZ, RZ, R5, P0 ;  /* 0x000000ffff037224 */ /* 0x000fca00000e0605 */
[----:B------:R-:W-:-:S05]  /*3c60*/  LEA.HI.X R9, R2, UR13, R3, 0x3, P1 ;  /* 0x0000000d02097c11 */ /* 0x000fca00088f1c03 */
[----:B------:R-:W2:Y:S04]  /*3c70*/  LDG.E.64 R12, desc[UR10][R8.64] ;  /* 0x0000000a080c7981 */ /* 0x000ea8000c1e1b00 */
[----:B------:R-:W2:Y:S04]  /*3c80*/  LDG.E.64 R14, desc[UR10][R8.64+0x800] ;  /* 0x0008000a080e7981 */ /* 0x000ea8000c1e1b00 */
[----:B------:R-:W3:Y:S04]  /*3c90*/  LDG.E.64 R16, desc[UR10][R8.64+0x1000] ;  /* 0x0010000a08107981 */ /* 0x000ee8000c1e1b00 */
[----:B------:R-:W4:Y:S04]  /*3ca0*/  LDG.E.64 R18, desc[UR10][R8.64+0x1800] ;  /* 0x0018000a08127981 */ /* 0x000f28000c1e1b00 */
[----:B------:R0:W5:Y:S01]  /*3cb0*/  LDG.E.64 R2, desc[UR10][R8.64+0x2000] ;  /* 0x0020000a08027981 */ /* 0x000162000c1e1b00 */
[----:B------:R-:W-:Y:S01]  /*3cc0*/  BSSY.RECONVERGENT B1, `(.L_x_534) ;  /* 0x000001f000017945 */ /* 0x000fe20003800200 */
[C---:B0-----:R-:W-:Y:S01]  /*3cd0*/  LOP3.LUT R8, R4.reuse, 0x400, RZ, 0xfc, !PT ;  /* 0x0000040004087812 */ /* 0x041fe200078efcff */
[----:B------:R-:W-:Y:S01]  /*3ce0*/  VIADD R9, R4, 0x200 ;  /* 0x0000020004097836 */ /* 0x000fe20000000000 */
[----:B--2---:R-:W-:-:S06]  /*3cf0*/  DSETP.GEU.AND P0, PT, |R12|, |R14|, PT ;  /* 0x4000000e0c00722a */ /* 0x004fcc0003f0e200 */
[----:B------:R-:W-:Y:S02]  /*3d00*/  FSEL R12, R12, R14, P0 ;  /* 0x0000000e0c0c7208 */ /* 0x000fe40000000000 */
[----:B------:R-:W-:Y:S02]  /*3d10*/  FSEL R13, R13, R15, P0 ;  /* 0x0000000f0d0d7208 */ /* 0x000fe40000000000 */
[----:B------:R-:W-:-:S04]  /*3d20*/  IADD3 R14, P1, PT, R10, UR14, RZ ;  /* 0x0000000e0a0e7c10 */ /* 0x000fc8000ff3e0ff */
[----:B---3--:R-:W-:Y:S01]  /*3d30*/  DSETP.GEU.AND P2, PT, |R12|, |R16|, PT ;  /* 0x400000100c00722a */ /* 0x008fe20003f4e200 */
[----:B------:R-:W-:-:S05]  /*3d40*/  IADD3 R6, P5, PT, R8, R14, RZ ;  /* 0x0000000e08067210 */ /* 0x000fca0007fbe0ff */
[----:B------:R-:W-:Y:S02]  /*3d50*/  FSEL R12, R12, R16, P2 ;  /* 0x000000100c0c7208 */ /* 0x000fe40001000000 */
[----:B------:R-:W-:-:S06]  /*3d60*/  FSEL R13, R13, R17, P2 ;  /* 0x000000110d0d7208 */ /* 0x000fcc0001000000 */
[----:B----4-:R-:W-:-:S06]  /*3d70*/  DSETP.GEU.AND P3, PT, |R12|, |R18|, PT ;  /* 0x400000120c00722a */ /* 0x010fcc0003f6e200 */
[----:B------:R-:W-:Y:S02]  /*3d80*/  FSEL R10, R12, R18, P3 ;  /* 0x000000120c0a7208 */ /* 0x000fe40001800000 */
[----:B------:R-:W-:Y:S02]  /*3d90*/  FSEL R11, R13, R19, P3 ;  /* 0x000000130d0b7208 */ /* 0x000fe40001800000 */
[----:B------:R-:W-:Y:S01]  /*3da0*/  IADD3.X R12, PT, PT, R5, UR15, RZ, P1, !PT ;  /* 0x0000000f050c7c10 */ /* 0x000fe20008ffe4ff */
[C---:B------:R-:W-:Y:S01]  /*3db0*/  VIADD R5, R4.reuse, 0x100 ;  /* 0x0000010004057836 */ /* 0x040fe20000000000 */
[----:B------:R-:W-:Y:S02]  /*3dc0*/  ISETP.LE.AND P1, PT, R7, UR6, PT ;  /* 0x0000000607007c0c */ /* 0x000fe4000bf23270 */
[----:B-----5:R-:W-:Y:S02]  /*3dd0*/  DSETP.GEU.AND P4, PT, |R10|, |R2|, PT ;  /* 0x400000020a00722a */ /* 0x020fe40003f8e200 */
[----:B------:R-:W-:Y:S01]  /*3de0*/  @P2 SEL R9, R4, R5, P0 ;  /* 0x0000000504092207 */ /* 0x000fe20000000000 */
[----:B------:R-:W-:-:S02]  /*3df0*/  IMAD.X R5, RZ, RZ, R12, P5 ;  /* 0x000000ffff057224 */ /* 0x000fc400028e060c */
[----:B------:R-:W-:-:S09]  /*3e00*/  @!P3 VIADD R9, R4, 0x300 ;  /* 0x000003000409b836 */ /* 0x000fd20000000000 */
        /* <DEDUP_REMOVED lines=10> */
.L_x_535:
[----:B------:R-:W-:Y:S05]  /*3eb0*/  BSYNC.RECONVERGENT B1 ;  /* 0x0000000000017941 */ /* 0x000fea0003800200 */
.L_x_534:
        /* <DEDUP_REMOVED lines=12> */
[----:B------:R-:W-:-:S05]  /*3f80*/  IMAD.MOV.U32 R11, RZ, RZ, 0x500 ;  /* 0x00000500ff0b7424 */ /* 0x000fca00078e00ff */
[----:B------:R-:W2:Y:S01]  /*3f90*/  ATOMG.E.ADD.STRONG.GPU PT, R10, desc[UR10][R8.64], R11 ;  /* 0x8000000b080a79a8 */ /* 0x000ea200081ef10a */
[----:B------:R-:W0:Y:S01]  /*3fa0*/  S2UR UR5, SR_CgaCtaId ;  /* 0x00000000000579c3 */ /* 0x000e220000008800 */
[----:B------:R-:W-:Y:S02]  /*3fb0*/  UMOV UR4, 0x400 ;  /* 0x0000040000047882 */ /* 0x000fe40000000000 */
[----:B0-----:R-:W-:Y:S01]  /*3fc0*/  ULEA UR4, UR5, UR4, 0x18 ;  /* 0x0000000405047291 */ /* 0x001fe2000f8ec0ff */
[----:B--2---:R-:W-:-:S08]  /*3fd0*/  VIADD R10, R10, UR6 ;  /* 0x000000060a0a7c36 */ /* 0x004fd00008000000 */
[----:B------:R0:W-:Y:S03]  /*3fe0*/  STS [UR4+0x98], R10 ;  /* 0x0000980aff007988 */ /* 0x0001e60008000804 */
.L_x_538:
[----:B------:R-:W-:Y:S05]  /*3ff0*/  BSYNC.RECONVERGENT B1 ;  /* 0x0000000000017941 */ /* 0x000fea0003800200 */
.L_x_537:
[----:B------:R-:W1:Y:S08]  /*4000*/  S2UR UR5, SR_CgaCtaId ;  /* 0x00000000000579c3 */ /* 0x000e700000008800 */
[----:B------:R-:W-:Y:S06]  /*4010*/  BAR.SYNC.DEFER_BLOCKING 0x0 ;  /* 0x0000000000007b1d */ /* 0x000fec0000010000 */
[----:B------:R-:W-:-:S02]  /*4020*/  UMOV UR4, 0x400 ;  /* 0x0000040000047882 */ /* 0x000fc40000000000 */
[----:B-1----:R-:W-:-:S06]  /*4030*/  ULEA UR4, UR5, UR4, 0x18 ;  /* 0x0000000405047291 */ /* 0x002fcc000f8ec0ff */
[----:B------:R-:W-:-:S05]  /*4040*/  IMAD.U32 R14, RZ, RZ, UR4 ;  /* 0x00000004ff0e7e24 */ /* 0x000fca000f8e00ff */
[----:B------:R-:W0:Y:S02]  /*4050*/  LDS R12, [R14+0x98] ;  /* 0x000098000e0c7984 */ /* 0x000e240000000800 */
[----:B0-----:R-:W-:-:S05]  /*4060*/  VIADD R10, R12, 0x500 ;  /* 0x000005000c0a7836 */ /* 0x001fca0000000000 */
[----:B------:R-:W-:-:S13]  /*4070*/  ISETP.GT.AND P0, PT, R10, R7, PT ;  /* 0x000000070a00720c */ /* 0x000fda0003f04270 */
[----:B------:R-:W-:Y:S05]  /*4080*/  @P0 BRA `(.L_x_539) ;  /* 0x0000000400900947 */ /* 0x000fea0003800000 */
[----:B------:R-:W-:Y:S01]  /*4090*/  BSSY.RECONVERGENT B1, `(.L_x_539) ;  /* 0x0000063000017945 */ /* 0x000fe20003800200 */
[----:B------:R-:W-:Y:S01]  /*40a0*/  IMAD.MOV.U32 R20, RZ, RZ, R2 ;  /* 0x000000ffff147224 */ /* 0x000fe200078e0002 */
[----:B------:R-:W0:Y:S01]  /*40b0*/  LDCU UR7, c[0x0][0x398] ;  /* 0x00007300ff0777ac */ /* 0x000e220008000800 */
[----:B------:R-:W-:Y:S02]  /*40c0*/  IMAD.MOV.U32 R21, RZ, RZ, R3 ;  /* 0x000000ffff157224 */ /* 0x000fe400078e0003 */
[----:B------:R-:W-:Y:S01]  /*40d0*/  IMAD.MOV.U32 R27, RZ, RZ, R6 ;  /* 0x000000ffff1b7224 */ /* 0x000fe200078e0006 */
[----:B------:R-:W1:Y:S01]  /*40e0*/  LDCU.128 UR12, c[0x0][0x380] ;  /* 0x00007000ff0c77ac */ /* 0x000e620008000c00 */
[----:B------:R-:W-:-:S07]  /*40f0*/  IMAD.MOV.U32 R22, RZ, RZ, R5 ;  /* 0x000000ffff167224 */ /* 0x000fce00078e0005 */
.L_x_542:
[----:B------:R-:W-:-:S04]  /*4100*/  IADD3 R28, P0, PT, R4, R12, RZ ;  /* 0x0000000c041c7210 */ /* 0x000fc80007f1e0ff */
[----:B------:R-:W-:Y:S02]  /*4110*/  LEA.HI.X.SX32 R25, R12, RZ, 0x1, P0 ;  /* 0x000000ff0c197211 */ /* 0x000fe400000f0eff */
[----:B-1----:R-:W-:-:S04]  /*4120*/  LEA R6, P0, R28, UR12, 0x3 ;  /* 0x0000000c1c067c11 */ /* 0x002fc8000f8018ff */
[----:B------:R-:W-:-:S05]  /*4130*/  LEA.HI.X R7, R28, UR13, R25, 0x3, P0 ;  /* 0x0000000d1c077c11 */ /* 0x000fca00080f1c19 */
[----:B------:R-:W2:Y:S04]  /*4140*/  LDG.E.64 R18, desc[UR10][R6.64] ;  /* 0x0000000a06127981 */ /* 0x000ea8000c1e1b00 */
[----:B------:R-:W3:Y:S04]  /*4150*/  LDG.E.64 R16, desc[UR10][R6.64+0x800] ;  /* 0x0008000a06107981 */ /* 0x000ee8000c1e1b00 */
[----:B------:R-:W4:Y:S04]  /*4160*/  LDG.E.64 R12, desc[UR10][R6.64+0x1000] ;  /* 0x0010000a060c7981 */ /* 0x000f28000c1e1b00 */
[----:B------:R-:W4:Y:S01]  /*4170*/  LDG.E.64 R10, desc[UR10][R6.64+0x1800] ;  /* 0x0018000a060a7981 */ /* 0x000f22000c1e1b00 */
[----:B------:R-:W-:-:S03]  /*4180*/  IADD3 R28, P0, PT, R28, UR14, RZ ;  /* 0x0000000e1c1c7c10 */ /* 0x000fc6000ff1e0ff */
[----:B------:R1:W5:Y:S01]  /*4190*/  LDG.E.64 R2, desc[UR10][R6.64+0x2000] ;  /* 0x0020000a06027981 */ /* 0x000362000c1e1b00 */
[----:B------:R-:W-:Y:S01]  /*41a0*/  IADD3.X R25, PT, PT, R25, UR15, RZ, P0, !PT ;  /* 0x0000000f19197c10 */ /* 0x000fe200087fe4ff */
[----:B------:R-:W-:Y:S01]  /*41b0*/  BSSY.RECONVERGENT B2, `(.L_x_540) ;  /* 0x0000038000027945 */ /* 0x000fe20003800200 */
[----:B------:R-:W-:Y:S01]  /*41c0*/  BAR.SYNC.DEFER_BLOCKING 0x0 ;  /* 0x0000000000007b1d */ /* 0x000fe20000010000 */
[C---:B------:R-:W-:Y:S02]  /*41d0*/  IADD3 R24, P4, PT, R28.reuse, 0x200, RZ ;  /* 0x000002001c187810 */ /* 0x040fe40007f9e0ff */
[C---:B------:R-:W-:Y:S02]  /*41e0*/  IADD3 R15, P5, PT, R28.reuse, 0x300, RZ ;  /* 0x000003001c0f7810 */ /* 0x040fe40007fbe0ff */
[C---:B------:R-:W-:Y:S02]  /*41f0*/  IADD3 R23, P3, PT, R28.reuse, 0x100, RZ ;  /* 0x000001001c177810 */ /* 0x040fe40007f7e0ff */
[----:B-1----:R-:W-:-:S02]  /*4200*/  IADD3 R6, P6, PT, R28, 0x400, RZ ;  /* 0x000004001c067810 */ /* 0x002fc40007fde0ff */
[----:B------:R-:W-:Y:S01]  /*4210*/  IADD3.X R26, PT, PT, RZ, R25, RZ, P3, !PT ;  /* 0x00000019ff1a7210 */ /* 0x000fe20001ffe4ff */
[----:B--2---:R-:W-:-:S14]  /*4220*/  DSETP.GEU.AND P2, PT, |R20|, |R18|, PT ;  /* 0x400000121400722a */ /* 0x004fdc0003f4e200 */
[----:B------:R-:W-:-:S04]  /*4230*/  @P2 ISETP.GE.U32.AND P0, PT, R27, R28, PT ;  /* 0x0000001c1b00220c */ /* 0x000fc80003f06070 */
[----:B------:R-:W-:-:S13]  /*4240*/  @P2 ISETP.GE.AND.EX P0, PT, R22, R25, PT, P0 ;  /* 0x000000191600220c */ /* 0x000fda0003f06300 */
[----:B------:R-:W-:-:S06]  /*4250*/  @P2 DSETP.LT.OR P0, PT, |R18|, |R20|, !P0 ;  /* 0x400000141200222a */ /* 0x000fcc0004701600 */
[----:B------:R-:W-:Y:S02]  /*4260*/  @P2 FSEL R5, R20, R18, P0 ;  /* 0x0000001214052208 */ /* 0x000fe40000000000 */
[----:B------:R-:W-:Y:S01]  /*4270*/  @P2 FSEL R20, R21, R19, P0 ;  /* 0x0000001315142208 */ /* 0x000fe20000000000 */
[----:B------:R-:W-:Y:S01]  /*4280*/  IMAD.X R21, RZ, RZ, R25, P4 ;  /* 0x000000ffff157224 */ /* 0x000fe200020e0619 */
[----:B------:R-:W-:Y:S01]  /*4290*/  @P2 SEL R28, R27, R28, P0 ;  /* 0x0000001c1b1c2207 */ /* 0x000fe20000000000 */
[----:B------:R-:W-:Y:S02]  /*42a0*/  @P2 IMAD.MOV.U32 R18, RZ, RZ, R5 ;  /* 0x000000ffff122224 */ /* 0x000fe400078e0005 */
[----:B------:R-:W-:Y:S02]  /*42b0*/  @P2 IMAD.MOV.U32 R19, RZ, RZ, R20 ;  /* 0x000000ffff132224 */ /* 0x000fe400078e0014 */
[--C-:B------:R-:W-:Y:S02]  /*42c0*/  IMAD.X R20, RZ, RZ, R25.reuse, P5 ;  /* 0x000000ffff147224 */ /* 0x100fe400028e0619 */
[----:B------:R-:W-:Y:S01]  /*42d0*/  IMAD.X R5, RZ, RZ, R25, P6 ;  /* 0x000000ffff057224 */ /* 0x000fe200030e0619 */
[----:B------:R-:W-:Y:S01]  /*42e0*/  @P2 SEL R25, R22, R25, P0 ;  /* 0x0000001916192207 */ /* 0x000fe20000000000 */
        /* <DEDUP_REMOVED lines=20> */
[----:B------:R-:W-:-:S05]  /*4430*/  ISETP.NE.AND P2, PT, R4, RZ, PT ;  /* 0x000000ff0400720c */ /* 0x000fca0003f45270 */
[----:B------:R-:W-:-:S14]  /*4440*/  DSETP.GEU.AND P1, PT, |R12|, |R10|, PT ;  /* 0x4000000a0c00722a */ /* 0x000fdc0003f2e200 */
[----:B------:R-:W-:-:S04]  /*4450*/  @P1 ISETP.GE.U32.AND P0, PT, R24, R15, PT ;  /* 0x0000000f1800120c */ /* 0x000fc80003f06070 */
[----:B------:R-:W-:-:S13]  /*4460*/  @P1 ISETP.GE.AND.EX P0, PT, R21, R20, PT, P0 ;  /* 0x000000141500120c */ /* 0x000fda0003f06300 */
[----:B------:R-:W-:-:S06]  /*4470*/  @P1 DSETP.LT.OR P0, PT, |R10|, |R12|, !P0 ;  /* 0x4000000c0a00122a */ /* 0x000fcc0004701600 */
[----:B------:R-:W-:Y:S02]  /*4480*/  @P1 FSEL R16, R12, R10, P0 ;  /* 0x0000000a0c101208 */ /* 0x000fe40000000000 */
[----:B------:R-:W-:Y:S01]  /*4490*/  @P1 FSEL R13, R13, R11, P0 ;  /* 0x0000000b0d0d1208 */ /* 0x000fe20000000000 */
[----:B------:R-:W-:Y:S06]  /*44a0*/  @P2 BRA `(.L_x_541) ;  /* 0x0000000000202947 */ /* 0x000fec0003800000 */
[----:B------:R-:W-:-:S05]  /*44b0*/  IMAD.MOV.U32 R17, RZ, RZ, 0x500 ;  /* 0x00000500ff117424 */ /* 0x000fca00078e00ff */
[----:B------:R-:W2:Y:S01]  /*44c0*/  ATOMG.E.ADD.STRONG.GPU PT, R7, desc[UR10][R8.64], R17 ;  /* 0x80000011080779a8 */ /* 0x000ea200081ef10a */
[----:B------:R-:W1:Y:S01]  /*44d0*/  S2UR UR5, SR_CgaCtaId ;  /* 0x00000000000579c3 */ /* 0x000e620000008800 */
[----:B------:R-:W-:Y:S02]  /*44e0*/  UMOV UR4, 0x400 ;  /* 0x0000040000047882 */ /* 0x000fe40000000000 */
[----:B-1----:R-:W-:-:S06]  /*44f0*/  ULEA UR4, UR5, UR4, 0x18 ;  /* 0x0000000405047291 */ /* 0x002fcc000f8ec0ff */
[----:B------:R-:W-:Y:S02]  /*4500*/  IMAD.U32 R14, RZ, RZ, UR4 ;  /* 0x00000004ff0e7e24 */ /* 0x000fe4000f8e00ff */
[----:B--2---:R-:W-:-:S05]  /*4510*/  VIADD R7, R7, UR6 ;  /* 0x0000000607077c36 */ /* 0x004fca0008000000 */
[----:B------:R1:W-:Y:S02]  /*4520*/  STS [R14+0x98], R7 ;  /* 0x000098070e007388 */ /* 0x0003e40000000800 */
.L_x_541:
[----:B0-----:R-:W-:Y:S05]  /*4530*/  BSYNC.RECONVERGENT B2 ;  /* 0x0000000000027941 */ /* 0x001fea0003800200 */
.L_x_540:
[----:B------:R-:W-:Y:S01]  /*4540*/  BAR.SYNC.DEFER_BLOCKING 0x0 ;  /* 0x0000000000007b1d */ /* 0x000fe20000010000 */
[----:B------:R-:W-:Y:S01]  /*4550*/  @P1 IMAD.MOV.U32 R10, RZ, RZ, R16 ;  /* 0x000000ffff0a1224 */ /* 0x000fe200078e0010 */
[----:B------:R-:W-:Y:S01]  /*4560*/  @P1 SEL R15, R24, R15, P0 ;  /* 0x0000000f180f1207 */ /* 0x000fe20000000000 */
[----:B------:R-:W-:Y:S01]  /*4570*/  @P1 IMAD.MOV.U32 R11, RZ, RZ, R13 ;  /* 0x000000ffff0b1224 */ /* 0x000fe200078e000d */
[----:B------:R-:W-:Y:S01]  /*4580*/  @P1 SEL R20, R21, R20, P0 ;  /* 0x0000001415141207 */ /* 0x000fe20000000000 */
[----:B-1----:R-:W-:-:S04]  /*4590*/  IMAD.U32 R7, RZ, RZ, UR7 ;  /* 0x00000007ff077e24 */ /* 0x002fc8000f8e00ff */
[----:B-----5:R-:W-:-:S14]  /*45a0*/  DSETP.GEU.AND P2, PT, |R10|, |R2|, PT ;  /* 0x400000020a00722a */ /* 0x020fdc0003f4e200 */
[----:B------:R-:W-:Y:S01]  /*45b0*/  @P2 ISETP.GE.U32.AND P0, PT, R15, R6, PT ;  /* 0x000000060f00220c */ /* 0x000fe20003f06070 */
[----:B------:R-:W0:Y:S03]  /*45c0*/  LDS R12, [R14+0x98] ;  /* 0x000098000e0c7984 */ /* 0x000e260000000800 */
        /* <DEDUP_REMOVED lines=9> */
[----:B------:R-:W-:-:S02]  /*4660*/  IMAD.MOV.U32 R22, RZ, RZ, R5 ;  /* 0x000000ffff167224 */ /* 0x000fc400078e0005 */
[----:B------:R-:W-:Y:S02]  /*4670*/  IMAD.MOV.U32 R20, RZ, RZ, R2 ;  /* 0x000000ffff147224 */ /* 0x000fe400078e0002 */
[----:B------:R-:W-:Y:S02]  /*4680*/  IMAD.MOV.U32 R21, RZ, RZ, R3 ;  /* 0x000000ffff157224 */ /* 0x000fe400078e0003 */
[----:B0-----:R-:W-:-:S05]  /*4690*/  VIADD R10, R12, 0x500 ;  /* 0x000005000c0a7836 */ /* 0x001fca0000000000 */
[----:B------:R-:W-:-:S13]  /*46a0*/  ISETP.GT.AND P0, PT, R10, R7, PT ;  /* 0x000000070a00720c */ /* 0x000fda0003f04270 */
[----:B------:R-:W-:Y:S05]  /*46b0*/  @!P0 BRA `(.L_x_542) ;  /* 0xfffffff800908947 */ /* 0x000fea000383ffff */
[----:B------:R-:W-:Y:S05]  /*46c0*/  BSYNC.RECONVERGENT B1 ;  /* 0x0000000000017941 */ /* 0x000fea0003800200 */
.L_x_539:
[----:B------:R-:W-:Y:S01]  /*46d0*/  ISETP.GE.AND P0, PT, R12, R7, PT ;  /* 0x000000070c00720c */ /* 0x000fe20003f06270 */
[----:B------:R-:W0:Y:S01]  /*46e0*/  LDCU.64 UR6, c[0x0][0x388] ;  /* 0x00007100ff0677ac */ /* 0x000e220008000a00 */
[----:B------:R-:W-:Y:S01]  /*46f0*/  BSSY.RECONVERGENT B1, `(.L_x_536) ;  /* 0x00000ac000017945 */ /* 0x000fe20003800200 */
[----:B------:R-:W1:Y:S10]  /*4700*/  LDCU.64 UR4, c[0x0][0x388] ;  /* 0x00007100ff0477ac */ /* 0x000e740008000a00 */
[----:B------:R-:W-:Y:S05]  /*4710*/  @P0 BRA `(.L_x_543) ;  /* 0x0000000800a40947 */ /* 0x000fea0003800000 */
[----:B------:R-:W-:-:S05]  /*4720*/  IMAD.IADD R9, R7, 0x1, -R12 ;  /* 0x0000000107097824 */ /* 0x000fca00078e0a0c */
[----:B------:R-:W-:-:S13]  /*4730*/  ISETP.GE.AND P0, PT, R4, R9, PT ;  /* 0x000000090400720c */ /* 0x000fda0003f06270 */
[----:B------:R-:W-:Y:S05]  /*4740*/  @P0 BRA `(.L_x_543) ;  /* 0x0000000800980947 */ /* 0x000fea0003800000 */
[----:B------:R-:W-:Y:S01]  /*4750*/  LOP3.LUT R8, RZ, R4, RZ, 0x33, !PT ;  /* 0x00000004ff087212 */ /* 0x000fe200078e33ff */
[----:B------:R-:W-:Y:S03]  /*4760*/  BSSY.RECONVERGENT B2, `(.L_x_544) ;  /* 0x000002f000027945 */ /* 0x000fe60003800200 */
[----:B------:R-:W-:Y:S01]  /*4770*/  IADD3 R18, PT, PT, -R12, R7, R8 ;  /* 0x000000070c127210 */ /* 0x000fe20007ffe108 */
[----:B------:R-:W-:-:S03]  /*4780*/  IMAD.MOV.U32 R8, RZ, RZ, R4 ;  /* 0x000000ffff087224 */ /* 0x000fc600078e0004 */
[----:B------:R-:W-:-:S04]  /*4790*/  LOP3.LUT R7, R18, 0x300, RZ, 0xc0, !PT ;  /* 0x0000030012077812 */ /* 0x000fc800078ec0ff */
[----:B------:R-:W-:-:S13]  /*47a0*/  ISETP.NE.AND P0, PT, R7, 0x300, PT ;  /* 0x000003000700780c */ /* 0x000fda0003f05270 */
[----:B------:R-:W-:Y:S05]  /*47b0*/  @!P0 BRA `(.L_x_545) ;  /* 0x0000000000a48947 */ /* 0x000fea0003800000 */
[----:B------:R-:W2:Y:S01]  /*47c0*/  LDC.64 R10, c[0x0][0x380] ;  /* 0x0000e000ff0a7b82 */ /* 0x000ea20000000a00 */
[----:B------:R-:W-:Y:S01]  /*47d0*/  LEA.HI R7, R18, 0x1, RZ, 0x18 ;  /* 0x0000000112077811 */ /* 0x000fe200078fc0ff */
[----:B------:R-:W-:Y:S02]  /*47e0*/  IMAD.IADD R13, R4, 0x1, R12 ;  /* 0x00000001040d7824 */ /* 0x000fe400078e020c */
[----:B------:R-:W-:Y:S01]  /*47f0*/  IMAD.MOV.U32 R8, RZ, RZ, R4 ;  /* 0x000000ffff087224 */ /* 0x000fe200078e0004 */
[----:B------:R-:W-:-:S05]  /*4800*/  LOP3.LUT R7, R7, 0x3, RZ, 0xc0, !PT ;  /* 0x0000000307077812 */ /* 0x000fca00078ec0ff */
[----:B------:R-:W-:-:S07]  /*4810*/  IMAD.MOV R7, RZ, RZ, -R7 ;  /* 0x000000ffff077224 */ /* 0x000fce00078e0a07 */
.L_x_548:
[----:B--2---:R-:W-:-:S06]  /*4820*/  IMAD.WIDE R14, R13, 0x8, R10 ;  /* 0x000000080d0e7825 */ /* 0x004fcc00078e020a */
[----:B------:R-:W2:Y:S01]  /*4830*/  LDG.E.64 R14, desc[UR10][R14.64] ;  /* 0x0000000a0e0e7981 */ /* 0x000ea2000c1e1b00 */
[----:B-1----:R-:W-:Y:S01]  /*4840*/  IADD3 R22, P1, PT, R13, UR4, RZ ;  /* 0x000000040d167c10 */ /* 0x002fe2000ff3e0ff */
[----:B------:R-:W-:Y:S01]  /*4850*/  VIADD R7, R7, 0x1 ;  /* 0x0000000107077836 */ /* 0x000fe20000000000 */
[----:B------:R-:W-:Y:S01]  /*4860*/  BSSY.RECONVERGENT B3, `(.L_x_546) ;  /* 0x000001b000037945 */ /* 0x000fe20003800200 */
[----:B------:R-:W-:Y:S01]  /*4870*/  IMAD.MOV.U32 R19, RZ, RZ, R6 ;  /* 0x000000ffff137224 */ /* 0x000fe200078e0006 */
[----:B------:R-:W-:Y:S01]  /*4880*/  LEA.HI.X.SX32 R21, R13, UR5, 0x1, P1 ;  /* 0x000000050d157c11 */ /* 0x000fe200088f0eff */
[----:B------:R-:W-:Y:S01]  /*4890*/  IMAD.MOV.U32 R20, RZ, RZ, R5 ;  /* 0x000000ffff147224 */ /* 0x000fe200078e0005 */
[----:B------:R-:W-:Y:S01]  /*48a0*/  MOV R16, R2 ;  /* 0x0000000200107202 */ /* 0x000fe20000000f00 */
[----:B------:R-:W-:Y:S01]  /*48b0*/  IMAD.MOV.U32 R17, RZ, RZ, R3 ;  /* 0x000000ffff117224 */ /* 0x000fe200078e0003 */
[----:B------:R-:W-:Y:S01]  /*48c0*/  ISETP.NE.AND P2, PT, R7, RZ, PT ;  /* 0x000000ff0700720c */ /* 0x000fe20003f45270 */
        /* <DEDUP_REMOVED lines=20> */
.L_x_547:
[----:B0-----:R-:W-:Y:S05]  /*4a10*/  BSYNC.RECONVERGENT B3 ;  /* 0x0000000000037941 */ /* 0x001fea0003800200 */
.L_x_546:
[----:B------:R-:W-:Y:S02]  /*4a20*/  VIADD R8, R8, 0x100 ;  /* 0x0000010008087836 */ /* 0x000fe40000000000 */
[----:B------:R-:W-:Y:S01]  /*4a30*/  VIADD R13, R13, 0x100 ;  /* 0x000001000d0d7836 */ /* 0x000fe20000000000 */
[----:B------:R-:W-:Y:S06]  /*4a40*/  @P2 BRA `(.L_x_548) ;  /* 0xfffffffc00742947 */ /* 0x000fec000383ffff */
.L_x_545:
[----:B01----:R-:W-:Y:S05]  /*4a50*/  BSYNC.RECONVERGENT B2 ;  /* 0x0000000000027941 */ /* 0x003fea0003800200 */
.L_x_544:
        /* <DEDUP_REMOVED lines=9> */
.L_x_557:
[----:B------:R-:W-:-:S05]  /*4af0*/  IMAD.WIDE R22, R7, 0x8, R10 ;  /* 0x0000000807167825 */ /* 0x000fca00078e020a */
[----:B------:R-:W2:Y:S04]  /*4b00*/  LDG.E.64 R20, desc[UR10][R22.64+-0x1000] ;  /* 0xfff0000a16147981 */ /* 0x000ea8000c1e1b00 */
[----:B------:R0:W5:Y:S04]  /*4b10*/  LDG.E.64 R16, desc[UR10][R22.64+-0x800] ;  /* 0xfff8000a16107981 */ /* 0x000168000c1e1b00 */
[----:B------:R0:W5:Y:S04]  /*4b20*/  LDG.E.64 R14, desc[UR10][R22.64] ;  /* 0x0000000a160e7981 */ /* 0x000168000c1e1b00 */
[----:B------:R0:W5:Y:S01]  /*4b30*/  LDG.E.64 R12, desc[UR10][R22.64+0x800] ;  /* 0x0008000a160c7981 */ /* 0x000162000c1e1b00 */
[C---:B------:R-:W-:Y:S01]  /*4b40*/  IADD3 R29, P1, PT, R7.reuse, UR6, RZ ;  /* 0x00000006071d7c10 */ /* 0x040fe2000ff3e0ff */
[----:B------:R-:W-:Y:S03]  /*4b50*/  BSSY.RECONVERGENT B2, `(.L_x_549) ;  /* 0x0000016000027945 */ /* 0x000fe60003800200 */
[----:B------:R-:W-:Y:S01]  /*4b60*/  LEA.HI.X.SX32 R30, R7, UR7, 0x1, P1 ;  /* 0x00000007071e7c11 */ /* 0x000fe200088f0eff */
        /* <DEDUP_REMOVED lines=20> */
.L_x_550:
[----:B------:R-:W-:Y:S05]  /*4cb0*/  BSYNC.RECONVERGENT B2 ;  /* 0x0000000000027941 */ /* 0x000fea0003800200 */
.L_x_549:
        /* <DEDUP_REMOVED lines=23> */
.L_x_552:
[----:B------:R-:W-:Y:S05]  /*4e30*/  BSYNC.RECONVERGENT B2 ;  /* 0x0000000000027941 */ /* 0x000fea0003800200 */
.L_x_551:
        /* <DEDUP_REMOVED lines=24> */
.L_x_554:
[----:B------:R-:W-:Y:S05]  /*4fc0*/  BSYNC.RECONVERGENT B2 ;  /* 0x0000000000027941 */ /* 0x000fea0003800200 */
.L_x_553:
        /* <DEDUP_REMOVED lines=22> */
.L_x_556:
[----:B------:R-:W-:Y:S05]  /*5130*/  BSYNC.RECONVERGENT B2 ;  /* 0x0000000000027941 */ /* 0x000fea0003800200 */
.L_x_555:
[----:B------:R-:W-:Y:S02]  /*5140*/  VIADD R8, R8, 0x400 ;  /* 0x0000040008087836 */ /* 0x000fe40000000000 */
[----:B------:R-:W-:Y:S02]  /*5150*/  VIADD R27, R27, 0x400 ;  /* 0x000004001b1b7836 */ /* 0x000fe40000000000 */
[----:B------:R-:W-:Y:S01]  /*5160*/  VIADD R26, R26, 0x400 ;  /* 0x000004001a1a7836 */ /* 0x000fe20000000000 */
[----:B------:R-:W-:Y:S01]  /*5170*/  ISETP.GE.AND P0, PT, R8, R9, PT ;  /* 0x000000090800720c */ /* 0x000fe20003f06270 */
[----:B------:R-:W-:Y:S02]  /*5180*/  VIADD R25, R25, 0x400 ;  /* 0x0000040019197836 */ /* 0x000fe40000000000 */
[----:B------:R-:W-:-:S10]  /*5190*/  VIADD R7, R7, 0x400 ;  /* 0x0000040007077836 */ /* 0x000fd40000000000 */
[----:B------:R-:W-:Y:S05]  /*51a0*/  @!P0 BRA `(.L_x_557) ;  /* 0xfffffff800508947 */ /* 0x000fea000383ffff */
.L_x_543:
[----:B01----:R-:W-:Y:S05]  /*51b0*/  BSYNC.RECONVERGENT B1 ;  /* 0x0000000000017941 */ /* 0x003fea0003800200 */
.L_x_536:
        /* <DEDUP_REMOVED lines=13> */
[----:B------:R-:W-:Y:S01]  /*5290*/  MOV R12, R7 ;  /* 0x00000007000c7202 */ /* 0x000fe20000000f00 */
[----:B------:R-:W-:Y:S02]  /*52a0*/  IMAD.MOV.U32 R13, RZ, RZ, R16 ;  /* 0x000000ffff0d7224 */ /* 0x000fe400078e0010 */
        /* <DEDUP_REMOVED lines=17> */
.L_x_559:
[----:B------:R-:W-:Y:S05]  /*53c0*/  BSYNC.RECONVERGENT B1 ;  /* 0x0000000000017941 */ /* 0x000fea0003800200 */
.L_x_558:
        /* <DEDUP_REMOVED lines=31> */
.L_x_561:
[----:B------:R-:W-:Y:S05]  /*55c0*/  BSYNC.RECONVERGENT B1 ;  /* 0x0000000000017941 */ /* 0x000fea0003800200 */
.L_x_560:
[----:B------:R-:W-:Y:S01]  /*55d0*/  ISETP.GT.AND P0, PT, R14, 0x1b, PT ;  /* 0x0000001b0e00780c */ /* 0x000fe20003f04270 */
[----:B0-----:R0:W0:Y:S01]  /*55e0*/  SHFL.DOWN PT, R8, R2, 0x4, 0x1f ;  /* 0x08801f0002087f89 */ /* 0x00102200000e0000 */
[----:B------:R-:W-:Y:S01]  /*55f0*/  BSSY.RECONVERGENT B1, `(.L_x_562) ;  /* 0x000001d000017945 */ /* 0x000fe20003800200 */
[----:B---3--:R-:W-:Y:S02]  /*5600*/  IMAD.MOV.U32 R11, RZ, RZ, R5 ;  /* 0x000000ffff0b7224 */ /* 0x008fe400078e0005 */
[----:B------:R3:W0:Y:S01]  /*5610*/  SHFL.DOWN PT, R9, R3, 0x4, 0x1f ;  /* 0x08801f0003097f89 */ /* 0x00062200000e0000 */
[----:B------:R-:W-:Y:S02]  /*5620*/  IMAD.MOV.U32 R12, RZ, RZ, R10 ;  /* 0x000000ffff0c7224 */ /* 0x000fe400078e000a */
[----:B-1----:R-:W-:Y:S01]  /*5630*/  IMAD.MOV.U32 R6, RZ, RZ, R2 ;  /* 0x000000ffff067224 */ /* 0x002fe200078e0002 */
[----:B----4-:R3:W1:Y:S01]  /*5640*/  SHFL.DOWN PT, R16, R5, 0x4, 0x1f ;  /* 0x08801f0005107f89 */ /* 0x01066200000e0000 */
[----:B--2---:R-:W-:-:S03]  /*5650*/  IMAD.MOV.U32 R7, RZ, RZ, R3 ;  /* 0x000000ffff077224 */ /* 0x004fc600078e0003 */
[----:B------:R3:W2:Y:S01]  /*5660*/  SHFL.DOWN PT, R13, R10, 0x4, 0x1f ;  /* 0x08801f000a0d7f89 */ /* 0x0006a200000e0000 */
[----:B------:R-:W-:Y:S05]  /*5670*/  @P0 BRA `(.L_x_563) ;  /* 0x0000000000500947 */ /* 0x000fea0003800000 */
[----:B0-----:R-:W-:Y:S01]  /*5680*/  DSETP.GEU.AND P0, PT, |R2|, |R8|, PT ;  /* 0x400000080200722a */ /* 0x001fe20003f0e200 */
[----:B-1----:R-:W-:Y:S02]  /*5690*/  IMAD.MOV.U32 R11, RZ, RZ, R16 ;  /* 0x000000ffff0b7224 */ /* 0x002fe400078e0010 */
[----:B--2---:R-:W-:Y:S02]  /*56a0*/  IMAD.MOV.U32 R12, RZ, RZ, R13 ;  /* 0x000000ffff0c7224 */ /* 0x004fe400078e000d */
        /* <DEDUP_REMOVED lines=17> */
.L_x_563:
[----:B------:R-:W-:Y:S05]  /*57c0*/  BSYNC.RECONVERGENT B1 ;  /* 0x0000000000017941 */ /* 0x000fea0003800200 */
.L_x_562:
[----:B------:R-:W-:Y:S01]  /*57d0*/  ISETP.GT.AND P0, PT, R14, 0x17, PT ;  /* 0x000000170e00780c */ /* 0x000fe20003f04270 */
[----:B0-----:R0:W4:Y:S01]  /*57e0*/  SHFL.DOWN PT, R8, R6, 0x8, 0x1f ;  /* 0x09001f0006087f89 */ /* 0x00112200000e0000 */
[----:B------:R-:W-:Y:S01]  /*57f0*/  BSSY.RECONVERGENT B1, `(.L_x_564) ;  /* 0x000001d000017945 */ /* 0x000fe20003800200 */
[----:B---3--:R-:W-:Y:S02]  /*5800*/  IMAD.MOV.U32 R5, RZ, RZ, R11 ;  /* 0x000000ffff057224 */ /* 0x008fe400078e000b */
[----:B------:R0:W3:Y:S01]  /*5810*/  SHFL.DOWN PT, R9, R7, 0x8, 0x1f ;  /* 0x09001f0007097f89 */ /* 0x0000e200000e0000 */
[----:B------:R-:W-:Y:S02]  /*5820*/  IMAD.MOV.U32 R10, RZ, RZ, R12 ;  /* 0x000000ffff0a7224 */ /* 0x000fe400078e000c */
[----:B------:R-:W-:Y:S01]  /*5830*/  IMAD.MOV.U32 R2, RZ, RZ, R6 ;  /* 0x000000ffff027224 */ /* 0x000fe200078e0006 */
[----:B-1----:R0:W1:Y:S01]  /*5840*/  SHFL.DOWN PT, R16, R11, 0x8, 0x1f ;  /* 0x09001f000b107f89 */ /* 0x00206200000e0000 */
[----:B------:R-:W-:-:S03]  /*5850*/  IMAD.MOV.U32 R3, RZ, RZ, R7 ;  /* 0x000000ffff037224 */ /* 0x000fc600078e0007 */
[----:B--2---:R0:W2:Y:S01]  /*5860*/  SHFL.DOWN PT, R13, R12, 0x8, 0x1f ;  /* 0x09001f000c0d7f89 */ /* 0x0040a200000e0000 */
[----:B------:R-:W-:Y:S05]  /*5870*/  @P0 BRA `(.L_x_565) ;  /* 0x0000000000500947 */ /* 0x000fea0003800000 */
[----:B---34-:R-:W-:Y:S01]  /*5880*/  DSETP.GEU.AND P0, PT, |R6|, |R8|, PT ;  /* 0x400000080600722a */ /* 0x018fe20003f0e200 */
[----:B-1----:R-:W-:Y:S02]  /*5890*/  IMAD.MOV.U32 R5, RZ, RZ, R16 ;  /* 0x000000ffff057224 */ /* 0x002fe400078e0010 */
        /* <DEDUP_REMOVED lines=18> */
.L_x_565:
[----:B------:R-:W-:Y:S05]  /*59c0*/  BSYNC.RECONVERGENT B1 ;  /* 0x0000000000017941 */ /* 0x000fea0003800200 */
.L_x_564:
[----:B------:R-:W-:Y:S01]  /*59d0*/  ISETP.GT.AND P0, PT, R14, 0xf, PT ;  /* 0x0000000f0e00780c */ /* 0x000fe20003f04270 */
[----:B0-----:R0:W0:Y:S01]  /*59e0*/  SHFL.DOWN PT, R6, R2, 0x10, 0x1f ;  /* 0x0a001f0002067f89 */ /* 0x00102200000e0000 */
[----:B------:R-:W-:Y:S01]  /*59f0*/  BSSY.RECONVERGENT B1, `(.L_x_566) ;  /* 0x000001d000017945 */ /* 0x000fe20003800200 */
[----:B------:R-:W-:Y:S02]  /*5a00*/  IMAD.MOV.U32 R17, RZ, RZ, R5 ;  /* 0x000000ffff117224 */ /* 0x000fe400078e0005 */
[----:B------:R0:W0:Y:S01]  /*5a10*/  SHFL.DOWN PT, R7, R3, 0x10, 0x1f ;  /* 0x0a001f0003077f89 */ /* 0x00002200000e0000 */
[----:B------:R-:W-:Y:S02]  /*5a20*/  IMAD.MOV.U32 R19, RZ, RZ, R10 ;  /* 0x000000ffff137224 */ /* 0x000fe400078e000a */
[----:B------:R-:W-:Y:S01]  /*5a30*/  IMAD.MOV.U32 R12, RZ, RZ, R2 ;  /* 0x000000ffff0c7224 */ /* 0x000fe200078e0002 */
[----:B----4-:R4:W0:Y:S01]  /*5a40*/  SHFL.DOWN PT, R8, R5, 0x10, 0x1f ;  /* 0x0a001f0005087f89 */ /* 0x01082200000e0000 */
[----:B--2---:R-:W-:-:S03]  /*5a50*/  IMAD.MOV.U32 R13, RZ, RZ, R3 ;  /* 0x000000ffff0d7224 */ /* 0x004fc600078e0003 */
[----:B---3--:R4:W2:Y:S01]  /*5a60*/  SHFL.DOWN PT, R9, R10, 0x10, 0x1f ;  /* 0x0a001f000a097f89 */ /* 0x0088a200000e0000 */
[----:B------:R-:W-:Y:S05]  /*5a70*/  @P0 BRA `(.L_x_567) ;  /* 0x0000000000500947 */ /* 0x000fea0003800000 */
[----:B0-----:R-:W-:Y:S01]  /*5a80*/  DSETP.GEU.AND P0, PT, |R2|, |R6|, PT ;  /* 0x400000060200722a */ /* 0x001fe20003f0e200 */
[----:B------:R-:W-:Y:S02]  /*5a90*/  IMAD.MOV.U32 R17, RZ, RZ, R8 ;  /* 0x000000ffff117224 */ /* 0x000fe400078e0008 */
        /* <DEDUP_REMOVED lines=18> */
.L_x_567:
[----:B------:R-:W-:Y:S05]  /*5bc0*/  BSYNC.RECONVERGENT B1 ;  /* 0x0000000000017941 */ /* 0x000fea0003800200 */
.L_x_566:
[----:B------:R-:W-:Y:S01]  /*5bd0*/  ISETP.NE.AND P0, PT, R14, RZ, PT ;  /* 0x000000ff0e00720c */ /* 0x000fe20003f05270 */
[----:B------:R-:W-:-:S12]  /*5be0*/  BSSY.RECONVERGENT B1, `(.L_x_568) ;  /* 0x000000b000017945 */ /* 0x000fd80003800200 */
[----:B------:R-:W-:Y:S05]  /*5bf0*/  @P0 BRA `(.L_x_569) ;  /* 0x0000000000240947 */ /* 0x000fea0003800000 */
[----:B0-----:R-:W0:Y:S01]  /*5c00*/  S2R R6, SR_CgaCtaId ;  /* 0x0000000000067919 */ /* 0x001e220000008800 */
[----:B------:R-:W-:Y:S01]  /*5c10*/  MOV R3, 0x400 ;  /* 0x0000040000037802 */ /* 0x000fe20000000f00 */
[----:B------:R-:W-:Y:S01]  /*5c20*/  IMAD.MOV.U32 R18, RZ, RZ, R17 ;  /* 0x000000ffff127224 */ /* 0x000fe200078e0011 */
[----:B------:R-:W-:-:S04]  /*5c30*/  SHF.R.U32.HI R2, RZ, 0x1, R4 ;  /* 0x00000001ff027819 */ /* 0x000fc80000011604 */
[----:B------:R-:W-:Y:S02]  /*5c40*/  LOP3.LUT R2, R2, 0x1f0, RZ, 0xc0, !PT ;  /* 0x000001f002027812 */ /* 0x000fe400078ec0ff */
[----:B0-----:R-:W-:-:S05]  /*5c50*/  LEA R3, R6, R3, 0x18 ;  /* 0x0000000306037211 */ /* 0x001fca00078ec0ff */
[----:B------:R-:W-:-:S05]  /*5c60*/  IMAD.IADD R3, R2, 0x1, R3 ;  /* 0x0000000102037824 */ /* 0x000fca00078e0203 */
[----:B------:R3:W-:Y:S04]  /*5c70*/  STS.64 [R3+0x10], R18 ;  /* 0x0000101203007388 */ /* 0x0007e80000000a00 */
[----:B------:R3:W-:Y:S02]  /*5c80*/  STS.64 [R3+0x8], R12 ;  /* 0x0000080c03007388 */ /* 0x0007e40000000a00 */
.L_x_569:
[----:B------:R-:W-:Y:S05]  /*5c90*/  BSYNC.RECONVERGENT B1 ;  /* 0x0000000000017941 */ /* 0x000fea0003800200 */
.L_x_568:
[----:B------:R-:W-:Y:S01]  /*5ca0*/  BAR.SYNC.DEFER_BLOCKING 0x0 ;  /* 0x0000000000007b1d */ /* 0x000fe20000010000 */
[----:B------:R-:W-:-:S13]  /*5cb0*/  ISETP.NE.AND P1, PT, R4, RZ, PT ;  /* 0x000000ff0400720c */ /* 0x000fda0003f25270 */
[----:B------:R-:W-:Y:S05]  /*5cc0*/  @P1 BRA `(.L_x_497) ;  /* 0x00000008008c1947 */ /* 0x000fea0003800000 */
[----:B0--3--:R-:W0:Y:S01]  /*5cd0*/  S2R R3, SR_CgaCtaId ;  /* 0x0000000000037919 */ /* 0x009e220000008800 */
[----:B------:R-:W-:Y:S01]  /*5ce0*/  MOV R2, 0x400 ;  /* 0x0000040000027802 */ /* 0x000fe20000000f00 */
[----:B------:R-:W-:Y:S03]  /*5cf0*/  BSSY.RECONVERGENT B1, `(.L_x_570) ;  /* 0x000001a000017945 */ /* 0x000fe60003800200 */
[----:B0-----:R-:W-:-:S05]  /*5d00*/  LEA R30, R3, R2, 0x18 ;  /* 0x00000002031e7211 */ /* 0x001fca00078ec0ff */
[----:B------:R-:W0:Y:S04]  /*5d10*/  LDS.64 R14, [R30+0x18] ;  /* 0x000018001e0e7984 */ /* 0x000e280000000a00 */
[----:B----4-:R-:W3:Y:S04]  /*5d20*/  LDS.128 R4, [R30+0x20] ;  /* 0x000020001e047984 */ /* 0x010ee80000000c00 */
[----:B------:R4:W1:Y:S04]  /*5d30*/  LDS.64 R28, [R30+0x80] ;  /* 0x000080001e1c7984 */ /* 0x0008680000000a00 */
[----:B--2---:R4:W2:Y:S01]  /*5d40*/  LDS.128 R8, [R30+0x30] ;  /* 0x000030001e087984 */ /* 0x0048a20000000c00 */
[----:B0-----:R-:W-:Y:S01]  /*5d50*/  DSETP.GEU.AND P0, PT, |R12|, |R14|, PT ;  /* 0x4000000e0c00722a */ /* 0x001fe20003f0e200 */
[----:B------:R-:W-:Y:S01]  /*5d60*/  MOV R2, R14 ;  /* 0x0000000e00027202 */ /* 0x000fe20000000f00 */
[----:B------:R-:W-:-:S02]  /*5d70*/  IMAD.MOV.U32 R3, RZ, RZ, R15 ;  /* 0x000000ffff037224 */ /* 0x000fc400078e000f */
[----:B---3--:R-:W-:Y:S02]  /*5d80*/  IMAD.MOV.U32 R31, RZ, RZ, R4 ;  /* 0x000000ffff1f7224 */ /* 0x008fe400078e0004 */
[----:B------:R-:W-:-:S08]  /*5d90*/  IMAD.MOV.U32 R33, RZ, RZ, R5 ;  /* 0x000000ffff217224 */ /* 0x000fd000078e0005 */
[----:B-12-4-:R-:W-:Y:S05]  /*5da0*/  @!P0 BRA `(.L_x_571) ;  /* 0x0000000000388947 */ /* 0x016fea0003800000 */
        /* <DEDUP_REMOVED lines=14> */
.L_x_571:
[----:B------:R-:W-:Y:S05]  /*5e90*/  BSYNC.RECONVERGENT B1 ;  /* 0x0000000000017941 */ /* 0x000fea0003800200 */
.L_x_570:
        /* <DEDUP_REMOVED lines=25> */
.L_x_573:
[----:B------:R-:W-:Y:S05]  /*6030*/  BSYNC.RECONVERGENT B1 ;  /* 0x0000000000017941 */ /* 0x000fea0003800200 */
.L_x_572:
        /* <DEDUP_REMOVED lines=21> */
.L_x_575:
[----:B------:R-:W-:Y:S05]  /*6190*/  BSYNC.RECONVERGENT B1 ;  /* 0x0000000000017941 */ /* 0x000fea0003800200 */
.L_x_574:
        /* <DEDUP_REMOVED lines=21> */
.L_x_577:
[----:B------:R-:W-:Y:S05]  /*62f0*/  BSYNC.RECONVERGENT B1 ;  /* 0x0000000000017941 */ /* 0x000fea0003800200 */
.L_x_576:
        /* <DEDUP_REMOVED lines=21> */
.L_x_579:
[----:B------:R-:W-:Y:S05]  /*6450*/  BSYNC.RECONVERGENT B1 ;  /* 0x0000000000017941 */ /* 0x000fea0003800200 */
.L_x_578:
        /* <DEDUP_REMOVED lines=21> */
.L_x_581:
[----:B------:R-:W-:Y:S05]  /*65b0*/  BSYNC.RECONVERGENT B1 ;  /* 0x0000000000017941 */ /* 0x000fea0003800200 */
.L_x_580:
        /* <DEDUP_REMOVED lines=20> */
.L_x_497:
[----:B------:R-:W-:Y:S05]  /*6700*/  BSYNC.RECONVERGENT B0 ;  /* 0x0000000000007941 */ /* 0x000fea0003800200 */
.L_x_464:
[----:B------:R-:W-:Y:S05]  /*6710*/  @P1 EXIT ;  /* 0x000000000000194d */ /* 0x000fea0003800000 */
[----:B01-3--:R-:W0:Y:S01]  /*6720*/  LDC.64 R2, c[0x0][0x390] ;  /* 0x0000e400ff027b82 */ /* 0x00be220000000a00 */
[----:B------:R-:W-:Y:S02]  /*6730*/  IMAD.MOV.U32 R18, RZ, RZ, R17 ;  /* 0x000000ffff127224 */ /* 0x000fe400078e0011 */
[----:B0-----:R-:W-:-:S05]  /*6740*/  IMAD.WIDE.U32 R2, R0, 0x10, R2 ;  /* 0x0000001000027825 */ /* 0x001fca00078e0002 */
[----:B------:R-:W-:Y:S04]  /*6750*/  STG.E.64 desc[UR10][R2.64], R12 ;  /* 0x0000000c02007986 */ /* 0x000fe8000c101b0a */
[----:B------:R-:W-:Y:S01]  /*6760*/  STG.E.64 desc[UR10][R2.64+0x8], R18 ;  /* 0x0000081202007986 */ /* 0x000fe2000c101b0a */
[----:B------:R-:W-:Y:S05]  /*6770*/  EXIT ;  /* 0x000000000000794d */ /* 0x000fea0003800000 */
.L_x_582:
        /* <DEDUP_REMOVED lines=16> */
.L_x_739:


//--------------------- .text._ZN6thrust24THRUST_300001_SM_1000_NS8cuda_cub4core6detail13_kernel_agentINS1_8__reduce11ReduceAgentINS0_12zip_iteratorIN4cuda3std3__45tupleIJNS0_10device_ptrIdEENS0_17counting_iteratorIlNS0_11use_defaultESF_SF_EEEEEEEPNSB_IJdlEEESJ_iNS1_9__extrema9arg_max_fIdl13AbsComparatorEEEEJSI_SK_iSO_EEEvDpT0_ --------------------------
	.section	.text._ZN6thrust24THRUST_300001_SM_1000_NS8cuda_cub4core6detail13_kernel_agentINS1_8__reduce11ReduceAgentINS0_12zip_iteratorIN4cuda3std3__45tupleIJNS0_10device_ptrIdEENS0_17counting_iteratorIlNS0_11use_defaultESF_SF_EEEEEEEPNSB_IJdlEEESJ_iNS1_9__extrema9arg_max_fIdl13AbsComparatorEEEEJSI_SK_iSO_EEEvDpT0_,"ax",@progbits
	.align	128
        .global         _ZN6thrust24THRUST_300001_SM_1000_NS8cuda_cub4core6detail13_kernel_agentINS1_8__reduce11ReduceAgentINS0_12zip_iteratorIN4cuda3std3__45tupleIJNS0_10device_ptrIdEENS0_17counting_iteratorIlNS0_11use_defaultESF_SF_EEEEEEEPNSB_IJdlEEESJ_iNS1_9__extrema9arg_max_fIdl13AbsComparatorEEEEJSI_SK_iSO_EEEvDpT0_
        .type           _ZN6thrust24THRUST_300001_SM_1000_NS8cuda_cub4core6detail13_kernel_agentINS1_8__reduce11ReduceAgentINS0_12zip_iteratorIN4cuda3std3__45tupleIJNS0_10device_ptrIdEENS0_17counting_iteratorIlNS0_11use_defaultESF_SF_EEEEEEEPNSB_IJdlEEESJ_iNS1_9__extrema9arg_max_fIdl13AbsComparatorEEEEJSI_SK_iSO_EEEvDpT0_,@function
        .size           _ZN6thrust24THRUST_300001_SM_1000_NS8cuda_cub4core6detail13_kernel_agentINS1_8__reduce11ReduceAgentINS0_12zip_iteratorIN4cuda3std3__45tupleIJNS0_10device_ptrIdEENS0_17counting_iteratorIlNS0_11use_defaultESF_SF_EEEEEEEPNSB_IJdlEEESJ_iNS1_9__extrema9arg_max_fIdl13AbsComparatorEEEEJSI_SK_iSO_EEEvDpT0_,(.L_x_740 - _ZN6thrust24THRUST_300001_SM_1000_NS8cuda_cub4core6detail13_kernel_agentINS1_8__reduce11ReduceAgentINS0_12zip_iteratorIN4cuda3std3__45tupleIJNS0_10device_ptrIdEENS0_17counting_iteratorIlNS0_11use_defaultESF_SF_EEEEEEEPNSB_IJdlEEESJ_iNS1_9__extrema9arg_max_fIdl13AbsComparatorEEEEJSI_SK_iSO_EEEvDpT0_)
        .other          _ZN6thrust24THRUST_300001_SM_1000_NS8cuda_cub4core6detail13_kernel_agentINS1_8__reduce11ReduceAgentINS0_12zip_iteratorIN4cuda3std3__45tupleIJNS0_10device_ptrIdEENS0_17counting_iteratorIlNS0_11use_defaultESF_SF_EEEEEEEPNSB_IJdlEEESJ_iNS1_9__extrema9arg_max_fIdl13AbsComparatorEEEEJSI_SK_iSO_EEEvDpT0_,@"STO_CUDA_ENTRY STV_DEFAULT"
_ZN6thrust24THRUST_300001_SM_1000_NS8cuda_cub4core6detail13_kernel_agentINS1_8__reduce11ReduceAgentINS0_12zip_iteratorIN4cuda3std3__45tupleIJNS0_10device_ptrIdEENS0_17counting_iteratorIlNS0_11use_defaultESF_SF_EEEEEEEPNSB_IJdlEEESJ_iNS1_9__extrema9arg_max_fIdl13AbsComparatorEEEEJSI_SK_iSO_EEEvDpT0_:
.text._ZN6thrust24THRUST_300001_SM_1000_NS8cuda_cub4core6detail13_kernel_agentINS1_8__reduce11ReduceAgentINS0_12zip_iteratorIN4cuda3std3__45tupleIJNS0_10device_ptrIdEENS0_17counting_iteratorIlNS0_11use_defaultESF_SF_EEEEEEEPNSB_IJdlEEESJ_iNS1_9__extrema9arg_max_fIdl13AbsComparatorEEEEJSI_SK_iSO_EEEvDpT0_:
        /* <DEDUP_REMOVED lines=23> */
.L_x_586:
[----:B0-----:R-:W-:Y:S05]  /*0170*/  BSYNC.RECONVERGENT B1 ;  /* 0x0000000000017941 */ /* 0x001fea0003800200 */
.L_x_585:
        /* <DEDUP_REMOVED lines=19> */
.L_x_593:
        /* <DEDUP_REMOVED lines=31> */
.L_x_592:
[----:B------:R-:W-:Y:S05]  /*04a0*/  BSYNC.RECONVERGENT B3 ;  /* 0x0000000000037941 */ /* 0x000fea0003800200 */
.L_x_591:
[----:B------:R-:W-:Y:S01]  /*04b0*/  IADD3 R14, P0, PT, R14, 0x100, RZ ;  /* 0x000001000e0e7810 */ /* 0x000fe20007f1e0ff */
[----:B------:R-:W-:Y:S02]  /*04c0*/  VIADD R10, R10, 0x100 ;  /* 0x000001000a0a7836 */ /* 0x000fe40000000000 */
[----:B------:R-:W-:Y:S02]  /*04d0*/  IMAD.X R13, RZ, RZ, R13, P3 ;  /* 0x000000ffff0d7224 */ /* 0x000fe400018e060d */
[----:B------:R-:W-:Y:S01]  /*04e0*/  IMAD.X R15, RZ, RZ, R15, P0 ;  /* 0x000000ffff0f7224 */ /* 0x000fe200000e060f */
[----:B------:R-:W-:Y:S07]  /*04f0*/  @P2 BRA `(.L_x_593) ;  /* 0xfffffffc006c2947 */ /* 0x000fee000383ffff */
.L_x_590:
[----:B------:R-:W-:Y:S05]  /*0500*/  BSYNC.RECONVERGENT B2 ;  /* 0x0000000000027941 */ /* 0x000fea0003800200 */
.L_x_589:
[----:B------:R-:W-:-:S13]  /*0510*/  ISETP.GE.U32.AND P0, PT, R16, 0x300, PT ;  /* 0x000003001000780c */ /* 0x000fda0003f06070 */
[----:B------:R-:W-:Y:S05]  /*0520*/  @!P0 BRA `(.L_x_588) ;  /* 0x0000000400bc8947 */ /* 0x000fea0003800000 */
[----:B------:R-:W0:Y:S01]  /*0530*/  LDC.64 R4, c[0x0][0x380] ;  /* 0x0000e000ff047b82 */ /* 0x000e220000000a00 */
[----:B------:R-:W-:-:S07]  /*0540*/  VIADD R20, R10, 0x200 ;  /* 0x000002000a147836 */ /* 0x000fce0000000000 */
[----:B------:R-:W1:Y:S02]  /*0550*/  LDC.64 R6, c[0x0][0x388] ;  /* 0x0000e200ff067b82 */ /* 0x000e640000000a00 */
.L_x_602:
        /* <DEDUP_REMOVED lines=30> */
.L_x_595:
[----:B------:R-:W-:Y:S05]  /*0740*/  BSYNC.RECONVERGENT B2 ;  /* 0x0000000000027941 */ /* 0x000fea0003800200 */
.L_x_594:
[----:B-----5:R-:W-:Y:S01]  /*0750*/  DSETP.GEU.AND P0, PT, |R16|, |R14|, PT ;  /* 0x4000000e1000722a */ /* 0x020fe20003f0e200 */
[C---:B------:R-:W-:Y:S01]  /*0760*/  IADD3 R19, P1, PT, R23.reuse, R6, RZ ;  /* 0x0000000617137210 */ /* 0x040fe20007f3e0ff */
[----:B------:R-:W-:Y:S01]  /*0770*/  BSSY.RECONVERGENT B2, `(.L_x_596) ;  /* 0x0000015000027945 */ /* 0x000fe20003800200 */
[----:B------:R-:W-:Y:S02]  /*0780*/  IMAD.MOV.U32 R2, RZ, RZ, R14 ;  /* 0x000000ffff027224 */ /* 0x000fe400078e000e */
[----:B------:R-:W-:Y:S01]  /*0790*/  LEA.HI.X.SX32 R18, R23, R7, 0x1, P1 ;  /* 0x0000000717127211 */ /* 0x000fe200008f0eff */
[----:B------:R-:W-:Y:S02]  /*07a0*/  IMAD.MOV.U32 R9, RZ, RZ, R19 ;  /* 0x000000ffff097224 */ /* 0x000fe400078e0013 */
[----:B------:R-:W-:Y:S02]  /*07b0*/  IMAD.MOV.U32 R3, RZ, RZ, R15 ;  /* 0x000000ffff037224 */ /* 0x000fe400078e000f */
[----:B------:R-:W-:-:S04]  /*07c0*/  IMAD.MOV.U32 R8, RZ, RZ, R18 ;  /* 0x000000ffff087224 */ /* 0x000fc800078e0012 */
        /* <DEDUP_REMOVED lines=15> */
.L_x_597:
[----:B------:R-:W-:Y:S05]  /*08c0*/  BSYNC.RECONVERGENT B2 ;  /* 0x0000000000027941 */ /* 0x000fea0003800200 */
.L_x_596:
        /* <DEDUP_REMOVED lines=25> */
.L_x_599:
[----:B------:R-:W-:Y:S05]  /*0a60*/  BSYNC.RECONVERGENT B2 ;  /* 0x0000000000027941 */ /* 0x000fea0003800200 */
.L_x_598:
        /* <DEDUP_REMOVED lines=22> */
.L_x_601:
[----:B------:R-:W-:Y:S05]  /*0bd0*/  BSYNC.RECONVERGENT B2 ;  /* 0x0000000000027941 */ /* 0x000fea0003800200 */
.L_x_600:
[C---:B------:R-:W-:Y:S01]  /*0be0*/  VIADD R10, R20.reuse, 0x200 ;  /* 0x00000200140a7836 */ /* 0x040fe20000000000 */
[----:B------:R-:W-:-:S04]  /*0bf0*/  IADD3 R20, PT, PT, R20, 0x400, RZ ;  /* 0x0000040014147810 */ /* 0x000fc80007ffe0ff */
[----:B------:R-:W-:-:S13]  /*0c00*/  ISETP.GE.AND P0, PT, R10, UR5, PT ;  /* 0x000000050a007c0c */ /* 0x000fda000bf06270 */
[----:B------:R-:W-:Y:S05]  /*0c10*/  @!P0 BRA `(.L_x_602) ;  /* 0xfffffff800508947 */ /* 0x000fea000383ffff */
.L_x_588:
[----:B------:R-:W-:Y:S05]  /*0c20*/  BSYNC.RECONVERGENT B1 ;  /* 0x0000000000017941 */ /* 0x000fea0003800200 */
.L_x_587:
        /* <DEDUP_REMOVED lines=35> */
.L_x_605:
[----:B------:R-:W-:Y:S05]  /*0e60*/  BSYNC.RECONVERGENT B1 ;  /* 0x0000000000017941 */ /* 0x000fea0003800200 */
.L_x_604:
        /* <DEDUP_REMOVED lines=31> */
.L_x_607:
[----:B------:R-:W-:Y:S05]  /*1060*/  BSYNC.RECONVERGENT B1 ;  /* 0x0000000000017941 */ /* 0x000fea0003800200 */
.L_x_606:
        /* <DEDUP_REMOVED lines=31> */
.L_x_609:
[----:B------:R-:W-:Y:S05]  /*1260*/  BSYNC.RECONVERGENT B1 ;  /* 0x0000000000017941 */ /* 0x000fea0003800200 */
.L_x_608:
[----:B------:R-:W-:Y:S01]  /*1270*/  ISETP.GT.AND P0, PT, R10, 0x17, PT ;  /* 0x000000170a00780c */ /* 0x000fe20003f04270 */
[----:B-1----:R1:W1:Y:S01]  /*1280*/  SHFL.DOWN PT, R2, R4, 0x8, 0x1f ;  /* 0x09001f0004027f89 */ /* 0x00226200000e0000 */
[----:B------:R-:W-:Y:S01]  /*1290*/  BSSY.RECONVERGENT B1, `(.L_x_610) ;  /* 0x000001d000017945 */ /* 0x000fe20003800200 */
[----:B0-----:R-:W-:Y:S02]  /*12a0*/  IMAD.MOV.U32 R8, RZ, RZ, R11 ;  /* 0x000000ffff087224 */ /* 0x001fe400078e000b */
[----:B------:R0:W0:Y:S01]  /*12b0*/  SHFL.DOWN PT, R3, R5, 0x8, 0x1f ;  /* 0x09001f0005037f89 */ /* 0x00002200000e0000 */
[----:B------:R-:W-:Y:S02]  /*12c0*/  IMAD.MOV.U32 R9, RZ, RZ, R12 ;  /* 0x000000ffff097224 */ /* 0x000fe400078e000c */
[----:B------:R-:W-:Y:S01]  /*12d0*/  IMAD.MOV.U32 R6, RZ, RZ, R4 ;  /* 0x000000ffff067224 */ /* 0x000fe200078e0004 */
[----:B---3--:R3:W0:Y:S01]  /*12e0*/  SHFL.DOWN PT, R14, R11, 0x8, 0x1f ;  /* 0x09001f000b0e7f89 */ /* 0x00862200000e0000 */
[----:B--2---:R-:W-:-:S03]  /*12f0*/  IMAD.MOV.U32 R7, RZ, RZ, R5 ;  /* 0x000000ffff077224 */ /* 0x004fc600078e0005 */
[----:B----4-:R3:W2:Y:S01]  /*1300*/  SHFL.DOWN PT, R13, R12, 0x8, 0x1f ;  /* 0x09001f000c0d7f89 */ /* 0x0106a200000e0000 */
[----:B------:R-:W-:Y:S05]  /*1310*/  @P0 BRA `(.L_x_611) ;  /* 0x0000000000500947 */ /* 0x000fea0003800000 */
[----:B01----:R-:W-:Y:S01]  /*1320*/  DSETP.GEU.AND P0, PT, |R4|, |R2|, PT ;  /* 0x400000020400722a */ /* 0x003fe20003f0e200 */
[----:B------:R-:W-:Y:S01]  /*1330*/  IMAD.MOV.U32 R8, RZ, RZ, R14 ;  /* 0x000000ffff087224 */ /* 0x000fe200078e000e */
[----:B--2---:R-:W-:Y:S01]  /*1340*/  MOV R9, R13 ;  /* 0x0000000d00097202 */ /* 0x004fe20000000f00 */
        /* <DEDUP_REMOVED lines=17> */
.L_x_611:
[----:B------:R-:W-:Y:S05]  /*1460*/  BSYNC.RECONVERGENT B1 ;  /* 0x0000000000017941 */ /* 0x000fea0003800200 */
.L_x_610:
[----:B------:R-:W-:Y:S01]  /*1470*/  ISETP.GT.AND P0, PT, R10, 0xf, PT ;  /* 0x0000000f0a00780c */ /* 0x000fe20003f04270 */
[----:B-1----:R1:W4:Y:S01]  /*1480*/  SHFL.DOWN PT, R4, R6, 0x10, 0x1f ;  /* 0x0a001f0006047f89 */ /* 0x00232200000e0000 */
[----:B------:R-:W-:Y:S01]  /*1490*/  BSSY.RECONVERGENT B1, `(.L_x_612) ;  /* 0x000001d000017945 */ /* 0x000fe20003800200 */
[----:B0-----:R-:W-:Y:S02]  /*14a0*/  IMAD.MOV.U32 R14, RZ, RZ, R8 ;  /* 0x000000ffff0e7224 */ /* 0x001fe400078e0008 */
[----:B------:R1:W0:Y:S01]  /*14b0*/  SHFL.DOWN PT, R5, R7, 0x10, 0x1f ;  /* 0x0a001f0007057f89 */ /* 0x00022200000e0000 */
[----:B------:R-:W-:Y:S02]  /*14c0*/  IMAD.MOV.U32 R15, RZ, RZ, R9 ;  /* 0x000000ffff0f7224 */ /* 0x000fe400078e0009 */
[----:B------:R-:W-:Y:S01]  /*14d0*/  IMAD.MOV.U32 R2, RZ, RZ, R6 ;  /* 0x000000ffff027224 */ /* 0x000fe200078e0006 */
[----:B---3--:R1:W3:Y:S01]  /*14e0*/  SHFL.DOWN PT, R11, R8, 0x10, 0x1f ;  /* 0x0a001f00080b7f89 */ /* 0x0082e200000e0000 */
[----:B------:R-:W-:-:S03]  /*14f0*/  IMAD.MOV.U32 R3, RZ, RZ, R7 ;  /* 0x000000ffff037224 */ /* 0x000fc600078e0007 */
[----:B------:R1:W0:Y:S01]  /*1500*/  SHFL.DOWN PT, R12, R9, 0x10, 0x1f ;  /* 0x0a001f00090c7f89 */ /* 0x00022200000e0000 */
[----:B------:R-:W-:Y:S05]  /*1510*/  @P0 BRA `(.L_x_613) ;  /* 0x0000000000500947 */ /* 0x000fea0003800000 */
[----:B0---4-:R-:W-:Y:S01]  /*1520*/  DSETP.GEU.AND P0, PT, |R6|, |R4|, PT ;  /* 0x400000040600722a */ /* 0x011fe20003f0e200 */
[----:B---3--:R-:W-:Y:S02]  /*1530*/  IMAD.MOV.U32 R14, RZ, RZ, R11 ;  /* 0x000000ffff0e7224 */ /* 0x008fe400078e000b */
        /* <DEDUP_REMOVED lines=18> */
.L_x_613:
[----:B------:R-:W-:Y:S05]  /*1660*/  BSYNC.RECONVERGENT B1 ;  /* 0x0000000000017941 */ /* 0x000fea0003800200 */
.L_x_612:
[----:B------:R-:W-:Y:S01]  /*1670*/  ISETP.NE.AND P0, PT, R10, RZ, PT ;  /* 0x000000ff0a00720c */ /* 0x000fe20003f05270 */
[----:B------:R-:W-:-:S12]  /*1680*/  BSSY.RECONVERGENT B1, `(.L_x_614) ;  /* 0x000000a000017945 */ /* 0x000fd80003800200 */
[----:B------:R-:W-:Y:S05]  /*1690*/  @P0 BRA `(.L_x_615) ;  /* 0x0000000000200947 */ /* 0x000fea0003800000 */
[----:B-1----:R-:W1:Y:S01]  /*16a0*/  S2R R6, SR_CgaCtaId ;  /* 0x0000000000067919 */ /* 0x002e620000008800 */
[----:B0-----:R-:W-:Y:S02]  /*16b0*/  MOV R5, 0x400 ;  /* 0x0000040000057802 */ /* 0x001fe40000000f00 */
[----:B----4-:R-:W-:-:S04]  /*16c0*/  SHF.R.U32.HI R4, RZ, 0x1, R0 ;  /* 0x00000001ff047819 */ /* 0x010fc80000011600 */
[----:B------:R-:W-:Y:S02]  /*16d0*/  LOP3.LUT R4, R4, 0x1f0, RZ, 0xc0, !PT ;  /* 0x000001f004047812 */ /* 0x000fe400078ec0ff */
[----:B-1----:R-:W-:-:S05]  /*16e0*/  LEA R5, R6, R5, 0x18 ;  /* 0x0000000506057211 */ /* 0x002fca00078ec0ff */
[----:B------:R-:W-:-:S05]  /*16f0*/  IMAD.IADD R5, R4, 0x1, R5 ;  /* 0x0000000104057824 */ /* 0x000fca00078e0205 */
[----:B------:R0:W-:Y:S04]  /*1700*/  STS.64 [R5+0x10], R14 ;  /* 0x0000100e05007388 */ /* 0x0001e80000000a00 */
[----:B------:R0:W-:Y:S02]  /*1710*/  STS.64 [R5+0x8], R2 ;  /* 0x0000080205007388 */ /* 0x0001e40000000a00 */
.L_x_615:
[----:B------:R-:W-:Y:S05]  /*1720*/  BSYNC.RECONVERGENT B1 ;  /* 0x0000000000017941 */ /* 0x000fea0003800200 */
.L_x_614:
        /* <DEDUP_REMOVED lines=8> */
[----:B-1--4-:R-:W1:Y:S04]  /*17b0*/  LDS.128 R4, [R0+0x20] ;  /* 0x0000200000047984 */ /* 0x012e680000000c00 */
[----:B--2---:R2:W4:Y:S04]  /*17c0*/  LDS.64 R12, [R0+0x80] ;  /* 0x00008000000c7984 */ /* 0x0045280000000a00 */
[----:B---3--:R2:W3:Y:S01]  /*17d0*/  LDS.128 R8, [R0+0x30] ;  /* 0x0000300000087984 */ /* 0x0084e20000000c00 */
[----:B0-----:R-:W-:Y:S01]  /*17e0*/  DSETP.GEU.AND P0, PT, |R2|, |R16|, PT ;  /* 0x400000100200722a */ /* 0x001fe20003f0e200 */
[----:B------:R-:W-:Y:S01]  /*17f0*/  IMAD.MOV.U32 R24, RZ, RZ, R16 ;  /* 0x000000ffff187224 */ /* 0x000fe200078e0010 */
[----:B------:R-:W-:Y:S01]  /*1800*/  MOV R25, R17 ;  /* 0x0000001100197202 */ /* 0x000fe20000000f00 */
[----:B-1----:R-:W-:-:S02]  /*1810*/  IMAD.MOV.U32 R26, RZ, RZ, R4 ;  /* 0x000000ffff1a7224 */ /* 0x002fc400078e0004 */
[----:B------:R-:W-:-:S09]  /*1820*/  IMAD.MOV.U32 R27, RZ, RZ, R5 ;  /* 0x000000ffff1b7224 */ /* 0x000fd200078e0005 */
        /* <DEDUP_REMOVED lines=15> */
.L_x_618:
[----:B------:R-:W-:Y:S05]  /*1920*/  BSYNC.RECONVERGENT B1 ;  /* 0x0000000000017941 */ /* 0x000fea0003800200 */
.L_x_617:
        /* <DEDUP_REMOVED lines=23> */
.L_x_620:
[----:B------:R-:W-:Y:S05]  /*1aa0*/  BSYNC.RECONVERGENT B1 ;  /* 0x0000000000017941 */ /* 0x000fea0003800200 */
.L_x_619:
        /* <DEDUP_REMOVED lines=21> */
.L_x_622:
[----:B------:R-:W-:Y:S05]  /*1c00*/  BSYNC.RECONVERGENT B1 ;  /* 0x0000000000017941 */ /* 0x000fea0003800200 */
.L_x_621:
        /* <DEDUP_REMOVED lines=23> */
.L_x_624:
[----:B------:R-:W-:Y:S05]  /*1d80*/  BSYNC.RECONVERGENT B1 ;  /* 0x0000000000017941 */ /* 0x000fea0003800200 */
.L_x_623:
        /* <DEDUP_REMOVED lines=21> */
.L_x_626:
[----:B------:R-:W-:Y:S05]  /*1ee0*/  BSYNC.RECONVERGENT B1 ;  /* 0x0000000000017941 */ /* 0x000fea0003800200 */
.L_x_625:
[----:B------:R-:W-:Y:S01]  /*1ef0*/  DSETP.GEU.AND P0, PT, |R2|, |R10|, PT ;  /* 0x4000000a0200722a */ /* 0x000fe20003f0e200 */
[----:B------:R-:W-:Y:S01]  /*1f00*/  BSSY.RECONVERGENT B1, `(.L_x_627) ;  /* 0x0000014000017945 */ /* 0x000fe20003800200 */
[----:B------:R-:W-:Y:S01]  /*1f10*/  IMAD.MOV.U32 R8, RZ, RZ, R10 ;  /* 0x000000ffff087224 */ /* 0x000fe200078e000a */
[----:B---3--:R-:W-:Y:S01]  /*1f20*/  MOV R0, R5 ;  /* 0x0000000500007202 */ /* 0x008fe20000000f00 */
        /* <DEDUP_REMOVED lines=17> */
.L_x_628:
[----:B------:R-:W-:Y:S05]  /*2040*/  BSYNC.RECONVERGENT B1 ;  /* 0x0000000000017941 */ /* 0x000fea0003800200 */
.L_x_627:
        /* <DEDUP_REMOVED lines=21> */
.L_x_603:
        /* <DEDUP_REMOVED lines=9> */
[----:B------:R-:W-:Y:S02]  /*2230*/  VIADD R5, R5, UR6 ;  /* 0x0000000605057c36 */ /* 0x000fe40008000000 */
        /* <DEDUP_REMOVED lines=9> */
[----:B----4-:R-:W-:Y:S01]  /*22d0*/  IMAD.MOV.U32 R14, RZ, RZ, R12 ;  /* 0x000000ffff0e7224 */ /* 0x010fe200078e000c */
[----:B------:R-:W-:Y:S01]  /*22e0*/  MOV R6, R10 ;  /* 0x0000000a00067202 */ /* 0x000fe20000000f00 */
[----:B0-----:R-:W-:Y:S02]  /*22f0*/  IMAD.MOV.U32 R16, RZ, RZ, R13 ;  /* 0x000000ffff107224 */ /* 0x001fe400078e000d */
        /* <DEDUP_REMOVED lines=16> */
.L_x_630:
[----:B------:R-:W-:Y:S05]  /*2400*/  BSYNC.RECONVERGENT B1 ;  /* 0x0000000000017941 */ /* 0x000fea0003800200 */
.L_x_629:
        /* <DEDUP_REMOVED lines=32> */
.L_x_632:
[----:B------:R-:W-:Y:S05]  /*2610*/  BSYNC.RECONVERGENT B1 ;  /* 0x0000000000017941 */ /* 0x000fea0003800200 */
.L_x_631:
[----:B-1----:R-:W-:Y:S01]  /*2620*/  VIADD R2, R4, 0x4 ;  /* 0x0000000404027836 */ /* 0x002fe20000000000 */
[----:B------:R1:W4:Y:S01]  /*2630*/  SHFL.DOWN PT, R6, R8, 0x4, R5 ;  /* 0x0880000008067989 */ /* 0x00032200000e0005 */
[----:B------:R-:W-:Y:S01]  /*2640*/  BSSY.RECONVERGENT B1, `(.L_x_633) ;  /* 0x000001e000017945 */ /* 0x000fe20003800200 */
[----:B--2---:R-:W-:Y:S01]  /*2650*/  IMAD.MOV.U32 R14, RZ, RZ, R10 ;  /* 0x000000ffff0e7224 */ /* 0x004fe200078e000a */
[----:B------:R-:W-:Y:S01]  /*2660*/  MOV R16, R12 ;  /* 0x0000000c00107202 */ /* 0x000fe20000000f00 */
[----:B------:R1:W2:Y:S01]  /*2670*/  SHFL.DOWN PT, R7, R9, 0x4, R5 ;  /* 0x0880000009077989 */ /* 0x0002a200000e0005 */
[----:B------:R-:W-:Y:S01]  /*2680*/  ISETP.GT.AND P0, PT, R2, R5, PT ;  /* 0x000000050200720c */ /* 0x000fe20003f04270 */
[----:B------:R-:W-:Y:S02]  /*2690*/  IMAD.MOV.U32 R2, RZ, RZ, R8 ;  /* 0x000000ffff027224 */ /* 0x000fe400078e0008 */
[----:B---3--:R1:W3:Y:S01]  /*26a0*/  SHFL.DOWN PT, R11, R10, 0x4, R5 ;  /* 0x088000000a0b7989 */ /* 0x0082e200000e0005 */
[----:B------:R-:W-:-:S03]  /*26b0*/  IMAD.MOV.U32 R3, RZ, RZ, R9 ;  /* 0x000000ffff037224 */ /* 0x000fc600078e0009 */
[----:B0-----:R1:W0:Y:S06]  /*26c0*/  SHFL.DOWN PT, R13, R12, 0x4, R5 ;  /* 0x088000000c0d7989 */ /* 0x00122c00000e0005 */
        /* <DEDUP_REMOVED lines=21> */
.L_x_634:
[----:B------:R-:W-:Y:S05]  /*2820*/  BSYNC.RECONVERGENT B1 ;  /* 0x0000000000017941 */ /* 0x000fea0003800200 */
.L_x_633:
        /* <DEDUP_REMOVED lines=8> */
[----:B---3--:R3:W1:Y:S01]  /*28b0*/  SHFL.DOWN PT, R11, R14, 0x8, R5 ;  /* 0x090000000e0b7989 */ /* 0x00866200000e0005 */
[----:B--2---:R-:W-:-:S03]  /*28c0*/  IMAD.MOV.U32 R7, RZ, RZ, R3 ;  /* 0x000000ffff077224 */ /* 0x004fc600078e0003 */
[----:B0-----:R3:W0:Y:S04]  /*28d0*/  SHFL.DOWN PT, R13, R16, 0x8, R5 ;  /* 0x09000000100d7989 */ /* 0x00162800000e0005 */
        /* <DEDUP_REMOVED lines=21> */
.L_x_636:
[----:B------:R-:W-:Y:S05]  /*2a30*/  BSYNC.RECONVERGENT B1 ;  /* 0x0000000000017941 */ /* 0x000fea0003800200 */
.L_x_635:
[----:B-1----:R-:W-:Y:S01]  /*2a40*/  VIADD R2, R4, 0x10 ;  /* 0x0000001004027836 */ /* 0x002fe20000000000 */
[----:B----4-:R1:W2:Y:S01]  /*2a50*/  SHFL.DOWN PT, R8, R6, 0x10, R5 ;  /* 0x0a00000006087989 */ /* 0x0102a200000e0005 */
[----:B------:R-:W-:Y:S01]  /*2a60*/  BSSY.RECONVERGENT B1, `(.L_x_637) ;  /* 0x000001e000017945 */ /* 0x000fe20003800200 */
[----:B---3--:R-:W-:Y:S02]  /*2a70*/  IMAD.MOV.U32 R14, RZ, RZ, R10 ;  /* 0x000000ffff0e7224 */ /* 0x008fe400078e000a */
[----:B------:R-:W-:Y:S01]  /*2a80*/  ISETP.GT.AND P0, PT, R2, R5, PT ;  /* 0x000000050200720c */ /* 0x000fe20003f04270 */
[----:B------:R1:W3:Y:S01]  /*2a90*/  SHFL.DOWN PT, R9, R7, 0x10, R5 ;  /* 0x0a00000007097989 */ /* 0x0002e200000e0005 */
[----:B------:R-:W-:Y:S02]  /*2aa0*/  IMAD.MOV.U32 R15, RZ, RZ, R12 ;  /* 0x000000ffff0f7224 */ /* 0x000fe400078e000c */
[----:B------:R-:W-:Y:S01]  /*2ab0*/  IMAD.MOV.U32 R2, RZ, RZ, R6 ;  /* 0x000000ffff027224 */ /* 0x000fe200078e0006 */
[----:B------:R1:W4:Y:S01]  /*2ac0*/  SHFL.DOWN PT, R11, R10, 0x10, R5 ;  /* 0x0a0000000a0b7989 */ /* 0x00032200000e0005 */
        /* <DEDUP_REMOVED lines=23> */
.L_x_638:
[----:B------:R-:W-:Y:S05]  /*2c40*/  BSYNC.RECONVERGENT B1 ;  /* 0x0000000000017941 */ /* 0x000fea0003800200 */
.L_x_637:
        /* <DEDUP_REMOVED lines=11> */
.L_x_640:
[----:B------:R-:W-:Y:S05]  /*2d00*/  BSYNC.RECONVERGENT B1 ;  /* 0x0000000000017941 */ /* 0x000fea0003800200 */
.L_x_639:
[----:B------:R-:W-:Y:S01]  /*2d10*/  BAR.SYNC.DEFER_BLOCKING 0x0 ;  /* 0x0000000000007b1d */ /* 0x000fe20000010000 */
[----:B------:R-:W-:-:S13]  /*2d20*/  ISETP.NE.AND P1, PT, R0, RZ, PT ;  /* 0x000000ff0000720c */ /* 0x000fda0003f25270 */
[----:B------:R-:W-:Y:S05]  /*2d30*/  @P1 BRA `(.L_x_616) ;  /* 0x0000003400d41947 */ /* 0x000fea0003800000 */
[----:B------:R-:W-:Y:S01]  /*2d40*/  UISETP.GE.AND UP0, UPT, UR6, 0x21, UPT ;  /* 0x000000210600788c */ /* 0x000fe2000bf06270 */
[----:B----4-:R-:W-:Y:S02]  /*2d50*/  IMAD.MOV.U32 R11, RZ, RZ, R14 ;  /* 0x000000ffff0b7224 */ /* 0x010fe400078e000e */
[----:B--2---:R-:W-:Y:S02]  /*2d60*/  IMAD.MOV.U32 R8, RZ, RZ, R15 ;  /* 0x000000ffff087224 */ /* 0x004fe400078e000f */
        /* <DEDUP_REMOVED lines=8> */
[----:B0-----:R-:W0:Y:S01]  /*2df0*/  LDS.64 R12, [UR4+0x20] ;  /* 0x00002004ff0c7984 */ /* 0x001e220008000a00 */
[----:B-1----:R-:W-:Y:S01]  /*2e00*/  DSETP.GEU.AND P0, PT, |R2|, |R6|, PT ;  /* 0x400000060200722a */ /* 0x002fe20003f0e200 */
[----:B------:R-:W-:Y:S01]  /*2e10*/  MOV R4, R6 ;  /* 0x0000000600047202 */ /* 0x000fe20000000f00 */
[----:B------:R-:W-:Y:S02]  /*2e20*/  IMAD.MOV.U32 R5, RZ, RZ, R7 ;  /* 0x000000ffff057224 */ /* 0x000fe400078e0007 */
[----:B0-----:R-:W-:Y:S02]  /*2e30*/  IMAD.MOV.U32 R11, RZ, RZ, R12 ;  /* 0x000000ffff0b7224 */ /* 0x001fe400078e000c */
        /* <DEDUP_REMOVED lines=16> */
.L_x_642:
[----:B------:R-:W-:Y:S05]  /*2f40*/  BSYNC.RECONVERGENT B1 ;  /* 0x0000000000017941 */ /* 0x000fea0003800200 */
.L_x_641:
[----:B------:R-:W-:Y:S01]  /*2f50*/  UISETP.GE.AND UP0, UPT, UR6, 0x41, UPT ;  /* 0x000000410600788c */ /* 0x000fe2000bf06270 */
[----:B---3--:R-:W-:Y:S02]  /*2f60*/  IMAD.MOV.U32 R9, RZ, RZ, R11 ;  /* 0x000000ffff097224 */ /* 0x008fe400078e000b */
[----:B------:R-:W-:Y:S02]  /*2f70*/  IMAD.MOV.U32 R0, RZ, RZ, R8 ;  /* 0x000000ffff007224 */ /* 0x000fe400078e0008 */
[----:B------:R-:W-:Y:S02]  /*2f80*/  IMAD.MOV.U32 R2, RZ, RZ, R4 ;  /* 0x000000ffff027224 */ /* 0x000fe400078e0004 */
[----:B------:R-:W-:Y:S02]  /*2f90*/  IMAD.MOV.U32 R3, RZ, RZ, R5 ;  /* 0x000000ffff037224 */ /* 0x000fe400078e0005 */
        /* <DEDUP_REMOVED lines=8> */
[----:B------:R-:W-:Y:S02]  /*3020*/  IMAD.MOV.U32 R2, RZ, RZ, R6 ;  /* 0x000000ffff027224 */ /* 0x000fe400078e0006 */
[----:B------:R-:W-:Y:S02]  /*3030*/  IMAD.MOV.U32 R3, RZ, RZ, R7 ;  /* 0x000000ffff037224 */ /* 0x000fe400078e0007 */
[----:B0-----:R-:W-:-:S02]  /*3040*/  IMAD.MOV.U32 R9, RZ, RZ, R12 ;  /* 0x000000ffff097224 */ /* 0x001fc400078e000c */
        /* <DEDUP_REMOVED lines=16> */
.L_x_644:
[----:B------:R-:W-:Y:S05]  /*3150*/  BSYNC.RECONVERGENT B1 ;  /* 0x0000000000017941 */ /* 0x000fea0003800200 */
.L_x_643:
[----:B------:R-:W-:Y:S01]  /*3160*/  UISETP.GE.AND UP0, UPT, UR6, 0x61, UPT ;  /* 0x000000610600788c */ /* 0x000fe2000bf06270 */
[----:B------:R-:W-:Y:S01]  /*3170*/  IMAD.MOV.U32 R11, RZ, RZ, R9 ;  /* 0x000000ffff0b7224 */ /* 0x000fe200078e0009 */
[----:B------:R-:W-:Y:S01]  /*3180*/  MOV R8, R0 ;  /* 0x0000000000087202 */ /* 0x000fe20000000f00 */
[----:B------:R-:W-:Y:S02]  /*3190*/  IMAD.MOV.U32 R4, RZ, RZ, R2 ;  /* 0x000000ffff047224 */ /* 0x000fe400078e0002 */
[----:B------:R-:W-:-:S04]  /*31a0*/  IMAD.MOV.U32 R5, RZ, RZ, R3 ;  /* 0x000000ffff057224 */ /* 0x000fc800078e0003 */
        /* <DEDUP_REMOVED lines=27> */
.L_x_646:
[----:B------:R-:W-:Y:S05]  /*3360*/  BSYNC.RECONVERGENT B1 ;  /* 0x0000000000017941 */ /* 0x000fea0003800200 */
.L_x_645:
[----:B------:R-:W-:Y:S01]  /*3370*/  UISETP.GE.AND UP0, UPT, UR6, 0x81, UPT ;  /* 0x000000810600788c */ /* 0x000fe2000bf06270 */
[----:B------:R-:W-:Y:S02]  /*3380*/  IMAD.MOV.U32 R9, RZ, RZ, R11 ;  /* 0x000000ffff097224 */ /* 0x000fe400078e000b */
        /* <DEDUP_REMOVED lines=30> */
.L_x_648:
[----:B------:R-:W-:Y:S05]  /*3570*/  BSYNC.RECONVERGENT B1 ;  /* 0x0000000000017941 */ /* 0x000fea0003800200 */
.L_x_647:
        /* <DEDUP_REMOVED lines=32> */
.L_x_650:
[----:B------:R-:W-:Y:S05]  /*3780*/  BSYNC.RECONVERGENT B1 ;  /* 0x0000000000017941 */ /* 0x000fea0003800200 */
.L_x_649:
        /* <DEDUP_REMOVED lines=14> */
[----:B------:R-:W-:Y:S01]  /*3870*/  IMAD.MOV.U32 R7, RZ, RZ, R3 ;  /* 0x000000ffff077224 */ /* 0x000fe200078e0003 */
[----:B0-----:R-:W-:Y:S01]  /*3880*/  MOV R0, R13 ;  /* 0x0000000d00007202 */ /* 0x001fe20000000f00 */
        /* <DEDUP_REMOVED lines=16> */
.L_x_652:
[----:B------:R-:W-:Y:S05]  /*3990*/  BSYNC.RECONVERGENT B1 ;  /* 0x0000000000017941 */ /* 0x000fea0003800200 */
.L_x_651:
[----:B------:R-:W-:Y:S01]  /*39a0*/  UISETP.GE.AND UP0, UPT, UR6, 0xe1, UPT ;  /* 0x000000e10600788c */ /* 0x000fe2000bf06270 */
[----:B------:R-:W-:Y:S02]  /*39b0*/  IMAD.MOV.U32 R14, RZ, RZ, R9 ;  /* 0x000000ffff0e7224 */ /* 0x000fe400078e0009 */
[----:B------:R-:W-:Y:S02]  /*39c0*/  IMAD.MOV.U32 R15, RZ, RZ, R0 ;  /* 0x000000ffff0f7224 */ /* 0x000fe400078e0000 */
[----:B------:R-:W-:Y:S02]  /*39d0*/  IMAD.MOV.U32 R2, RZ, RZ, R6 ;  /* 0x000000ffff027224 */ /* 0x000fe400078e0006 */
[----:B------:R-:W-:Y:S02]  /*39e0*/  IMAD.MOV.U32 R3, RZ, RZ, R7 ;  /* 0x000000ffff037224 */ /* 0x000fe400078e0007 */
[----:B------:R-:W-:Y:S05]  /*39f0*/  BRA.U !UP0, `(.L_x_616) ;  /* 0x0000002908a47547 */ /* 0x000fea000b800000 */
[----:B------:R-:W1:Y:S01]  /*3a00*/  S2UR UR5, SR_CgaCtaId ;  /* 0x00000000000579c3 */ /* 0x000e620000008800 */
[----:B------:R-:W-:Y:S02]  /*3a10*/  UMOV UR4, 0x400 ;  /* 0x0000040000047882 */ /* 0x000fe40000000000 */
[----:B-1----:R-:W-:-:S09]  /*3a20*/  ULEA UR4, UR5, UR4, 0x18 ;  /* 0x0000000405047291 */ /* 0x002fd2000f8ec0ff */
[----:B------:R-:W1:Y:S04]  /*3a30*/  LDS.64 R4, [UR4+0x78] ;  /* 0x00007804ff047984 */ /* 0x000e680008000a00 */
[----:B------:R-:W2:Y:S01]  /*3a40*/  LDS.64 R10, [UR4+0x80] ;  /* 0x00008004ff0a7984 */ /* 0x000ea20008000a00 */
        /* <DEDUP_REMOVED lines=21> */
.L_x_584:
        /* <DEDUP_REMOVED lines=30> */
[----:B------:R-:W-:Y:S02]  /*3d80*/  ISETP.GE.U32.AND.EX P0, PT, RZ, RZ, PT, P0 ;  /* 0x000000ffff00720c */ /* 0x000fe40003f06100 */
[----:B------:R-:W-:-:S11]  /*3d90*/  IADD3.X R7, PT, PT, RZ, UR7, RZ, P1, !PT ;  /* 0x00000007ff077c10 */ /* 0x000fd60008ffe4ff */
[----:B------:R-:W-:-:S06]  /*3da0*/  DSETP.LT.OR P0, PT, |R8|, |R4|, !P0 ;  /* 0x400000040800722a */ /* 0x000fcc0004701600 */
[----:B------:R-:W-:Y:S02]  /*3db0*/  FSEL R8, R4, R8, P0 ;  /* 0x0000000804087208 */ /* 0x000fe40000000000 */
[----:B------:R-:W-:Y:S02]  /*3dc0*/  FSEL R9, R5, R9, P0 ;  /* 0x0000000905097208 */ /* 0x000fe40000000000 */
[----:B------:R-:W-:Y:S02]  /*3dd0*/  SEL R23, R6, R23, P0 ;  /* 0x0000001706177207 */ /* 0x000fe40000000000 */
[----:B------:R-:W-:-:S07]  /*3de0*/  SEL R24, R7, R24, P0 ;  /* 0x0000001807187207 */ /* 0x000fce0000000000 */
.L_x_654:
[----:B------:R-:W-:Y:S05]  /*3df0*/  BSYNC.RECONVERGENT B1 ;  /* 0x0000000000017941 */ /* 0x000fea0003800200 */
.L_x_653:
[----:B------:R-:W-:Y:S01]  /*3e00*/  UISETP.GE.U32.AND UP0, UPT, UR4, 0xa00, UPT ;  /* 0x00000a000400788c */ /* 0x000fe2000bf06070 */
[----:B------:R-:W-:-:S08]  /*3e10*/  IMAD.MOV.U32 R5, RZ, RZ, 0x500 ;  /* 0x00000500ff057424 */ /* 0x000fd000078e00ff */
[----:B------:R-:W-:Y:S05]  /*3e20*/  BRA.U !UP0, `(.L_x_655) ;  /* 0x00000005084c7547 */ /* 0x000fea000b800000 */
[----:B------:R-:W-:Y:S01]  /*3e30*/  IMAD.MOV.U32 R12, RZ, RZ, R8 ;  /* 0x000000ffff0c7224 */ /* 0x000fe200078e0008 */
[----:B------:R-:W0:Y:S01]  /*3e40*/  LDCU UR4, c[0x0][0x398] ;  /* 0x00007300ff0477ac */ /* 0x000e220008000800 */
[----:B------:R-:W-:Y:S02]  /*3e50*/  IMAD.MOV.U32 R13, RZ, RZ, R9 ;  /* 0x000000ffff0d7224 */ /* 0x000fe400078e0009 */
[----:B------:R-:W-:Y:S01]  /*3e60*/  IMAD.MOV.U32 R17, RZ, RZ, 0x500 ;  /* 0x00000500ff117424 */ /* 0x000fe200078e00ff */
[----:B------:R-:W1:Y:S01]  /*3e70*/  LDCU.64 UR6, c[0x0][0x388] ;  /* 0x00007100ff0677ac */ /* 0x000e620008000a00 */
[----:B------:R-:W-:-:S05]  /*3e80*/  NOP ;  /* 0x0000000000007918 */ /* 0x000fca0000000000 */
.L_x_656:
[----:B------:R-:W-:-:S05]  /*3e90*/  IMAD.WIDE.U32 R26, R17, 0x8, R2 ;  /* 0x00000008111a7825 */ /* 0x000fca00078e0002 */
[----:B------:R-:W2:Y:S04]  /*3ea0*/  LDG.E.64 R14, desc[UR8][R26.64] ;  /* 0x000000081a0e7981 */ /* 0x000ea8000c1e1b00 */
[----:B------:R-:W3:Y:S04]  /*3eb0*/  LDG.E.64 R4, desc[UR8][R26.64+0x800] ;  /* 0x000800081a047981 */ /* 0x000ee8000c1e1b00 */
[----:B------:R-:W4:Y:S04]  /*3ec0*/  LDG.E.64 R6, desc[UR8][R26.64+0x1000] ;  /* 0x001000081a067981 */ /* 0x000f28000c1e1b00 */
[----:B------:R-:W5:Y:S04]  /*3ed0*/  LDG.E.64 R10, desc[UR8][R26.64+0x1800] ;  /* 0x001800081a0a7981 */ /* 0x000f68000c1e1b00 */
[----:B------:R-:W5:Y:S01]  /*3ee0*/  LDG.E.64 R8, desc[UR8][R26.64+0x2000] ;  /* 0x002000081a087981 */ /* 0x000f62000c1e1b00 */
[----:B-1----:R-:W-:-:S04]  /*3ef0*/  IADD3 R18, P0, P1, R0, UR6, R17 ;  /* 0x0000000600127c10 */ /* 0x002fc8000f91e011 */
[----:B------:R-:W-:Y:S01]  /*3f00*/  IADD3.X R16, PT, PT, RZ, UR7, RZ, P0, P1 ;  /* 0x00000007ff107c10 */ /* 0x000fe200087e24ff */
[----:B------:R-:W-:Y:S01]  /*3f10*/  IMAD.MOV.U32 R20, RZ, RZ, R18 ;  /* 0x000000ffff147224 */ /* 0x000fe200078e0012 */
[----:B------:R-:W-:-:S03]  /*3f20*/  IADD3 R22, P3, PT, R18, 0x100, RZ ;  /* 0x0000010012167810 */ /* 0x000fc60007f7e0ff */
        /* <DEDUP_REMOVED lines=11> */
[----:B------:R-:W-:Y:S01]  /*3fe0*/  IMAD.X R24, RZ, RZ, R16, P3 ;  /* 0x000000ffff187224 */ /* 0x000fe200018e0610 */
[----:B------:R-:W-:-:S03]  /*3ff0*/  IADD3 R13, P3, PT, R18, 0x200, RZ ;  /* 0x00000200120d7810 */ /* 0x000fc60007f7e0ff */
[----:B---3--:R-:W-:-:S14]  /*4000*/  DSETP.GEU.AND P1, PT, |R14|, |R4|, PT ;  /* 0x400000040e00722a */ /* 0x008fdc0003f2e200 */
[----:B------:R-:W-:-:S04]  /*4010*/  @P1 ISETP.GE.U32.AND P0, PT, R20, R22, PT ;  /* 0x000000161400120c */ /* 0x000fc80003f06070 */
[----:B------:R-:W-:-:S13]  /*4020*/  @P1 ISETP.GE.AND.EX P0, PT, R19, R24, PT, P0 ;  /* 0x000000181300120c */ /* 0x000fda0003f06300 */
[----:B------:R-:W-:-:S06]  /*4030*/  @P1 DSETP.LT.OR P0, PT, |R4|, |R14|, !P0 ;  /* 0x4000000e0400122a */ /* 0x000fcc0004701600 */
[----:B------:R-:W-:Y:S01]  /*4040*/  @P1 FSEL R12, R14, R4, P0 ;  /* 0x000000040e0c1208 */ /* 0x000fe20000000000 */
[----:B------:R-:W-:Y:S01]  /*4050*/  IMAD.X R14, RZ, RZ, R16, P3 ;  /* 0x000000ffff0e7224 */ /* 0x000fe200018e0610 */
[----:B------:R-:W-:Y:S02]  /*4060*/  @P1 FSEL R15, R15, R5, P0 ;  /* 0x000000050f0f1208 */ /* 0x000fe40000000000 */
[----:B------:R-:W-:Y:S01]  /*4070*/  @P1 SEL R22, R20, R22, P0 ;  /* 0x0000001614161207 */ /* 0x000fe20000000000 */
[----:B------:R-:W-:Y:S01]  /*4080*/  @P1 IMAD.MOV.U32 R4, RZ, RZ, R12 ;  /* 0x000000ffff041224 */ /* 0x000fe200078e000c */
[----:B------:R-:W-:Y:S01]  /*4090*/  IADD3 R12, P3, PT, R18, 0x300, RZ ;  /* 0x00000300120c7810 */ /* 0x000fe20007f7e0ff */
[----:B------:R-:W-:Y:S02]  /*40a0*/  @P1 IMAD.MOV.U32 R5, RZ, RZ, R15 ;  /* 0x000000ffff051224 */ /* 0x000fe400078e000f */
[----:B------:R-:W-:Y:S01]  /*40b0*/  IMAD.MOV.U32 R15, RZ, RZ, R24 ;  /* 0x000000ffff0f7224 */ /* 0x000fe200078e0018 */
[----:B------:R-:W-:-:S03]  /*40c0*/  @P1 SEL R15, R19, R24, P0 ;  /* 0x00000018130f1207 */ /* 0x000fc60000000000 */
[----:B----4-:R-:W-:-:S14]  /*40d0*/  DSETP.GEU.AND P2, PT, |R4|, |R6|, PT ;  /* 0x400000060400722a */ /* 0x010fdc0003f4e200 */
[----:B------:R-:W-:-:S04]  /*40e0*/  @P2 ISETP.GE.U32.AND P0, PT, R22, R13, PT ;  /* 0x0000000d1600220c */ /* 0x000fc80003f06070 */
[----:B------:R-:W-:-:S13]  /*40f0*/  @P2 ISETP.GE.AND.EX P0, PT, R15, R14, PT, P0 ;  /* 0x0000000e0f00220c */ /* 0x000fda0003f06300 */
[----:B------:R-:W-:-:S06]  /*4100*/  @P2 DSETP.LT.OR P0, PT, |R6|, |R4|, !P0 ;  /* 0x400000040600222a */ /* 0x000fcc0004701600 */
[----:B------:R-:W-:Y:S02]  /*4110*/  @P2 FSEL R4, R4, R6, P0 ;  /* 0x0000000604042208 */ /* 0x000fe40000000000 */
[----:B------:R-:W-:Y:S02]  /*4120*/  @P2 FSEL R5, R5, R7, P0 ;  /* 0x0000000705052208 */ /* 0x000fe40000000000 */
[----:B------:R-:W-:Y:S01]  /*4130*/  @P2 SEL R14, R15, R14, P0 ;  /* 0x0000000e0f0e2207 */ /* 0x000fe20000000000 */
[----:B------:R-:W-:Y:S02]  /*4140*/  @P2 IMAD.MOV.U32 R6, RZ, RZ, R4 ;  /* 0x000000ffff062224 */ /* 0x000fe400078e0004 */
[----:B------:R-:W-:Y:S02]  /*4150*/  @P2 IMAD.MOV.U32 R7, RZ, RZ, R5 ;  /* 0x000000ffff072224 */ /* 0x000fe400078e0005 */
[----:B------:R-:W-:Y:S01]  /*4160*/  IMAD.MOV.U32 R5, RZ, RZ, R13 ;  /* 0x000000ffff057224 */ /* 0x000fe200078e000d */
[----:B------:R-:W-:Y:S01]  /*4170*/  @P2 SEL R5, R22, R13, P0 ;  /* 0x0000000d16052207 */ /* 0x000fe20000000000 */
        /* <DEDUP_REMOVED lines=13> */
[----:B------:R-:W-:-:S04]  /*4250*/  IADD3 R5, PT, PT, R17, 0xa00, RZ ;  /* 0x00000a0011057810 */ /* 0x000fc80007ffe0ff */
[----:B0-----:R-:W-:Y:S01]  /*4260*/  ISETP.GT.AND P1, PT, R5, UR4, PT ;  /* 0x0000000405007c0c */ /* 0x001fe2000bf24270 */
[----:B------:R-:W-:Y:S01]  /*4270*/  DSETP.GEU.AND P2, PT, |R10|, |R8|, PT ;  /* 0x400000080a00722a */ /* 0x000fe20003f4e200 */
[----:B------:R-:W-:-:S04]  /*4280*/  VIADD R5, R17, 0x500 ;  /* 0x0000050011057836 */ /* 0x000fc80000000000 */
[----:B------:R-:W-:-:S09]  /*4290*/  IMAD.MOV.U32 R17, RZ, RZ, R5 ;  /* 0x000000ffff117224 */ /* 0x000fd200078e0005 */
        /* <DEDUP_REMOVED lines=12> */
.L_x_655:
        /* <DEDUP_REMOVED lines=14> */
[----:B------:R-:W-:Y:S01]  /*4440*/  IMAD.IADD R7, R0, 0x1, R5 ;  /* 0x0000000100077824 */ /* 0x000fe200078e0205 */
[----:B------:R-:W-:-:S04]  /*4450*/  LEA.HI R4, R10, 0x1, RZ, 0x18 ;  /* 0x000000010a047811 */ /* 0x000fc800078fc0ff */
[C---:B------:R-:W-:Y:S02]  /*4460*/  IADD3 R14, P0, PT, R7.reuse, UR6, RZ ;  /* 0x00000006070e7c10 */ /* 0x040fe4000ff1e0ff */
[----:B------:R-:W-:Y:S01]  /*4470*/  LOP3.LUT R6, R4, 0x3, RZ, 0xc0, !PT ;  /* 0x0000000304067812 */ /* 0x000fe200078ec0ff */
[----:B------:R-:W-:Y:S02]  /*4480*/  IMAD.MOV.U32 R4, RZ, RZ, R0 ;  /* 0x000000ffff047224 */ /* 0x000fe400078e0000 */
[----:B------:R-:W-:Y:S02]  /*4490*/  IMAD.X R15, RZ, RZ, UR7, P0 ;  /* 0x00000007ff0f7e24 */ /* 0x000fe400080e06ff */
[----:B------:R-:W-:Y:S02]  /*44a0*/  IMAD.MOV R11, RZ, RZ, -R6 ;  /* 0x000000ffff0b7224 */ /* 0x000fe400078e0a06 */
[----:B0-----:R-:W-:-:S04]  /*44b0*/  IMAD.WIDE.U32 R2, R7, 0x8, R2 ;  /* 0x0000000807027825 */ /* 0x001fc800078e0002 */
[----:B------:R-:W-:Y:S02]  /*44c0*/  IMAD.MOV.U32 R12, RZ, RZ, R2 ;  /* 0x000000ffff0c7224 */ /* 0x000fe400078e0002 */
[----:B------:R-:W-:-:S07]  /*44d0*/  IMAD.MOV.U32 R13, RZ, RZ, R3 ;  /* 0x000000ffff0d7224 */ /* 0x000fce00078e0003 */
.L_x_663:
[----:B------:R-:W-:Y:S02]  /*44e0*/  IMAD.MOV.U32 R2, RZ, RZ, R12 ;  /* 0x000000ffff027224 */ /* 0x000fe400078e000c */
[----:B------:R-:W-:-:S06]  /*44f0*/  IMAD.MOV.U32 R3, RZ, RZ, R13 ;  /* 0x000000ffff037224 */ /* 0x000fcc00078e000d */
[----:B------:R-:W2:Y:S01]  /*4500*/  LDG.E.64 R2, desc[UR8][R2.64] ;  /* 0x0000000802027981 */ /* 0x000ea2000c1e1b00 */
[----:B------:R-:W-:Y:S01]  /*4510*/  VIADD R11, R11, 0x1 ;  /* 0x000000010b0b7836 */ /* 0x000fe20000000000 */
[----:B------:R-:W-:Y:S01]  /*4520*/  BSSY.RECONVERGENT B3, `(.L_x_661) ;  /* 0x000001b000037945 */ /* 0x000fe20003800200 */
[----:B------:R-:W-:Y:S01]  /*4530*/  IMAD.MOV.U32 R19, RZ, RZ, R23 ;  /* 0x000000ffff137224 */ /* 0x000fe200078e0017 */
[----:B------:R-:W-:Y:S01]  /*4540*/  MOV R7, R9 ;  /* 0x0000000900077202 */ /* 0x000fe20000000f00 */
[----:B------:R-:W-:Y:S01]  /*4550*/  IMAD.MOV.U32 R16, RZ, RZ, R24 ;  /* 0x000000ffff107224 */ /* 0x000fe200078e0018 */
[----:B------:R-:W-:Y:S01]  /*4560*/  ISETP.NE.AND P2, PT, R11, RZ, PT ;  /* 0x000000ff0b00720c */ /* 0x000fe20003f45270 */
[----:B------:R-:W-:Y:S01]  /*4570*/  IMAD.MOV.U32 R6, RZ, RZ, R8 ;  /* 0x000000ffff067224 */ /* 0x000fe200078e0008 */
[----:B------:R-:W-:Y:S01]  /*4580*/  IADD3 R12, P3, PT, R12, 0x800, RZ ;  /* 0x000008000c0c7810 */ /* 0x000fe20007f7e0ff */
[----:B------:R-:W-:Y:S02]  /*4590*/  IMAD.MOV.U32 R23, RZ, RZ, R14 ;  /* 0x000000ffff177224 */ /* 0x000fe400078e000e */
[----:B------:R-:W-:Y:S01]  /*45a0*/  IMAD.MOV.U32 R24, RZ, RZ, R15 ;  /* 0x000000ffff187224 */ /* 0x000fe200078e000f */
[----:B--2---:R-:W-:Y:S01]  /*45b0*/  DSETP.GEU.AND P0, PT, |R8|, |R2|, PT ;  /* 0x400000020800722a */ /* 0x004fe20003f0e200 */
[----:B------:R-:W-:-:S02]  /*45c0*/  IMAD.MOV.U32 R8, RZ, RZ, R2 ;  /* 0x000000ffff087224 */ /* 0x000fc400078e0002 */
        /* <DEDUP_REMOVED lines=16> */
.L_x_662:
[----:B------:R-:W-:Y:S05]  /*46d0*/  BSYNC.RECONVERGENT B3 ;  /* 0x0000000000037941 */ /* 0x000fea0003800200 */
.L_x_661:
[----:B------:R-:W-:Y:S01]  /*46e0*/  IADD3 R14, P0, PT, R14, 0x100, RZ ;  /* 0x000001000e0e7810 */ /* 0x000fe20007f1e0ff */
[----:B------:R-:W-:Y:S02]  /*46f0*/  VIADD R4, R4, 0x100 ;  /* 0x0000010004047836 */ /* 0x000fe40000000000 */
[----:B------:R-:W-:Y:S02]  /*4700*/  IMAD.X R13, RZ, RZ, R13, P3 ;  /* 0x000000ffff0d7224 */ /* 0x000fe400018e060d */
[----:B------:R-:W-:Y:S01]  /*4710*/  IMAD.X R15, RZ, RZ, R15, P0 ;  /* 0x000000ffff0f7224 */ /* 0x000fe200000e060f */
[----:B------:R-:W-:Y:S07]  /*4720*/  @P2 BRA `(.L_x_663) ;  /* 0xfffffffc006c2947 */ /* 0x000fee000383ffff */
.L_x_660:
[----:B------:R-:W-:Y:S05]  /*4730*/  BSYNC.RECONVERGENT B2 ;  /* 0x0000000000027941 */ /* 0x000fea0003800200 */
.L_x_659:
[----:B------:R-:W-:-:S13]  /*4740*/  ISETP.GE.U32.AND P0, PT, R10, 0x300, PT ;  /* 0x000003000a00780c */ /* 0x000fda0003f06070 */
[----:B------:R-:W-:Y:S05]  /*4750*/  @!P0 BRA `(.L_x_658) ;  /* 0x0000000400fc8947 */ /* 0x000fea0003800000 */
[----:B------:R-:W0:Y:S01]  /*4760*/  LDCU.128 UR12, c[0x0][0x380] ;  /* 0x00007000ff0c77ac */ /* 0x000e220008000c00 */
[----:B------:R-:W1:Y:S01]  /*4770*/  LDC.64 R20, c[0x0][0x380] ;  /* 0x0000e000ff147b82 */ /* 0x000e620000000a00 */
[C---:B------:R-:W-:Y:S01]  /*4780*/  IADD3 R7, P1, PT, R4.reuse, R5, RZ ;  /* 0x0000000504077210 */ /* 0x040fe20007f3e0ff */
[C---:B------:R-:W-:Y:S02]  /*4790*/  IMAD.IADD R16, R4.reuse, 0x1, R5 ;  /* 0x0000000104107824 */ /* 0x040fe400078e0205 */
[----:B------:R-:W-:Y:S02]  /*47a0*/  VIADD R22, R4, 0x200 ;  /* 0x0000020004167836 */ /* 0x000fe40000000000 */
[----:B------:R-:W-:Y:S02]  /*47b0*/  IMAD.X R10, RZ, RZ, RZ, P1 ;  /* 0x000000ffff0a7224 */ /* 0x000fe400008e06ff */
[----:B------:R-:W2:Y:S01]  /*47c0*/  LDC.64 R2, c[0x0][0x388] ;  /* 0x0000e200ff027b82 */ /* 0x000ea20000000a00 */
[----:B0-----:R-:W-:-:S02]  /*47d0*/  LEA R6, P2, R7, UR12, 0x3 ;  /* 0x0000000c07067c11 */ /* 0x001fc4000f8418ff */
[----:B------:R-:W-:Y:S02]  /*47e0*/  IADD3 R18, P0, PT, R16, UR14, RZ ;  /* 0x0000000e10127c10 */ /* 0x000fe4000ff1e0ff */
[----:B------:R-:W-:Y:S02]  /*47f0*/  IADD3 R6, P1, PT, R6, 0x1800, RZ ;  /* 0x0000180006067810 */ /* 0x000fe40007f3e0ff */
[----:B------:R-:W-:Y:S01]  /*4800*/  LEA.HI.X R5, R7, UR13, R10, 0x3, P2 ;  /* 0x0000000d07057c11 */ /* 0x000fe200090f1c0a */
[----:B-1----:R-:W-:-:S04]  /*4810*/  IMAD.WIDE.U32 R20, R16, 0x8, R20 ;  /* 0x0000000810147825 */ /* 0x002fc800078e0014 */
[----:B------:R-:W-:Y:S02]  /*4820*/  IMAD.X R19, RZ, RZ, UR15, P0 ;  /* 0x0000000fff137e24 */ /* 0x000fe400080e06ff */
[----:B------:R-:W-:-:S07]  /*4830*/  IMAD.X R5, RZ, RZ, R5, P1 ;  /* 0x000000ffff057224 */ /* 0x000fce00008e0605 */
.L_x_672:
[----:B------:R-:W3:Y:S01]  /*4840*/  LDG.E.64 R14, desc[UR8][R20.64] ;  /* 0x00000008140e7981 */ /* 0x000ee2000c1e1b00 */
[----:B------:R-:W-:-:S05]  /*4850*/  IMAD.MOV.U32 R4, RZ, RZ, R6 ;  /* 0x000000ffff047224 */ /* 0x000fca00078e0006 */
[----:B------:R0:W5:Y:S04]  /*4860*/  LDG.E.64 R10, desc[UR8][R4.64+-0x1000] ;  /* 0xfff00008040a7981 */ /* 0x000168000c1e1b00 */
[----:B------:R0:W5:Y:S01]  /*4870*/  LDG.E.64 R6, desc[UR8][R4.64+-0x800] ;  /* 0xfff8000804067981 */ /* 0x000162000c1e1b00 */
[----:B------:R-:W-:Y:S01]  /*4880*/  BSSY.RECONVERGENT B2, `(.L_x_664) ;  /* 0x0000015000027945 */ /* 0x000fe20003800200 */
[----:B------:R-:W-:Y:S02]  /*4890*/  IMAD.MOV.U32 R26, RZ, RZ, R18 ;  /* 0x000000ffff1a7224 */ /* 0x000fe400078e0012 */
[----:B------:R-:W-:Y:S01]  /*48a0*/  IMAD.MOV.U32 R25, RZ, RZ, R19 ;  /* 0x000000ffff197224 */ /* 0x000fe200078e0013 */
[----:B---3--:R-:W-:Y:S01]  /*48b0*/  DSETP.GEU.AND P0, PT, |R8|, |R14|, PT ;  /* 0x4000000e0800722a */ /* 0x008fe20003f0e200 */
[----:B------:R-:W-:Y:S01]  /*48c0*/  MOV R12, R14 ;  /* 0x0000000e000c7202 */ /* 0x000fe20000000f00 */
[----:B------:R-:W-:-:S12]  /*48d0*/  IMAD.MOV.U32 R13, RZ, RZ, R15 ;  /* 0x000000ffff0d7224 */ /* 0x000fd800078e000f */
        /* <DEDUP_REMOVED lines=15> */
.L_x_665:
[----:B------:R-:W-:Y:S05]  /*49d0*/  BSYNC.RECONVERGENT B2 ;  /* 0x0000000000027941 */ /* 0x000fea0003800200 */
.L_x_664:
[----:B-----5:R-:W-:Y:S01]  /*49e0*/  DSETP.GEU.AND P0, PT, |R12|, |R10|, PT ;  /* 0x4000000a0c00722a */ /* 0x020fe20003f0e200 */
[----:B------:R-:W-:Y:S01]  /*49f0*/  VIADD R9, R16, 0x100 ;  /* 0x0000010010097836 */ /* 0x000fe20000000000 */
[----:B------:R-:W-:Y:S01]  /*4a00*/  BSSY.RECONVERGENT B2, `(.L_x_666) ;  /* 0x0000016000027945 */ /* 0x000fe20003800200 */
[----:B------:R-:W-:-:S03]  /*4a10*/  IMAD.MOV.U32 R8, RZ, RZ, R10 ;  /* 0x000000ffff087224 */ /* 0x000fc600078e000a */
[----:B--2---:R-:W-:Y:S01]  /*4a20*/  IADD3 R23, P1, PT, R9, R2, RZ ;  /* 0x0000000209177210 */ /* 0x004fe20007f3e0ff */
[----:B------:R-:W-:-:S04]  /*4a30*/  IMAD.MOV.U32 R9, RZ, RZ, R11 ;  /* 0x000000ffff097224 */ /* 0x000fc800078e000b */
[----:B------:R-:W-:Y:S02]  /*4a40*/  IMAD.X R24, RZ, RZ, R3, P1 ;  /* 0x000000ffff187224 */ /* 0x000fe400008e0603 */
[----:B------:R-:W-:Y:S02]  /*4a50*/  IMAD.MOV.U32 R15, RZ, RZ, R23 ;  /* 0x000000ffff0f7224 */ /* 0x000fe400078e0017 */
[----:B------:R-:W-:Y:S01]  /*4a60*/  IMAD.MOV.U32 R14, RZ, RZ, R24 ;  /* 0x000000ffff0e7224 */ /* 0x000fe200078e0018 */
        /* <DEDUP_REMOVED lines=15> */
.L_x_667:
[----:B------:R-:W-:Y:S05]  /*4b60*/  BSYNC.RECONVERGENT B2 ;  /* 0x0000000000027941 */ /* 0x000fea0003800200 */
.L_x_666:
[----:B------:R0:W5:Y:S01]  /*4b70*/  LDG.E.64 R10, desc[UR8][R4.64] ;  /* 0x00000008040a7981 */ /* 0x000162000c1e1b00 */
[----:B------:R-:W-:Y:S01]  /*4b80*/  DSETP.GEU.AND P0, PT, |R8|, |R6|, PT ;  /* 0x400000060800722a */ /* 0x000fe20003f0e200 */
[----:B------:R-:W-:Y:S01]  /*4b90*/  VIADD R13, R16, 0x200 ;  /* 0x00000200100d7836 */ /* 0x000fe20000000000 */
[----:B------:R-:W-:Y:S01]  /*4ba0*/  BSSY.RECONVERGENT B2, `(.L_x_668) ;  /* 0x0000016000027945 */ /* 0x000fe20003800200 */
[----:B------:R-:W-:-:S03]  /*4bb0*/  MOV R12, R6 ;  /* 0x00000006000c7202 */ /* 0x000fc60000000f00 */
[----:B------:R-:W-:Y:S01]  /*4bc0*/  IADD3 R24, P1, PT, R13, R2, RZ ;  /* 0x000000020d187210 */ /* 0x000fe20007f3e0ff */
[----:B------:R-:W-:-:S04]  /*4bd0*/  IMAD.MOV.U32 R13, RZ, RZ, R7 ;  /* 0x000000ffff0d7224 */ /* 0x000fc800078e0007 */
[----:B------:R-:W-:Y:S02]  /*4be0*/  IMAD.X R23, RZ, RZ, R3, P1 ;  /* 0x000000ffff177224 */ /* 0x000fe400008e0603 */
        /* <DEDUP_REMOVED lines=17> */
.L_x_669:
[----:B------:R-:W-:Y:S05]  /*4d00*/  BSYNC.RECONVERGENT B2 ;  /* 0x0000000000027941 */ /* 0x000fea0003800200 */
.L_x_668:
[----:B-----5:R-:W-:Y:S01]  /*4d10*/  DSETP.GEU.AND P0, PT, |R12|, |R10|, PT ;  /* 0x4000000a0c00722a */ /* 0x020fe20003f0e200 */
[----:B------:R-:W-:Y:S01]  /*4d20*/  VIADD R7, R16, 0x300 ;  /* 0x0000030010077836 */ /* 0x000fe20000000000 */
[----:B------:R-:W-:Y:S01]  /*4d30*/  BSSY.RECONVERGENT B2, `(.L_x_670) ;  /* 0x0000016000027945 */ /* 0x000fe20003800200 */
[----:B------:R-:W-:Y:S02]  /*4d40*/  IMAD.MOV.U32 R8, RZ, RZ, R10 ;  /* 0x000000ffff087224 */ /* 0x000fe400078e000a */
[----:B------:R-:W-:Y:S01]  /*4d50*/  IMAD.MOV.U32 R9, RZ, RZ, R11 ;  /* 0x000000ffff097224 */ /* 0x000fe200078e000b */
[----:B------:R-:W-:-:S05]  /*4d60*/  IADD3 R7, P1, PT, R7, R2, RZ ;  /* 0x0000000207077210 */ /* 0x000fca0007f3e0ff */
        /* <DEDUP_REMOVED lines=18> */
.L_x_671:
[----:B------:R-:W-:Y:S05]  /*4e90*/  BSYNC.RECONVERGENT B2 ;  /* 0x0000000000027941 */ /* 0x000fea0003800200 */
.L_x_670:
[----:B------:R-:W-:Y:S01]  /*4ea0*/  VIADD R10, R22, 0x200 ;  /* 0x00000200160a7836 */ /* 0x000fe20000000000 */
[----:B------:R-:W-:Y:S01]  /*4eb0*/  IADD3 R6, P2, PT, R4, 0x2000, RZ ;  /* 0x0000200004067810 */ /* 0x000fe20007f5e0ff */
[----:B------:R-:W-:Y:S01]  /*4ec0*/  VIADD R22, R22, 0x400 ;  /* 0x0000040016167836 */ /* 0x000fe20000000000 */
[----:B------:R-:W-:Y:S01]  /*4ed0*/  IADD3 R18, P1, PT, R18, 0x400, RZ ;  /* 0x0000040012127810 */ /* 0x000fe20007f3e0ff */
[----:B------:R-:W-:Y:S01]  /*4ee0*/  VIADD R16, R16, 0x400 ;  /* 0x0000040010107836 */ /* 0x000fe20000000000 */
[----:B------:R-:W-:Y:S01]  /*4ef0*/  ISETP.GE.AND P0, PT, R10, R17, PT ;  /* 0x000000110a00720c */ /* 0x000fe20003f06270 */
[----:B------:R-:W-:Y:S01]  /*4f00*/  IMAD.X R5, RZ, RZ, R5, P2 ;  /* 0x000000ffff057224 */ /* 0x000fe200010e0605 */
[----:B------:R-:W-:Y:S02]  /*4f10*/  IADD3 R20, P2, PT, R20, 0x2000, RZ ;  /* 0x0000200014147810 */ /* 0x000fe40007f5e0ff */
[----:B------:R-:W-:-:S03]  /*4f20*/  IADD3.X R19, PT, PT, RZ, R19, RZ, P1, !PT ;  /* 0x00000013ff137210 */ /* 0x000fc60000ffe4ff */
[----:B------:R-:W-:-:S06]  /*4f30*/  IMAD.X R21, RZ, RZ, R21, P2 ;  /* 0x000000ffff157224 */ /* 0x000fcc00010e0615 */
[----:B------:R-:W-:Y:S05]  /*4f40*/  @!P0 BRA `(.L_x_672) ;  /* 0xfffffff8003c8947 */ /* 0x000fea000383ffff */
.L_x_658:
[----:B------:R-:W-:Y:S05]  /*4f50*/  BSYNC.RECONVERGENT B1 ;  /* 0x0000000000017941 */ /* 0x000fea0003800200 */
.L_x_657:
        /* <DEDUP_REMOVED lines=32> */
.L_x_674:
[----:B------:R-:W-:Y:S05]  /*5160*/  BSYNC.RECONVERGENT B1 ;  /* 0x0000000000017941 */ /* 0x000fea0003800200 */
.L_x_673:
        /* <DEDUP_REMOVED lines=31> */
.L_x_676:
[----:B------:R-:W-:Y:S05]  /*5360*/  BSYNC.RECONVERGENT B1 ;  /* 0x0000000000017941 */ /* 0x000fea0003800200 */
.L_x_675:
        /* <DEDUP_REMOVED lines=31> */
.L_x_678:
[----:B------:R-:W-:Y:S05]  /*5560*/  BSYNC.RECONVERGENT B1 ;  /* 0x0000000000017941 */ /* 0x000fea0003800200 */
.L_x_677:
[----:B------:R-:W-:Y:S01]  /*5570*/  ISETP.GT.AND P0, PT, R10, 0x17, PT ;  /* 0x000000170a00780c */ /* 0x000fe20003f04270 */
[----:B-1----:R1:W1:Y:S01]  /*5580*/  SHFL.DOWN PT, R6, R2, 0x8, 0x1f ;  /* 0x09001f0002067f89 */ /* 0x00226200000e0000 */
[----:B------:R-:W-:Y:S01]  /*5590*/  BSSY.RECONVERGENT B1, `(.L_x_679) ;  /* 0x000001d000017945 */ /* 0x000fe20003800200 */
[----:B0-----:R-:W-:Y:S01]  /*55a0*/  IMAD.MOV.U32 R8, RZ, RZ, R11 ;  /* 0x000000ffff087224 */ /* 0x001fe200078e000b */
[----:B------:R-:W-:Y:S01]  /*55b0*/  MOV R4, R2 ;  /* 0x0000000200047202 */ /* 0x000fe20000000f00 */
[----:B--2---:R0:W2:Y:S01]  /*55c0*/  SHFL.DOWN PT, R7, R3, 0x8, 0x1f ;  /* 0x09001f0003077f89 */ /* 0x0040a200000e0000 */
[----:B------:R-:W-:Y:S02]  /*55d0*/  IMAD.MOV.U32 R9, RZ, RZ, R12 ;  /* 0x000000ffff097224 */ /* 0x000fe400078e000c */
[----:B------:R-:W-:Y:S01]  /*55e0*/  IMAD.MOV.U32 R5, RZ, RZ, R3 ;  /* 0x000000ffff057224 */ /* 0x000fe200078e0003 */
[----:B---3--:R0:W3:Y:S04]  /*55f0*/  SHFL.DOWN PT, R14, R11, 0x8, 0x1f ;  /* 0x09001f000b0e7f89 */ /* 0x0080e800000e0000 */
        /* <DEDUP_REMOVED lines=22> */
.L_x_680:
[----:B------:R-:W-:Y:S05]  /*5760*/  BSYNC.RECONVERGENT B1 ;  /* 0x0000000000017941 */ /* 0x000fea0003800200 */
.L_x_679:
        /* <DEDUP_REMOVED lines=31> */
.L_x_682:
[----:B------:R-:W-:Y:S05]  /*5960*/  BSYNC.RECONVERGENT B1 ;  /* 0x0000000000017941 */ /* 0x000fea0003800200 */
.L_x_681:
        /* <DEDUP_REMOVED lines=11> */
.L_x_684:
[----:B------:R-:W-:Y:S05]  /*5a20*/  BSYNC.RECONVERGENT B1 ;  /* 0x0000000000017941 */ /* 0x000fea0003800200 */
.L_x_683:
        /* <DEDUP_REMOVED lines=31> */
.L_x_686:
[----:B------:R-:W-:Y:S05]  /*5c20*/  BSYNC.RECONVERGENT B1 ;  /* 0x0000000000017941 */ /* 0x000fea0003800200 */
.L_x_685:
        /* <DEDUP_REMOVED lines=23> */
.L_x_688:
[----:B------:R-:W-:Y:S05]  /*5da0*/  BSYNC.RECONVERGENT B1 ;  /* 0x0000000000017941 */ /* 0x000fea0003800200 */
.L_x_687:
[----:B------:R-:W-:Y:S01]  /*5db0*/  DSETP.GEU.AND P0, PT, |R4|, |R10|, PT ;  /* 0x4000000a0400722a */ /* 0x000fe20003f0e200 */
[----:B------:R-:W-:Y:S01]  /*5dc0*/  BSSY.RECONVERGENT B1, `(.L_x_689) ;  /* 0x0000014000017945 */ /* 0x000fe20003800200 */
[----:B------:R-:W-:Y:S01]  /*5dd0*/  IMAD.MOV.U32 R2, RZ, RZ, R10 ;  /* 0x000000ffff027224 */ /* 0x000fe200078e000a */
[----:B------:R-:W-:Y:S01]  /*5de0*/  MOV R3, R11 ;  /* 0x0000000b00037202 */ /* 0x000fe20000000f00 */
        /* <DEDUP_REMOVED lines=17> */
.L_x_690:
[----:B------:R-:W-:Y:S05]  /*5f00*/  BSYNC.RECONVERGENT B1 ;  /* 0x0000000000017941 */ /* 0x000fea0003800200 */
.L_x_689:
        /* <DEDUP_REMOVED lines=23> */
.L_x_692:
[----:B------:R-:W-:Y:S05]  /*6080*/  BSYNC.RECONVERGENT B1 ;  /* 0x0000000000017941 */ /* 0x000fea0003800200 */
.L_x_691:
        /* <DEDUP_REMOVED lines=21> */
.L_x_694:
[----:B------:R-:W-:Y:S05]  /*61e0*/  BSYNC.RECONVERGENT B1 ;  /* 0x0000000000017941 */ /* 0x000fea0003800200 */
.L_x_693:
        /* <DEDUP_REMOVED lines=21> */
.L_x_696:
[----:B------:R-:W-:Y:S05]  /*6340*/  BSYNC.RECONVERGENT B1 ;  /* 0x0000000000017941 */ /* 0x000fea0003800200 */
.L_x_695:
        /* <DEDUP_REMOVED lines=20> */
.L_x_616:
[----:B------:R-:W-:Y:S05]  /*6490*/  BSYNC.RECONVERGENT B0 ;  /* 0x0000000000007941 */ /* 0x000fea0003800200 */
.L_x_583:
[----:B------:R-:W-:Y:S05]  /*64a0*/  @P1 EXIT ;  /* 0x000000000000194d */ /* 0x000fea0003800000 */
[----:B012-4-:R-:W0:Y:S02]  /*64b0*/  LDC.64 R4, c[0x0][0x390] ;  /* 0x0000e400ff047b82 */ /* 0x017e240000000a00 */
[----:B0-----:R-:W-:Y:S04]  /*64c0*/  STG.E.64 desc[UR8][R4.64], R2 ;  /* 0x0000000204007986 */ /* 0x001fe8000c101b08 */
[----:B------:R-:W-:Y:S01]  /*64d0*/  STG.E.64 desc[UR8][R4.64+0x8], R14 ;  /* 0x0000080e04007986 */ /* 0x000fe2000c101b08 */
[----:B------:R-:W-:Y:S05]  /*64e0*/  EXIT ;  /* 0x000000000000794d */ /* 0x000fea0003800000 */
.L_x_697:
        /* <DEDUP_REMOVED lines=9> */
.L_x_740:


//--------------------- .text._Z6kernelPdii       --------------------------
	.section	.text._Z6kernelPdii,"ax",@progbits
	.align	128
        .global         _Z6kernelPdii
        .type           _Z6kernelPdii,@function
        .size           _Z6kernelPdii,(.L_x_741 - _Z6kernelPdii)
        .other          _Z6kernelPdii,@"STO_CUDA_ENTRY STV_DEFAULT"
_Z6kernelPdii:
.text._Z6kernelPdii:
[----:B------:R-:W-:Y:S01]  /*0000*/  LDC R1, c[0x0][0x37c] ;  /* 0x0000df00ff017b82 */ /* 0x000fe20000000800 */
[----:B------:R-:W0:Y:S01]  /*0010*/  S2R R0, SR_CTAID.Y ;  /* 0x0000000000007919 */ /* 0x000e220000002600 */
[----:B------:R-:W1:Y:S06]  /*0020*/  LDCU UR4, c[0x0][0x360] ;  /* 0x00006c00ff0477ac */ /* 0x000e6c0008000800 */
[----:B------:R-:W2:Y:S01]  /*0030*/  LDC.64 R4, c[0x0][0x388] ;  /* 0x0000e200ff047b82 */ /* 0x000ea20000000a00 */
[----:B------:R-:W0:Y:S01]  /*0040*/  S2R R3, SR_TID.Y ;  /* 0x0000000000037919 */ /* 0x000e220000002200 */
[----:B------:R-:W0:Y:S06]  /*0050*/  LDCU UR5, c[0x0][0x364] ;  /* 0x00006c80ff0577ac */ /* 0x000e2c0008000800 */
[----:B------:R-:W3:Y:S01]  /*0060*/  LDC R2, c[0x0][0x370] ;  /* 0x0000dc00ff027b82 */ /* 0x000ee20000000800 */
[----:B0-----:R-:W-:-:S05]  /*0070*/  IMAD R0, R0, UR5, R3 ;  /* 0x0000000500007c24 */ /* 0x001fca000f8e0203 */
[----:B--2---:R-:W-:-:S04]  /*0080*/  IADD3.X R25, PT, PT, R0, R5, RZ, PT, !PT ;  /* 0x0000000500197210 */ /* 0x004fc80003ffe4ff */
[----:B------:R-:W-:-:S13]  /*0090*/  ISETP.GE.AND P0, PT, R25, R4, PT ;  /* 0x000000041900720c */ /* 0x000fda0003f06270 */
[----:B-1-3--:R-:W-:Y:S05]  /*00a0*/  @P0 EXIT ;  /* 0x000000000000094d */ /* 0x00afea0003800000 */
[----:B------:R-:W0:Y:S01]  /*00b0*/  S2R R13, SR_CTAID.X ;  /* 0x00000000000d7919 */ /* 0x000e220000002500 */
[----:B------:R-:W-:Y:S01]  /*00c0*/  IMAD R0, R2, UR4, RZ ;  /* 0x0000000402007c24 */ /* 0x000fe2000f8e02ff */
[----:B------:R-:W1:Y:S01]  /*00d0*/  LDCU.64 UR6, c[0x0][0x358] ;  /* 0x00006b00ff0677ac */ /* 0x000e620008000a00 */
[----:B------:R-:W2:Y:S02]  /*00e0*/  S2R R10, SR_TID.X ;  /* 0x00000000000a7919 */ /* 0x000ea40000002100 */
[----:B------:R-:W3:Y:S01]  /*00f0*/  I2F.U32.RP R8, R0 ;  /* 0x0000000000087306 */ /* 0x000ee20000209000 */
[----:B------:R-:W-:Y:S02]  /*0100*/  IADD3 R11, PT, PT, RZ, -R0, RZ ;  /* 0x80000000ff0b7210 */ /* 0x000fe40007ffe0ff */
[----:B------:R-:W-:-:S05]  /*0110*/  ISETP.NE.U32.AND P3, PT, R0, RZ, PT ;  /* 0x000000ff0000720c */ /* 0x000fca0003f65070 */
[----:B---3--:R-:W3:Y:S01]  /*0120*/  MUFU.RCP R8, R8 ;  /* 0x0000000800087308 */ /* 0x008ee20000001000 */
[----:B0-----:R-:W-:Y:S01]  /*0130*/  IADD3 R3, PT, PT, R2, R13, RZ ;  /* 0x0000000d02037210 */ /* 0x001fe20007ffe0ff */
[----:B--2---:R-:W-:Y:S01]  /*0140*/  IMAD.IADD R2, R10, 0x1, R5 ;  /* 0x000000010a027824 */ /* 0x004fe200078e0205 */
[----:B---3--:R-:W-:-:S03]  /*0150*/  IADD3 R9, PT, PT, R8, 0xffffffe, RZ ;  /* 0x0ffffffe08097810 */ /* 0x008fc60007ffe0ff */
[----:B------:R-:W-:-:S05]  /*0160*/  IMAD R3, R3, UR4, RZ ;  /* 0x0000000403037c24 */ /* 0x000fca000f8e02ff */
[C---:B------:R-:W-:Y:S02]  /*0170*/  IADD3 R7, PT, PT, R2.reuse, 0x1, R3 ;  /* 0x0000000102077810 */ /* 0x040fe40007ffe003 */
[----:B------:R-:W-:Y:S02]  /*0180*/  LOP3.LUT R6, RZ, R3, RZ, 0x33, !PT ;  /* 0x00000003ff067212 */ /* 0x000fe400078e33ff */
[----:B------:R-:W-:Y:S01]  /*0190*/  VIMNMX R7, PT, PT, R7, R4, !PT ;  /* 0x0000000407077248 */ /* 0x000fe20007fe0100 */
[----:B------:R-:W0:Y:S03]  /*01a0*/  F2I.FTZ.U32.TRUNC.NTZ R3, R9 ;  /* 0x0000000900037305 */ /* 0x000e26000021f000 */
[----:B------:R-:W-:Y:S01]  /*01b0*/  IADD3 R6, PT, PT, -R2, R7, R6 ;  /* 0x0000000702067210 */ /* 0x000fe20007ffe106 */
[----:B------:R-:W-:-:S03]  /*01c0*/  HFMA2 R2, -RZ, RZ, 0, 0 ;  /* 0x00000000ff027431 */ /* 0x000fc600000001ff */
[C---:B------:R-:W-:Y:S01]  /*01d0*/  ISETP.NE.AND P0, PT, R6.reuse, RZ, PT ;  /* 0x000000ff0600720c */ /* 0x040fe20003f05270 */
[----:B------:R-:W-:Y:S02]  /*01e0*/  VIADD R7, R6, 0xffffffff ;  /* 0xffffffff06077836 */ /* 0x000fe40000000000 */
[----:B0-----:R-:W-:-:S04]  /*01f0*/  IMAD R11, R11, R3, RZ ;  /* 0x000000030b0b7224 */ /* 0x001fc800078e02ff */
[----:B------:R-:W-:-:S06]  /*0200*/  IMAD.HI.U32 R2, R3, R11, R2 ;  /* 0x0000000b03027227 */ /* 0x000fcc00078e0002 */
[----:B------:R-:W-:-:S05]  /*0210*/  @!P0 IADD3 R7, PT, PT, R6, RZ, RZ ;  /* 0x000000ff06078210 */ /* 0x000fca0007ffe0ff */
[----:B------:R-:W-:-:S04]  /*0220*/  IMAD.HI.U32 R11, R2, R7, RZ ;  /* 0x00000007020b7227 */ /* 0x000fc800078e00ff */
[----:B------:R-:W-:Y:S02]  /*0230*/  IMAD.MOV R3, RZ, RZ, -R11 ;  /* 0x000000ffff037224 */ /* 0x000fe400078e0a0b */
[----:B------:R-:W-:Y:S02]  /*0240*/  IMAD R2, R13, UR4, R10 ;  /* 0x000000040d027c24 */ /* 0x000fe4000f8e020a */
[----:B------:R-:W-:Y:S02]  /*0250*/  IMAD R3, R0, R3, R7 ;  /* 0x0000000300037224 */ /* 0x000fe400078e0207 */
[----:B------:R-:W0:Y:S01]  /*0260*/  LDC.64 R6, c[0x0][0x380] ;  /* 0x0000e000ff067b82 */ /* 0x000e220000000a00 */
[----:B------:R-:W-:Y:S02]  /*0270*/  IADD3 R2, PT, PT, R2, 0x1, RZ ;  /* 0x0000000102027810 */ /* 0x000fe40007ffe0ff */
[----:B------:R-:W-:-:S13]  /*0280*/  ISETP.GE.U32.AND P1, PT, R3, R0, PT ;  /* 0x000000000300720c */ /* 0x000fda0003f26070 */
[----:B------:R-:W-:Y:S02]  /*0290*/  @P1 IADD3 R3, PT, PT, -R0, R3, RZ ;  /* 0x0000000300031210 */ /* 0x000fe40007ffe1ff */
[----:B------:R-:W-:Y:S02]  /*02a0*/  @P1 IADD3 R11, PT, PT, R11, 0x1, RZ ;  /* 0x000000010b0b1810 */ /* 0x000fe40007ffe0ff */
[----:B------:R-:W-:Y:S01]  /*02b0*/  ISETP.GE.U32.AND P2, PT, R3, R0, PT ;  /* 0x000000000300720c */ /* 0x000fe20003f46070 */
[----:B------:R-:W-:-:S04]  /*02c0*/  IMAD.IADD R3, R2, 0x1, R5 ;  /* 0x0000000102037824 */ /* 0x000fc800078e0205 */
[----:B------:R-:W-:Y:S01]  /*02d0*/  IMAD R5, R5, R4, R3 ;  /* 0x0000000405057224 */ /* 0x000fe200078e0203 */
[----:B------:R-:W-:-:S03]  /*02e0*/  SEL R4, RZ, 0x1, !P0 ;  /* 0x00000001ff047807 */ /* 0x000fc60004000000 */
[----:B0-----:R-:W-:-:S04]  /*02f0*/  IMAD.WIDE R6, R5, 0x8, R6 ;  /* 0x0000000805067825 */ /* 0x001fc800078e0206 */
[----:B------:R-:W-:Y:S01]  /*0300*/  @P2 IADD3 R11, PT, PT, R11, 0x1, RZ ;  /* 0x000000010b0b2810 */ /* 0x000fe20007ffe0ff */
[C---:B------:R-:W-:Y:S01]  /*0310*/  IMAD.IADD R5, R0.reuse, 0x1, R3 ;  /* 0x0000000100057824 */ /* 0x040fe200078e0203 */
[----:B------:R-:W-:Y:S01]  /*0320*/  @!P3 LOP3.LUT R11, RZ, R0, RZ, 0x33, !PT ;  /* 0x00000000ff0bb212 */ /* 0x000fe200078e33ff */
[----:B------:R-:W-:-:S03]  /*0330*/  IMAD.WIDE R8, R0, 0x8, R6 ;  /* 0x0000000800087825 */ /* 0x000fc600078e0206 */
[----:B------:R-:W-:Y:S02]  /*0340*/  IADD3 R4, PT, PT, R4, R11, RZ ;  /* 0x0000000b04047210 */ /* 0x000fe40007ffe0ff */
[----:B-1----:R-:W-:-:S07]  /*0350*/  IADD3 R27, PT, PT, R0, R5, RZ ;  /* 0x00000005001b7210 */ /* 0x002fce0007ffe0ff */
.L_x_703:
[----:B0-----:R-:W0:Y:S01]  /*0360*/  LDC.64 R10, c[0x0][0x388] ;  /* 0x0000e200ff0a7b82 */ /* 0x001e220000000a00 */
[----:B------:R-:W-:Y:S01]  /*0370*/  BSSY.RECONVERGENT B0, `(.L_x_698) ;  /* 0x0000043000007945 */ /* 0x000fe20003800200 */
[----:B0-----:R-:W-:-:S13]  /*0380*/  ISETP.GE.AND P0, PT, R3, R10, PT ;  /* 0x0000000a0300720c */ /* 0x001fda0003f06270 */
[----:B-123-5:R-:W-:Y:S05]  /*0390*/  @P0 BRA `(.L_x_699) ;  /* 0x0000000400000947 */ /* 0x02efea0003800000 */
[----:B------:R-:W0:Y:S01]  /*03a0*/  LDC.64 R12, c[0x0][0x380] ;  /* 0x0000e000ff0c7b82 */ /* 0x000e220000000a00 */
[----:B------:R-:W-:-:S04]  /*03b0*/  IMAD R17, R25, R10, R11 ;  /* 0x0000000a19117224 */ /* 0x000fc800078e020b */
[----:B0-----:R-:W-:-:S05]  /*03c0*/  IMAD.WIDE R16, R17, 0x8, R12 ;  /* 0x0000000811107825 */ /* 0x001fca00078e020c */
[----:B------:R0:W5:Y:S01]  /*03d0*/  LDG.E.64 R14, desc[UR6][R16.64] ;  /* 0x00000006100e7981 */ /* 0x000162000c1e1b00 */
[----:B------:R-:W-:Y:S01]  /*03e0*/  LOP3.LUT R22, R4, 0x3, RZ, 0xc0, !PT ;  /* 0x0000000304167812 */ /* 0x000fe200078ec0ff */
[----:B------:R-:W-:Y:S01]  /*03f0*/  BSSY.RECONVERGENT B1, `(.L_x_700) ;  /* 0x000001b000017945 */ /* 0x000fe20003800200 */
[----:B------:R-:W-:Y:S02]  /*0400*/  MOV R24, R3 ;  /* 0x0000000300187202 */ /* 0x000fe40000000f00 */
[----:B------:R-:W-:-:S13]  /*0410*/  ISETP.NE.AND P0, PT, R22, 0x3, PT ;  /* 0x000000031600780c */ /* 0x000fda0003f05270 */
[----:B0-----:R-:W-:Y:S05]  /*0420*/  @!P0 BRA `(.L_x_701) ;  /* 0x00000000005c8947 */ /* 0x001fea0003800000 */
[----:B------:R-:W-:Y:S01]  /*0430*/  IMAD.WIDE R16, R2, 0x8, R16 ;  /* 0x0000000802107825 */ /* 0x000fe200078e0210 */
[----:B------:R-:W2:Y:S04]  /*0440*/  LDG.E.64 R20, desc[UR6][R6.64] ;  /* 0x0000000606147981 */ /* 0x000ea8000c1e1b00 */
[----:B------:R-:W2:Y:S01]  /*0450*/  LDG.E.64 R18, desc[UR6][R16.64] ;  /* 0x0000000610127981 */ /* 0x000ea2000c1e1b00 */
[----:B------:R-:W-:Y:S01]  /*0460*/  ISETP.NE.AND P0, PT, R22, RZ, PT ;  /* 0x000000ff1600720c */ /* 0x000fe20003f05270 */
[----:B------:R-:W-:Y:S01]  /*0470*/  IMAD.MOV.U32 R24, RZ, RZ, R5 ;  /* 0x000000ffff187224 */ /* 0x000fe200078e0005 */
[----:B--2--5:R-:W-:-:S07]  /*0480*/  DFMA R18, -R14, R20, R18 ;  /* 0x000000140e12722b */ /* 0x024fce0000000112 */
[----:B------:R0:W-:Y:S04]  /*0490*/  STG.E.64 desc[UR6][R16.64], R18 ;  /* 0x0000001210007986 */ /* 0x0001e8000c101b06 */
[----:B------:R-:W-:Y:S05]  /*04a0*/  @!P0 BRA `(.L_x_701) ;  /* 0x00000000003c8947 */ /* 0x000fea0003800000 */
[----:B0-----:R-:W-:Y:S01]  /*04b0*/  IMAD.WIDE R16, R0, 0x8, R16 ;  /* 0x0000000800107825 */ /* 0x001fe200078e0210 */
[----:B------:R-:W2:Y:S04]  /*04c0*/  LDG.E.64 R20, desc[UR6][R8.64] ;  /* 0x0000000608147981 */ /* 0x000ea8000c1e1b00 */
[----:B------:R-:W2:Y:S01]  /*04d0*/  LDG.E.64 R18, desc[UR6][R16.64] ;  /* 0x0000000610127981 */ /* 0x000ea2000c1e1b00 */
[----:B------:R-:W-:Y:S02]  /*04e0*/  ISETP.NE.AND P0, PT, R22, 0x1, PT ;  /* 0x000000011600780c */ /* 0x000fe40003f05270 */
[----:B------:R-:W-:Y:S01]  /*04f0*/  MOV R24, R27 ;  /* 0x0000001b00187202 */ /* 0x000fe20000000f00 */
[----:B--2---:R-:W-:-:S07]  /*0500*/  DFMA R18, -R14, R20, R18 ;  /* 0x000000140e12722b */ /* 0x004fce0000000112 */
[----:B------:R1:W-:Y:S03]  /*0510*/  STG.E.64 desc[UR6][R16.64], R18 ;  /* 0x0000001210007986 */ /* 0x0003e6000c101b06 */
[----:B------:R-:W-:Y:S05]  /*0520*/  @!P0 BRA `(.L_x_701) ;  /* 0x00000000001c8947 */ /* 0x000fea0003800000 */
[----:B------:R-:W-:-:S04]  /*0530*/  IMAD.WIDE R20, R0, 0x8, R8 ;  /* 0x0000000800147825 */ /* 0x000fc800078e0208 */
[C---:B-1----:R-:W-:Y:S02]  /*0540*/  IMAD.WIDE R16, R0.reuse, 0x8, R16 ;  /* 0x0000000800107825 */ /* 0x042fe400078e0210 */
[----:B------:R-:W2:Y:S04]  /*0550*/  LDG.E.64 R20, desc[UR6][R20.64] ;  /* 0x0000000614147981 */ /* 0x000ea8000c1e1b00 */
[----:B------:R-:W2:Y:S01]  /*0560*/  LDG.E.64 R18, desc[UR6][R16.64] ;  /* 0x0000000610127981 */ /* 0x000ea2000c1e1b00 */
[----:B------:R-:W-:Y:S01]  /*0570*/  IADD3 R24, PT, PT, R0, R27, RZ ;  /* 0x0000001b00187210 */ /* 0x000fe20007ffe0ff */
[----:B--2---:R-:W-:-:S07]  /*0580*/  DFMA R18, -R14, R20, R18 ;  /* 0x000000140e12722b */ /* 0x004fce0000000112 */
[----:B------:R2:W-:Y:S04]  /*0590*/  STG.E.64 desc[UR6][R16.64], R18 ;  /* 0x0000001210007986 */ /* 0x0005e8000c101b06 */
.L_x_701:
[----:B------:R-:W-:Y:S05]  /*05a0*/  BSYNC.RECONVERGENT B1 ;  /* 0x0000000000017941 */ /* 0x000fea0003800200 */
.L_x_700:
[----:B------:R-:W-:-:S13]  /*05b0*/  ISETP.GE.U32.AND P0, PT, R4, 0x3, PT ;  /* 0x000000030400780c */ /* 0x000fda0003f06070 */
[----:B------:R-:W-:Y:S05]  /*05c0*/  @!P0 BRA `(.L_x_699) ;  /* 0x0000000000748947 */ /* 0x000fea0003800000 */
.L_x_702:
[-CC-:B012---:R-:W-:Y:S02]  /*05d0*/  IMAD R19, R11, R10.reuse, R24.reuse ;  /* 0x0000000a0b137224 */ /* 0x187fe400078e0218 */
[----:B------:R-:W-:Y:S02]  /*05e0*/  IMAD R21, R25, R10, R24 ;  /* 0x0000000a19157224 */ /* 0x000fe400078e0218 */
[----:B------:R-:W-:-:S04]  /*05f0*/  IMAD.WIDE R18, R19, 0x8, R12 ;  /* 0x0000000813127825 */ /* 0x000fc800078e020c */
[----:B------:R-:W-:Y:S01]  /*0600*/  IMAD.WIDE R20, R21, 0x8, R12 ;  /* 0x0000000815147825 */ /* 0x000fe200078e020c */
[----:B---3--:R-:W2:Y:S04]  /*0610*/  LDG.E.64 R16, desc[UR6][R18.64] ;  /* 0x0000000612107981 */ /* 0x008ea8000c1e1b00 */
[----:B------:R-:W2:Y:S02]  /*0620*/  LDG.E.64 R22, desc[UR6][R20.64] ;  /* 0x0000000614167981 */ /* 0x000ea4000c1e1b00 */
[----:B--2--5:R-:W-:Y:S01]  /*0630*/  DFMA R22, -R14, R16, R22 ;  /* 0x000000100e16722b */ /* 0x024fe20000000116 */
[----:B------:R-:W-:-:S04]  /*0640*/  IMAD.WIDE R16, R0, 0x8, R18 ;  /* 0x0000000800107825 */ /* 0x000fc800078e0212 */
[C---:B------:R-:W-:Y:S02]  /*0650*/  IMAD.WIDE R18, R0.reuse, 0x8, R20 ;  /* 0x0000000800127825 */ /* 0x040fe400078e0214 */
[----:B------:R0:W-:Y:S04]  /*0660*/  STG.E.64 desc[UR6][R20.64], R22 ;  /* 0x0000001614007986 */ /* 0x0001e8000c101b06 */
[----:B------:R-:W2:Y:S04]  /*0670*/  LDG.E.64 R28, desc[UR6][R18.64] ;  /* 0x00000006121c7981 */ /* 0x000ea8000c1e1b00 */
[----:B0-----:R0:W2:Y:S02]  /*0680*/  LDG.E.64 R20, desc[UR6][R16.64] ;  /* 0x0000000610147981 */ /* 0x0010a4000c1e1b00 */
[----:B0-----:R-:W-:Y:S01]  /*0690*/  IMAD.WIDE R16, R0, 0x8, R16 ;  /* 0x0000000800107825 */ /* 0x001fe200078e0210 */
[----:B--2---:R-:W-:-:S07]  /*06a0*/  DFMA R28, -R14, R20, R28 ;  /* 0x000000140e1c722b */ /* 0x004fce000000011c */
[----:B------:R0:W-:Y:S04]  /*06b0*/  STG.E.64 desc[UR6][R18.64], R28 ;  /* 0x0000001c12007986 */ /* 0x0001e8000c101b06 */
[----:B------:R-:W2:Y:S01]  /*06c0*/  LDG.E.64 R20, desc[UR6][R16.64] ;  /* 0x0000000610147981 */ /* 0x000ea2000c1e1b00 */
[----:B0-----:R-:W-:-:S05]  /*06d0*/  IMAD.WIDE R18, R0, 0x8, R18 ;  /* 0x0000000800127825 */ /* 0x001fca00078e0212 */
[----:B------:R-:W2:Y:S02]  /*06e0*/  LDG.E.64 R22, desc[UR6][R18.64] ;  /* 0x0000000612167981 */ /* 0x000ea4000c1e1b00 */
[----:B--2---:R-:W-:Y:S01]  /*06f0*/  DFMA R20, -R14, R20, R22 ;  /* 0x000000140e14722b */ /* 0x004fe20000000116 */
[----:B------:R-:W-:-:S04]  /*0700*/  IMAD.WIDE R22, R0, 0x8, R16 ;  /* 0x0000000800167825 */ /* 0x000fc800078e0210 */
[C---:B------:R-:W-:Y:S02]  /*0710*/  IMAD.WIDE R16, R0.reuse, 0x8, R18 ;  /* 0x0000000800107825 */ /* 0x040fe400078e0212 */
[----:B------:R0:W-:Y:S04]  /*0720*/  STG.E.64 desc[UR6][R18.64], R20 ;  /* 0x0000001412007986 */ /* 0x0001e8000c101b06 */
[----:B0-----:R-:W2:Y:S04]  /*0730*/  LDG.E.64 R20, desc[UR6][R22.64] ;  /* 0x0000000616147981 */ /* 0x001ea8000c1e1b00 */
[----:B------:R-:W2:Y:S01]  /*0740*/  LDG.E.64 R22, desc[UR6][R16.64] ;  /* 0x0000000610167981 */ /* 0x000ea2000c1e1b00 */
[----:B------:R-:W-:-:S04]  /*0750*/  LEA R24, R0, R24, 0x2 ;  /* 0x0000001800187211 */ /* 0x000fc800078e10ff */
[----:B------:R-:W-:Y:S01]  /*0760*/  ISETP.GE.AND P0, PT, R24, R10, PT ;  /* 0x0000000a1800720c */ /* 0x000fe20003f06270 */
[----:B--2---:R-:W-:-:S07]  /*0770*/  DFMA R22, -R14, R20, R22 ;  /* 0x000000140e16722b */ /* 0x004fce0000000116 */
[----:B------:R3:W-:Y:S05]  /*0780*/  STG.E.64 desc[UR6][R16.64], R22 ;  /* 0x0000001610007986 */ /* 0x0007ea000c101b06 */
[----:B------:R-:W-:Y:S05]  /*0790*/  @!P0 BRA `(.L_x_702) ;  /* 0xfffffffc008c8947 */ /* 0x000fea000383ffff */
.L_x_699:
[----:B------:R-:W-:Y:S05]  /*07a0*/  BSYNC.RECONVERGENT B0 ;  /* 0x0000000000007941 */ /* 0x000fea0003800200 */
.L_x_698:
[----:B------:R-:W4:Y:S02]  /*07b0*/  LDC R12, c[0x0][0x374] ;  /* 0x0000dd00ff0c7b82 */ /* 0x000f240000000800 */
[----:B----4-:R-:W-:-:S05]  /*07c0*/  IMAD R25, R12, UR5, R25 ;  /* 0x000000050c197c24 */ /* 0x010fca000f8e0219 */
[----:B------:R-:W-:-:S13]  /*07d0*/  ISETP.GE.AND P0, PT, R25, R10, PT ;  /* 0x0000000a1900720c */ /* 0x000fda0003f06270 */
[----:B------:R-:W-:Y:S05]  /*07e0*/  @!P0 BRA `(.L_x_703) ;  /* 0xfffffff800dc8947 */ /* 0x000fea000383ffff */
[----:B------:R-:W-:Y:S05]  /*07f0*/  EXIT ;  /* 0x000000000000794d */ /* 0x000fea0003800000 */
.L_x_704:
        /* <DEDUP_REMOVED lines=16> */
.L_x_741:


//--------------------- .text._Z6dividePdii       --------------------------
	.section	.text._Z6dividePdii,"ax",@progbits
	.align	128
        .global         _Z6dividePdii
        .type           _Z6dividePdii,@function
        .size           _Z6dividePdii,(.L_x_731 - _Z6dividePdii)
        .other          _Z6dividePdii,@"STO_CUDA_ENTRY STV_DEFAULT"
_Z6dividePdii:
.text._Z6dividePdii:
[----:B------:R-:W-:Y:S01]  /*0000*/  LDC R1, c[0x0][0x37c] ;  /* 0x0000df00ff017b82 */ /* 0x000fe20000000800 */
[----:B------:R-:W0:Y:S07]  /*0010*/  S2R R2, SR_TID.X ;  /* 0x0000000000027919 */ /* 0x000e2e0000002100 */
[----:B------:R-:W1:Y:S01]  /*0020*/  S2UR UR6, SR_CTAID.X ;  /* 0x00000000000679c3 */ /* 0x000e620000002500 */
[----:B------:R-:W1:Y:S07]  /*0030*/  LDCU UR5, c[0x0][0x360] ;  /* 0x00006c00ff0577ac */ /* 0x000e6e0008000800 */
[----:B------:R-:W2:Y:S08]  /*0040*/  LDC.64 R6, c[0x0][0x388] ;  /* 0x0000e200ff067b82 */ /* 0x000eb00000000a00 */
[----:B------:R-:W3:Y:S01]  /*0050*/  LDC R4, c[0x0][0x370] ;  /* 0x0000dc00ff047b82 */ /* 0x000ee20000000800 */
[----:B-1----:R-:W-:-:S06]  /*0060*/  UIMAD UR4, UR5, UR6, URZ ;  /* 0x00000006050472a4 */ /* 0x002fcc000f8e02ff */
[----:B0-----:R-:W-:-:S04]  /*0070*/  VIADD R0, R2, UR4 ;  /* 0x0000000402007c36 */ /* 0x001fc80008000000 */
[----:B--2---:R-:W-:-:S05]  /*0080*/  IMAD.X R26, R0, 0x1, R7, PT ;  /* 0x00000001001a7824 */ /* 0x004fca00038e0607 */
[----:B------:R-:W-:-:S13]  /*0090*/  ISETP.GE.AND P0, PT, R26, R6, PT ;  /* 0x000000061a00720c */ /* 0x000fda0003f06270 */
[----:B---3--:R-:W-:Y:S05]  /*00a0*/  @P0 EXIT ;  /* 0x000000000000094d */ /* 0x008fea0003800000 */
[C---:B------:R-:W-:Y:S01]  /*00b0*/  IMAD R3, R4.reuse, UR5, RZ ;  /* 0x0000000504037c24 */ /* 0x040fe2000f8e02ff */
[----:B------:R-:W-:Y:S01]  /*00c0*/  BSSY.RECONVERGENT B0, `(.L_x_705) ;  /* 0x000004a000007945 */ /* 0x000fe20003800200 */
[----:B------:R-:W-:Y:S01]  /*00d0*/  VIADD R5, R4, UR6 ;  /* 0x0000000604057c36 */ /* 0x000fe20008000000 */
[----:B------:R-:W0:Y:S01]  /*00e0*/  LDCU.64 UR6, c[0x0][0x358] ;  /* 0x00006b00ff0677ac */ /* 0x000e220008000a00 */
[----:B------:R-:W1:Y:S01]  /*00f0*/  I2F.U32.RP R8, R3 ;  /* 0x0000000300087306 */ /* 0x000e620000209000 */
[----:B------:R-:W-:Y:S01]  /*0100*/  IMAD.IADD R2, R2, 0x1, R7 ;  /* 0x0000000102027824 */ /* 0x000fe200078e0207 */
[----:B------:R-:W-:Y:S01]  /*0110*/  ISETP.NE.U32.AND P3, PT, R3, RZ, PT ;  /* 0x000000ff0300720c */ /* 0x000fe20003f65070 */
[----:B------:R-:W-:Y:S02]  /*0120*/  IMAD R5, R5, UR5, RZ ;  /* 0x0000000505057c24 */ /* 0x000fe4000f8e02ff */
[----:B------:R-:W-:Y:S02]  /*0130*/  IMAD.MOV R11, RZ, RZ, -R3 ;  /* 0x000000ffff0b7224 */ /* 0x000fe400078e0a03 */
[----:B------:R-:W-:Y:S01]  /*0140*/  IMAD R7, R7, R6, R7 ;  /* 0x0000000607077224 */ /* 0x000fe200078e0207 */
[----:B------:R-:W-:-:S02]  /*0150*/  IADD3 R9, PT, PT, R2, 0x1, R5 ;  /* 0x0000000102097810 */ /* 0x000fc40007ffe005 */
[----:B------:R-:W-:Y:S02]  /*0160*/  LOP3.LUT R4, RZ, R5, RZ, 0x33, !PT ;  /* 0x00000005ff047212 */ /* 0x000fe400078e33ff */
[----:B------:R-:W-:Y:S01]  /*0170*/  VIMNMX R9, PT, PT, R9, R6, !PT ;  /* 0x0000000609097248 */ /* 0x000fe20007fe0100 */
[----:B-1----:R-:W1:Y:S03]  /*0180*/  MUFU.RCP R8, R8 ;  /* 0x0000000800087308 */ /* 0x002e660000001000 */
[----:B------:R-:W-:Y:S01]  /*0190*/  IADD3 R9, PT, PT, -R2, R9, R4 ;  /* 0x0000000902097210 */ /* 0x000fe20007ffe104 */
[----:B------:R-:W-:-:S03]  /*01a0*/  IMAD.MOV.U32 R4, RZ, RZ, RZ ;  /* 0x000000ffff047224 */ /* 0x000fc600078e00ff */
[C---:B------:R-:W-:Y:S01]  /*01b0*/  ISETP.NE.AND P0, PT, R9.reuse, RZ, PT ;  /* 0x000000ff0900720c */ /* 0x040fe20003f05270 */
[----:B-1----:R-:W-:Y:S02]  /*01c0*/  VIADD R10, R8, 0xffffffe ;  /* 0x0ffffffe080a7836 */ /* 0x002fe40000000000 */
[----:B------:R-:W-:Y:S02]  /*01d0*/  VIADD R8, R9, 0xffffffff ;  /* 0xffffffff09087836 */ /* 0x000fe40000000000 */
[----:B------:R-:W1:Y:S08]  /*01e0*/  F2I.FTZ.U32.TRUNC.NTZ R5, R10 ;  /* 0x0000000a00057305 */ /* 0x000e70000021f000 */
[----:B------:R-:W-:-:S02]  /*01f0*/  @!P0 IMAD.MOV R8, RZ, RZ, R9 ;  /* 0x000000ffff088224 */ /* 0x000fc400078e0209 */
[----:B-1----:R-:W-:-:S04]  /*0200*/  IMAD R11, R11, R5, RZ ;  /* 0x000000050b0b7224 */ /* 0x002fc800078e02ff */
[----:B------:R-:W-:-:S06]  /*0210*/  IMAD.HI.U32 R5, R5, R11, R4 ;  /* 0x0000000b05057227 */ /* 0x000fcc00078e0004 */
[----:B------:R-:W-:-:S04]  /*0220*/  IMAD.HI.U32 R4, R5, R8, RZ ;  /* 0x0000000805047227 */ /* 0x000fc800078e00ff */
[----:B------:R-:W-:-:S04]  /*0230*/  IMAD.MOV R5, RZ, RZ, -R4 ;  /* 0x000000ffff057224 */ /* 0x000fc800078e0a04 */
[----:B------:R-:W-:Y:S01]  /*0240*/  IMAD R8, R3, R5, R8 ;  /* 0x0000000503087224 */ /* 0x000fe200078e0208 */
[----:B------:R-:W-:-:S04]  /*0250*/  SEL R5, RZ, 0x1, !P0 ;  /* 0x00000001ff057807 */ /* 0x000fc80004000000 */
[----:B------:R-:W-:-:S13]  /*0260*/  ISETP.GE.U32.AND P1, PT, R8, R3, PT ;  /* 0x000000030800720c */ /* 0x000fda0003f26070 */
[----:B------:R-:W-:Y:S02]  /*0270*/  @P1 IMAD.IADD R8, R8, 0x1, -R3 ;  /* 0x0000000108081824 */ /* 0x000fe400078e0a03 */
[----:B------:R-:W-:-:S03]  /*0280*/  @P1 VIADD R4, R4, 0x1 ;  /* 0x0000000104041836 */ /* 0x000fc60000000000 */
[-C--:B------:R-:W-:Y:S02]  /*0290*/  ISETP.GE.U32.AND P2, PT, R8, R3.reuse, PT ;  /* 0x000000030800720c */ /* 0x080fe40003f46070 */
[----:B------:R-:W1:Y:S11]  /*02a0*/  LDC.64 R8, c[0x0][0x380] ;  /* 0x0000e000ff087b82 */ /* 0x000e760000000a00 */
[----:B------:R-:W-:Y:S01]  /*02b0*/  @P2 VIADD R4, R4, 0x1 ;  /* 0x0000000104042836 */ /* 0x000fe20000000000 */
[----:B------:R-:W-:-:S05]  /*02c0*/  @!P3 LOP3.LUT R4, RZ, R3, RZ, 0x33, !PT ;  /* 0x00000003ff04b212 */ /* 0x000fca00078e33ff */
[----:B------:R-:W-:-:S05]  /*02d0*/  IMAD.IADD R5, R5, 0x1, R4 ;  /* 0x0000000105057824 */ /* 0x000fca00078e0204 */
[----:B------:R-:W-:Y:S01]  /*02e0*/  LOP3.LUT R4, R5, 0x3, RZ, 0xc0, !PT ;  /* 0x0000000305047812 */ /* 0x000fe200078ec0ff */
[----:B-1----:R-:W-:-:S03]  /*02f0*/  IMAD.WIDE R8, R7, 0x8, R8 ;  /* 0x0000000807087825 */ /* 0x002fc600078e0208 */
[----:B------:R-:W-:-:S13]  /*0300*/  ISETP.NE.AND P0, PT, R4, 0x3, PT ;  /* 0x000000030400780c */ /* 0x000fda0003f05270 */
[----:B0-----:R-:W-:Y:S05]  /*0310*/  @!P0 BRA `(.L_x_706) ;  /* 0x0000000000908947 */ /* 0x001fea0003800000 */
[----:B------:R-:W0:Y:S01]  /*0320*/  LDC.64 R22, c[0x0][0x380] ;  /* 0x0000e000ff167b82 */ /* 0x000e220000000a00 */
[----:B------:R-:W-:Y:S01]  /*0330*/  VIADD R4, R5, 0x1 ;  /* 0x0000000105047836 */ /* 0x000fe20000000000 */
[----:B------:R-:W-:Y:S01]  /*0340*/  BSSY.RECONVERGENT B1, `(.L_x_707) ;  /* 0x0000020000017945 */ /* 0x000fe20003800200 */
[----:B------:R-:W-:Y:S01]  /*0350*/  IADD3 R25, PT, PT, R0, 0x1, R7 ;  /* 0x0000000100197810 */ /* 0x000fe20007ffe007 */
[----:B------:R-:W-:Y:S02]  /*0360*/  VIADD R26, R2, UR4 ;  /* 0x00000004021a7c36 */ /* 0x000fe40008000000 */
[----:B------:R-:W-:-:S05]  /*0370*/  LOP3.LUT R4, R4, 0x3, RZ, 0xc0, !PT ;  /* 0x0000000304047812 */ /* 0x000fca00078ec0ff */
[----:B------:R-:W-:-:S07]  /*0380*/  IMAD.MOV R27, RZ, RZ, -R4 ;  /* 0x000000ffff1b7224 */ /* 0x000fce00078e0a04 */
.L_x_710:
[----:B------:R-:W2:Y:S01]  /*0390*/  LDG.E.64 R14, desc[UR6][R8.64] ;  /* 0x00000006080e7981 */ /* 0x000ea2000c1e1b00 */
[----:B01----:R-:W-:-:S05]  /*03a0*/  IMAD.WIDE R20, R25, 0x8, R22 ;  /* 0x0000000819147825 */ /* 0x003fca00078e0216 */
[----:B------:R-:W3:Y:S01]  /*03b0*/  LDG.E.64 R10, desc[UR6][R20.64] ;  /* 0x00000006140a7981 */ /* 0x000ee2000c1e1b00 */
[----:B------:R-:W-:Y:S01]  /*03c0*/  IMAD.MOV.U32 R6, RZ, RZ, 0x1 ;  /* 0x00000001ff067424 */ /* 0x000fe200078e00ff */
[----:B------:R-:W-:Y:S01]  /*03d0*/  BSSY.RECONVERGENT B2, `(.L_x_708) ;  /* 0x0000012000027945 */ /* 0x000fe20003800200 */
[----:B------:R-:W-:-:S05]  /*03e0*/  VIADD R27, R27, 0x1 ;  /* 0x000000011b1b7836 */ /* 0x000fca0000000000 */
[----:B------:R-:W-:Y:S01]  /*03f0*/  ISETP.NE.AND P1, PT, R27, RZ, PT ;  /* 0x000000ff1b00720c */ /* 0x000fe20003f25270 */
[----:B--2---:R-:W0:Y:S01]  /*0400*/  MUFU.RCP64H R7, R15 ;  /* 0x0000000f00077308 */ /* 0x004e220000001800 */
[----:B---3--:R-:W-:Y:S01]  /*0410*/  FSETP.GEU.AND P2, PT, |R11|, 6.5827683646048100446e-37, PT ;  /* 0x036000000b00780b */ /* 0x008fe20003f4e200 */
[----:B0-----:R-:W-:-:S08]  /*0420*/  DFMA R12, -R14, R6, 1 ;  /* 0x3ff000000e0c742b */ /* 0x001fd00000000106 */
[----:B------:R-:W-:-:S08]  /*0430*/  DFMA R12, R12, R12, R12 ;  /* 0x0000000c0c0c722b */ /* 0x000fd0000000000c */
[----:B------:R-:W-:-:S08]  /*0440*/  DFMA R12, R6, R12, R6 ;  /* 0x0000000c060c722b */ /* 0x000fd00000000006 */
[----:B------:R-:W-:-:S08]  /*0450*/  DFMA R6, -R14, R12, 1 ;  /* 0x3ff000000e06742b */ /* 0x000fd0000000010c */
[----:B------:R-:W-:-:S08]  /*0460*/  DFMA R6, R12, R6, R12 ;  /* 0x000000060c06722b */ /* 0x000fd0000000000c */
[----:B------:R-:W-:-:S08]  /*0470*/  DMUL R30, R10, R6 ;  /* 0x000000060a1e7228 */ /* 0x000fd00000000000 */
[----:B------:R-:W-:-:S08]  /*0480*/  DFMA R12, -R14, R30, R10 ;  /* 0x0000001e0e0c722b */ /* 0x000fd0000000010a */
[----:B------:R-:W-:-:S10]  /*0490*/  DFMA R30, R6, R12, R30 ;  /* 0x0000000c061e722b */ /* 0x000fd4000000001e */
[----:B------:R-:W-:-:S05]  /*04a0*/  FFMA R0, RZ, R15, R31 ;  /* 0x0000000fff007223 */ /* 0x000fca000000001f */
[----:B------:R-:W-:-:S13]  /*04b0*/  FSETP.GT.AND P0, PT, |R0|, 1.469367938527859385e-39, PT ;  /* 0x001000000000780b */ /* 0x000fda0003f04200 */
[----:B------:R-:W-:Y:S05]  /*04c0*/  @P0 BRA P2, `(.L_x_709) ;  /* 0x0000000000080947 */ /* 0x000fea0001000000 */
[----:B------:R-:W-:-:S07]  /*04d0*/  MOV R4, 0x4f0 ;  /* 0x000004f000047802 */ /* 0x000fce0000000f00 */
[----:B------:R-:W-:Y:S05]  /*04e0*/  CALL.REL.NOINC `($__internal_0_$__cuda_sm20_div_rn_f64_full) ;  /* 0x0000000400a87944 */ /* 0x000fea0003c00000 */
.L_x_709:
[----:B------:R-:W-:Y:S05]  /*04f0*/  BSYNC.RECONVERGENT B2 ;  /* 0x0000000000027941 */ /* 0x000fea0003800200 */
.L_x_708:
[----:B------:R1:W-:Y:S01]  /*0500*/  STG.E.64 desc[UR6][R20.64], R30 ;  /* 0x0000001e14007986 */ /* 0x0003e2000c101b06 */
[C---:B------:R-:W-:Y:S02]  /*0510*/  IMAD.IADD R26, R3.reuse, 0x1, R26 ;  /* 0x00000001031a7824 */ /* 0x040fe400078e021a */
[----:B------:R-:W-:Y:S01]  /*0520*/  IMAD.IADD R25, R3, 0x1, R25 ;  /* 0x0000000103197824 */ /* 0x000fe200078e0219 */
[----:B------:R-:W-:Y:S06]  /*0530*/  @P1 BRA `(.L_x_710) ;  /* 0xfffffffc00941947 */ /* 0x000fec000383ffff */
[----:B------:R-:W-:Y:S05]  /*0540*/  BSYNC.RECONVERGENT B1 ;  /* 0x0000000000017941 */ /* 0x000fea0003800200 */
.L_x_707:
[----:B------:R-:W-:-:S07]  /*0550*/  VIADD R26, R26, 0x1 ;  /* 0x000000011a1a7836 */ /* 0x000fce0000000000 */
.L_x_706:
[----:B------:R-:W-:Y:S05]  /*0560*/  BSYNC.RECONVERGENT B0 ;  /* 0x0000000000007941 */ /* 0x000fea0003800200 */
.L_x_705:
[----:B------:R-:W0:Y:S01]  /*0570*/  LDC.64 R22, c[0x0][0x380] ;  /* 0x0000e000ff167b82 */ /* 0x000e220000000a00 */
[----:B------:R-:W-:Y:S01]  /*0580*/  ISETP.GE.U32.AND P0, PT, R5, 0x3, PT ;  /* 0x000000030500780c */ /* 0x000fe20003f06070 */
[----:B------:R-:W2:Y:S06]  /*0590*/  LDCU UR5, c[0x0][0x388] ;  /* 0x00007100ff0577ac */ /* 0x000eac0008000800 */
[----:B-1----:R-:W1:Y:S06]  /*05a0*/  LDC.64 R20, c[0x0][0x388] ;  /* 0x0000e200ff147b82 */ /* 0x002e6c0000000a00 */
[----:B--2---:R-:W-:Y:S05]  /*05b0*/  @!P0 EXIT ;  /* 0x000000000000894d */ /* 0x004fea0003800000 */
.L_x_719:
[----:B------:R-:W2:Y:S01]  /*05c0*/  LDG.E.64 R14, desc[UR6][R8.64] ;  /* 0x00000006080e7981 */ /* 0x000ea2000c1e1b00 */
[----:B-1----:R-:W-:-:S04]  /*05d0*/  IMAD R29, R21, R20, R26 ;  /* 0x00000014151d7224 */ /* 0x002fc800078e021a */
[----:B0-----:R-:W-:-:S05]  /*05e0*/  IMAD.WIDE R28, R29, 0x8, R22 ;  /* 0x000000081d1c7825 */ /* 0x001fca00078e0216 */
[----:B------:R-:W3:Y:S01]  /*05f0*/  LDG.E.64 R10, desc[UR6][R28.64] ;  /* 0x000000061c0a7981 */ /* 0x000ee2000c1e1b00 */
[----:B------:R-:W-:Y:S01]  /*0600*/  IMAD.MOV.U32 R4, RZ, RZ, 0x1 ;  /* 0x00000001ff047424 */ /* 0x000fe200078e00ff */
[----:B------:R-:W-:Y:S01]  /*0610*/  BSSY.RECONVERGENT B0, `(.L_x_711) ;  /* 0x0000010000007945 */ /* 0x000fe20003800200 */
[----:B--2---:R-:W0:Y:S01]  /*0620*/  MUFU.RCP64H R5, R15 ;  /* 0x0000000f00057308 */ /* 0x004e220000001800 */
[----:B---3--:R-:W-:-:S03]  /*0630*/  FSETP.GEU.AND P1, PT, |R11|, 6.5827683646048100446e-37, PT ;  /* 0x036000000b00780b */ /* 0x008fc60003f2e200 */
        /* <DEDUP_REMOVED lines=13> */
.L_x_712:
[----:B------:R-:W-:Y:S05]  /*0710*/  BSYNC.RECONVERGENT B0 ;  /* 0x0000000000007941 */ /* 0x000fea0003800200 */
.L_x_711:
[----:B------:R0:W-:Y:S04]  /*0720*/  STG.E.64 desc[UR6][R28.64], R30 ;  /* 0x0000001e1c007986 */ /* 0x0001e8000c101b06 */
[----:B------:R-:W2:Y:S01]  /*0730*/  LDG.E.64 R14, desc[UR6][R8.64] ;  /* 0x00000006080e7981 */ /* 0x000ea2000c1e1b00 */
        /* <DEDUP_REMOVED lines=19> */
.L_x_714:
[----:B------:R-:W-:Y:S05]  /*0870*/  BSYNC.RECONVERGENT B0 ;  /* 0x0000000000007941 */ /* 0x000fea0003800200 */
.L_x_713:
        /* <DEDUP_REMOVED lines=21> */
.L_x_716:
[----:B------:R-:W-:Y:S05]  /*09d0*/  BSYNC.RECONVERGENT B0 ;  /* 0x0000000000007941 */ /* 0x000fea0003800200 */
.L_x_715:
        /* <DEDUP_REMOVED lines=21> */
.L_x_718:
[----:B------:R-:W-:Y:S05]  /*0b30*/  BSYNC.RECONVERGENT B0 ;  /* 0x0000000000007941 */ /* 0x000fea0003800200 */
.L_x_717:
[----:B------:R2:W-:Y:S01]  /*0b40*/  STG.E.64 desc[UR6][R28.64], R30 ;  /* 0x0000001e1c007986 */ /* 0x0005e2000c101b06 */
[----:B------:R-:W-:-:S05]  /*0b50*/  IMAD R26, R3, 0x4, R26 ;  /* 0x00000004031a7824 */ /* 0x000fca00078e021a */
[----:B------:R-:W-:-:S13]  /*0b60*/  ISETP.GE.AND P0, PT, R26, UR5, PT ;  /* 0x000000051a007c0c */ /* 0x000fda000bf06270 */
[----:B--2---:R-:W-:Y:S05]  /*0b70*/  @!P0 BRA `(.L_x_719) ;  /* 0xfffffff800908947 */ /* 0x004fea000383ffff */
[----:B------:R-:W-:Y:S05]  /*0b80*/  EXIT ;  /* 0x000000000000794d */ /* 0x000fea0003800000 */
        .weak           $__internal_0_$__cuda_sm20_div_rn_f64_full
        .type           $__internal_0_$__cuda_sm20_div_rn_f64_full,@function
        .size           $__internal_0_$__cuda_sm20_div_rn_f64_full,(.L_x_731 - $__internal_0_$__cuda_sm20_div_rn_f64_full)
$__internal_0_$__cuda_sm20_div_rn_f64_full:
[----:B------:R-:W-:Y:S01]  /*0b90*/  FSETP.GEU.AND P3, PT, |R11|, 1.469367938527859385e-39, PT ;  /* 0x001000000b00780b */ /* 0x000fe20003f6e200 */
[----:B------:R-:W-:Y:S01]  /*0ba0*/  IMAD.MOV.U32 R2, RZ, RZ, 0x1ca00000 ;  /* 0x1ca00000ff027424 */ /* 0x000fe200078e00ff */
[C---:B------:R-:W-:Y:S01]  /*0bb0*/  FSETP.GEU.AND P0, PT, |R15|.reuse, 1.469367938527859385e-39, PT ;  /* 0x001000000f00780b */ /* 0x040fe20003f0e200 */
[----:B------:R-:W-:Y:S01]  /*0bc0*/  IMAD.MOV.U32 R16, RZ, RZ, R10 ;  /* 0x000000ffff107224 */ /* 0x000fe200078e000a */
[----:B------:R-:W-:Y:S01]  /*0bd0*/  LOP3.LUT R12, R15, 0x800fffff, RZ, 0xc0, !PT ;  /* 0x800fffff0f0c7812 */ /* 0x000fe200078ec0ff */
[----:B------:R-:W-:Y:S01]  /*0be0*/  IMAD.MOV.U32 R30, RZ, RZ, 0x1 ;  /* 0x00000001ff1e7424 */ /* 0x000fe200078e00ff */
[----:B------:R-:W-:Y:S01]  /*0bf0*/  LOP3.LUT R6, R11, 0x7ff00000, RZ, 0xc0, !PT ;  /* 0x7ff000000b067812 */ /* 0x000fe200078ec0ff */
[----:B------:R-:W-:Y:S01]  /*0c00*/  BSSY.RECONVERGENT B3, `(.L_x_720) ;  /* 0x0000050000037945 */ /* 0x000fe20003800200 */
[----:B------:R-:W-:Y:S01]  /*0c10*/  LOP3.LUT R13, R12, 0x3ff00000, RZ, 0xfc, !PT ;  /* 0x3ff000000c0d7812 */ /* 0x000fe200078efcff */
[----:B------:R-:W-:Y:S01]  /*0c20*/  IMAD.MOV.U32 R12, RZ, RZ, R14 ;  /* 0x000000ffff0c7224 */ /* 0x000fe200078e000e */
[----:B------:R-:W-:-:S03]  /*0c30*/  LOP3.LUT R7, R15, 0x7ff00000, RZ, 0xc0, !PT ;  /* 0x7ff000000f077812 */ /* 0x000fc600078ec0ff */
[----:B------:R-:W-:Y:S01]  /*0c40*/  @!P3 LOP3.LUT R17, R15, 0x7ff00000, RZ, 0xc0, !PT ;  /* 0x7ff000000f11b812 */ /* 0x000fe200078ec0ff */
[----:B------:R-:W-:Y:S01]  /*0c50*/  @!P3 IMAD.MOV.U32 R18, RZ, RZ, RZ ;  /* 0x000000ffff12b224 */ /* 0x000fe200078e00ff */
[----:B------:R-:W-:Y:S01]  /*0c60*/  @!P0 DMUL R12, R14, 8.98846567431157953865e+307 ;  /* 0x7fe000000e0c8828 */ /* 0x000fe20000000000 */
[C---:B------:R-:W-:Y:S02]  /*0c70*/  ISETP.GE.U32.AND P2, PT, R6.reuse, R7, PT ;  /* 0x000000070600720c */ /* 0x040fe40003f46070 */
[----:B------:R-:W-:Y:S02]  /*0c80*/  @!P3 ISETP.GE.U32.AND P4, PT, R6, R17, PT ;  /* 0x000000110600b20c */ /* 0x000fe40003f86070 */
[C---:B------:R-:W-:Y:S01]  /*0c90*/  SEL R17, R2.reuse, 0x63400000, !P2 ;  /* 0x6340000002117807 */ /* 0x040fe20005000000 */
[----:B------:R-:W0:Y:S01]  /*0ca0*/  MUFU.RCP64H R31, R13 ;  /* 0x0000000d001f7308 */ /* 0x000e220000001800 */
[----:B------:R-:W-:Y:S02]  /*0cb0*/  @!P3 SEL R19, R2, 0x63400000, !P4 ;  /* 0x634000000213b807 */ /* 0x000fe40006000000 */
[----:B------:R-:W-:-:S02]  /*0cc0*/  LOP3.LUT R17, R17, 0x800fffff, R11, 0xf8, !PT ;  /* 0x800fffff11117812 */ /* 0x000fc400078ef80b */
[----:B------:R-:W-:Y:S02]  /*0cd0*/  @!P3 LOP3.LUT R0, R19, 0x80000000, R11, 0xf8, !PT ;  /* 0x800000001300b812 */ /* 0x000fe400078ef80b */
[----:B------:R-:W-:Y:S02]  /*0ce0*/  @!P0 LOP3.LUT R7, R13, 0x7ff00000, RZ, 0xc0, !PT ;  /* 0x7ff000000d078812 */ /* 0x000fe400078ec0ff */
[----:B------:R-:W-:Y:S01]  /*0cf0*/  @!P3 LOP3.LUT R19, R0, 0x100000, RZ, 0xfc, !PT ;  /* 0x001000000013b812 */ /* 0x000fe200078efcff */
[----:B------:R-:W-:-:S05]  /*0d00*/  IMAD.MOV.U32 R0, RZ, RZ, R6 ;  /* 0x000000ffff007224 */ /* 0x000fca00078e0006 */
[----:B------:R-:W-:Y:S02]  /*0d10*/  @!P3 DFMA R16, R16, 2, -R18 ;  /* 0x400000001010b82b */ /* 0x000fe40000000812 */
[----:B0-----:R-:W-:-:S08]  /*0d20*/  DFMA R18, R30, -R12, 1 ;  /* 0x3ff000001e12742b */ /* 0x001fd0000000080c */
[----:B------:R-:W-:Y:S01]  /*0d30*/  DFMA R18, R18, R18, R18 ;  /* 0x000000121212722b */ /* 0x000fe20000000012 */
[----:B------:R-:W-:-:S05]  /*0d40*/  @!P3 LOP3.LUT R0, R17, 0x7ff00000, RZ, 0xc0, !PT ;  /* 0x7ff000001100b812 */ /* 0x000fca00078ec0ff */
[----:B------:R-:W-:Y:S02]  /*0d50*/  VIADD R24, R0, 0xffffffff ;  /* 0xffffffff00187836 */ /* 0x000fe40000000000 */
[----:B------:R-:W-:-:S03]  /*0d60*/  DFMA R30, R30, R18, R30 ;  /* 0x000000121e1e722b */ /* 0x000fc6000000001e */
[----:B------:R-:W-:Y:S01]  /*0d70*/  ISETP.GT.U32.AND P0, PT, R24, 0x7feffffe, PT ;  /* 0x7feffffe1800780c */ /* 0x000fe20003f04070 */
[----:B------:R-:W-:-:S04]  /*0d80*/  VIADD R24, R7, 0xffffffff ;  /* 0xffffffff07187836 */ /* 0x000fc80000000000 */
[----:B------:R-:W-:Y:S01]  /*0d90*/  DFMA R32, R30, -R12, 1 ;  /* 0x3ff000001e20742b */ /* 0x000fe2000000080c */
[----:B------:R-:W-:-:S07]  /*0da0*/  ISETP.GT.U32.OR P0, PT, R24, 0x7feffffe, P0 ;  /* 0x7feffffe1800780c */ /* 0x000fce0000704470 */
[----:B------:R-:W-:-:S08]  /*0db0*/  DFMA R32, R30, R32, R30 ;  /* 0x000000201e20722b */ /* 0x000fd0000000001e */
[----:B------:R-:W-:-:S08]  /*0dc0*/  DMUL R30, R32, R16 ;  /* 0x00000010201e7228 */ /* 0x000fd00000000000 */
[----:B------:R-:W-:-:S08]  /*0dd0*/  DFMA R18, R30, -R12, R16 ;  /* 0x8000000c1e12722b */ /* 0x000fd00000000010 */
[----:B------:R-:W-:Y:S01]  /*0de0*/  DFMA R18, R32, R18, R30 ;  /* 0x000000122012722b */ /* 0x000fe2000000001e */
[----:B------:R-:W-:Y:S10]  /*0df0*/  @P0 BRA `(.L_x_721) ;  /* 0x00000000006c0947 */ /* 0x000ff40003800000 */
[----:B------:R-:W-:-:S04]  /*0e00*/  LOP3.LUT R7, R15, 0x7ff00000, RZ, 0xc0, !PT ;  /* 0x7ff000000f077812 */ /* 0x000fc800078ec0ff */
[CC--:B------:R-:W-:Y:S02]  /*0e10*/  VIADDMNMX R0, R6.reuse, -R7.reuse, 0xb9600000, !PT ;  /* 0xb960000006007446 */ /* 0x0c0fe40007800907 */
[----:B------:R-:W-:Y:S01]  /*0e20*/  ISETP.GE.U32.AND P0, PT, R6, R7, PT ;  /* 0x000000070600720c */ /* 0x000fe20003f06070 */
[----:B------:R-:W-:Y:S01]  /*0e30*/  IMAD.MOV.U32 R6, RZ, RZ, RZ ;  /* 0x000000ffff067224 */ /* 0x000fe200078e00ff */
[----:B------:R-:W-:Y:S02]  /*0e40*/  VIMNMX R0, PT, PT, R0, 0x46a00000, PT ;  /* 0x46a0000000007848 */ /* 0x000fe40003fe0100 */
[----:B------:R-:W-:-:S05]  /*0e50*/  SEL R7, R2, 0x63400000, !P0 ;  /* 0x6340000002077807 */ /* 0x000fca0004000000 */
[----:B------:R-:W-:-:S04]  /*0e60*/  IMAD.IADD R0, R0, 0x1, -R7 ;  /* 0x0000000100007824 */ /* 0x000fc800078e0a07 */
[----:B------:R-:W-:-:S06]  /*0e70*/  VIADD R7, R0, 0x7fe00000 ;  /* 0x7fe0000000077836 */ /* 0x000fcc0000000000 */
[----:B------:R-:W-:-:S10]  /*0e80*/  DMUL R30, R18, R6 ;  /* 0x00000006121e7228 */ /* 0x000fd40000000000 */
[----:B------:R-:W-:-:S13]  /*0e90*/  FSETP.GTU.AND P0, PT, |R31|, 1.469367938527859385e-39, PT ;  /* 0x001000001f00780b */ /* 0x000fda0003f0c200 */
[----:B------:R-:W-:Y:S05]  /*0ea0*/  @P0 BRA `(.L_x_722) ;  /* 0x0000000000940947 */ /* 0x000fea0003800000 */
[----:B------:R-:W-:Y:S01]  /*0eb0*/  DFMA R12, R18, -R12, R16 ;  /* 0x8000000c120c722b */ /* 0x000fe20000000010 */
[----:B------:R-:W-:-:S09]  /*0ec0*/  IMAD.MOV.U32 R10, RZ, RZ, RZ ;  /* 0x000000ffff0a7224 */ /* 0x000fd200078e00ff */
[C---:B------:R-:W-:Y:S02]  /*0ed0*/  FSETP.NEU.AND P0, PT, R13.reuse, RZ, PT ;  /* 0x000000ff0d00720b */ /* 0x040fe40003f0d000 */
[----:B------:R-:W-:-:S04]  /*0ee0*/  LOP3.LUT R14, R13, 0x80000000, R15, 0x48, !PT ;  /* 0x800000000d0e7812 */ /* 0x000fc800078e480f */
[----:B------:R-:W-:-:S07]  /*0ef0*/  LOP3.LUT R11, R14, R7, RZ, 0xfc, !PT ;  /* 0x000000070e0b7212 */ /* 0x000fce00078efcff */
[----:B------:R-:W-:Y:S05]  /*0f00*/  @!P0 BRA `(.L_x_722) ;  /* 0x00000000007c8947 */ /* 0x000fea0003800000 */
[----:B------:R-:W-:Y:S01]  /*0f10*/  IMAD.MOV R7, RZ, RZ, -R0 ;  /* 0x000000ffff077224 */ /* 0x000fe200078e0a00 */
[----:B------:R-:W-:Y:S01]  /*0f20*/  IADD3 R0, PT, PT, -R0, -0x43300000, RZ ;  /* 0xbcd0000000007810 */ /* 0x000fe20007ffe1ff */
[----:B------:R-:W-:-:S06]  /*0f30*/  IMAD.MOV.U32 R6, RZ, RZ, RZ ;  /* 0x000000ffff067224 */ /* 0x000fcc00078e00ff */
[----:B------:R-:W-:Y:S02]  /*0f40*/  DFMA R6, R30, -R6, R18 ;  /* 0x800000061e06722b */ /* 0x000fe40000000012 */
[----:B------:R-:W-:-:S08]  /*0f50*/  DMUL.RP R18, R18, R10 ;  /* 0x0000000a12127228 */ /* 0x000fd00000008000 */
[----:B------:R-:W-:Y:S02]  /*0f60*/  FSETP.NEU.AND P0, PT, |R7|, R0, PT ;  /* 0x000000000700720b */ /* 0x000fe40003f0d200 */
[----:B------:R-:W-:Y:S02]  /*0f70*/  LOP3.LUT R7, R19, R14, RZ, 0x3c, !PT ;  /* 0x0000000e13077212 */ /* 0x000fe400078e3cff */
[----:B------:R-:W-:Y:S02]  /*0f80*/  FSEL R30, R18, R30, !P0 ;  /* 0x0000001e121e7208 */ /* 0x000fe40004000000 */
[----:B------:R-:W-:Y:S01]  /*0f90*/  FSEL R31, R7, R31, !P0 ;  /* 0x0000001f071f7208 */ /* 0x000fe20004000000 */
[----:B------:R-:W-:Y:S06]  /*0fa0*/  BRA `(.L_x_722) ;  /* 0x0000000000547947 */ /* 0x000fec0003800000 */
.L_x_721:
[----:B------:R-:W-:-:S14]  /*0fb0*/  DSETP.NAN.AND P0, PT, R10, R10, PT ;  /* 0x0000000a0a00722a */ /* 0x000fdc0003f08000 */
[----:B------:R-:W-:Y:S05]  /*0fc0*/  @P0 BRA `(.L_x_723) ;  /* 0x0000000000440947 */ /* 0x000fea0003800000 */
[----:B------:R-:W-:-:S14]  /*0fd0*/  DSETP.NAN.AND P0, PT, R14, R14, PT ;  /* 0x0000000e0e00722a */ /* 0x000fdc0003f08000 */
[----:B------:R-:W-:Y:S05]  /*0fe0*/  @P0 BRA `(.L_x_724) ;  /* 0x0000000000300947 */ /* 0x000fea0003800000 */
[----:B------:R-:W-:Y:S01]  /*0ff0*/  ISETP.NE.AND P0, PT, R0, R7, PT ;  /* 0x000000070000720c */ /* 0x000fe20003f05270 */
[----:B------:R-:W-:Y:S02]  /*1000*/  IMAD.MOV.U32 R30, RZ, RZ, 0x0 ;  /* 0x00000000ff1e7424 */ /* 0x000fe400078e00ff */
[----:B------:R-:W-:-:S10]  /*1010*/  IMAD.MOV.U32 R31, RZ, RZ, -0x80000 ;  /* 0xfff80000ff1f7424 */ /* 0x000fd400078e00ff */
[----:B------:R-:W-:Y:S05]  /*1020*/  @!P0 BRA `(.L_x_722) ;  /* 0x0000000000348947 */ /* 0x000fea0003800000 */
[----:B------:R-:W-:Y:S02]  /*1030*/  ISETP.NE.AND P0, PT, R0, 0x7ff00000, PT ;  /* 0x7ff000000000780c */ /* 0x000fe40003f05270 */
[----:B------:R-:W-:Y:S02]  /*1040*/  LOP3.LUT R31, R11, 0x80000000, R15, 0x48, !PT ;  /* 0x800000000b1f7812 */ /* 0x000fe400078e480f */
[----:B------:R-:W-:-:S13]  /*1050*/  ISETP.EQ.OR P0, PT, R7, RZ, !P0 ;  /* 0x000000ff0700720c */ /* 0x000fda0004702670 */
[----:B------:R-:W-:Y:S01]  /*1060*/  @P0 LOP3.LUT R0, R31, 0x7ff00000, RZ, 0xfc, !PT ;  /* 0x7ff000001f000812 */ /* 0x000fe200078efcff */
[----:B------:R-:W-:Y:S02]  /*1070*/  @!P0 IMAD.MOV.U32 R30, RZ, RZ, RZ ;  /* 0x000000ffff1e8224 */ /* 0x000fe400078e00ff */
[----:B------:R-:W-:Y:S02]  /*1080*/  @P0 IMAD.MOV.U32 R30, RZ, RZ, RZ ;  /* 0x000000ffff1e0224 */ /* 0x000fe400078e00ff */
[----:B------:R-:W-:Y:S01]  /*1090*/  @P0 IMAD.MOV.U32 R31, RZ, RZ, R0 ;  /* 0x000000ffff1f0224 */ /* 0x000fe200078e0000 */
[----:B------:R-:W-:Y:S06]  /*10a0*/  BRA `(.L_x_722) ;  /* 0x0000000000147947 */ /* 0x000fec0003800000 */
.L_x_724:
[----:B------:R-:W-:Y:S01]  /*10b0*/  LOP3.LUT R31, R15, 0x80000, RZ, 0xfc, !PT ;  /* 0x000800000f1f7812 */ /* 0x000fe200078efcff */
[----:B------:R-:W-:Y:S01]  /*10c0*/  IMAD.MOV.U32 R30, RZ, RZ, R14 ;  /* 0x000000ffff1e7224 */ /* 0x000fe200078e000e */
[----:B------:R-:W-:Y:S06]  /*10d0*/  BRA `(.L_x_722) ;  /* 0x0000000000087947 */ /* 0x000fec0003800000 */
.L_x_723:
[----:B------:R-:W-:Y:S01]  /*10e0*/  LOP3.LUT R31, R11, 0x80000, RZ, 0xfc, !PT ;  /* 0x000800000b1f7812 */ /* 0x000fe200078efcff */
[----:B------:R-:W-:-:S07]  /*10f0*/  IMAD.MOV.U32 R30, RZ, RZ, R10 ;  /* 0x000000ffff1e7224 */ /* 0x000fce00078e000a */
.L_x_722:
[----:B------:R-:W-:Y:S05]  /*1100*/  BSYNC.RECONVERGENT B3 ;  /* 0x0000000000037941 */ /* 0x000fea0003800200 */
.L_x_720:
[----:B------:R-:W-:Y:S02]  /*1110*/  IMAD.MOV.U32 R6, RZ, RZ, R4 ;  /* 0x000000ffff067224 */ /* 0x000fe400078e0004 */
[----:B------:R-:W-:-:S04]  /*1120*/  IMAD.MOV.U32 R7, RZ, RZ, 0x0 ;  /* 0x00000000ff077424 */ /* 0x000fc800078e00ff */
[----:B------:R-:W-:Y:S05]  /*1130*/  RET.REL.NODEC R6 `(_Z6dividePdii) ;  /* 0xffffffec06b07950 */ /* 0x000fea0003c3ffff */
.L_x_725:
        /* <DEDUP_REMOVED lines=12> */
.L_x_731:


//--------------------- .text._Z9swap_rowsPdiii   --------------------------
	.section	.text._Z9swap_rowsPdiii,"ax",@progbits
	.align	128
        .global         _Z9swap_rowsPdiii
        .type           _Z9swap_rowsPdiii,@function
        .size           _Z9swap_rowsPdiii,(.L_x_743 - _Z9swap_rowsPdiii)
        .other          _Z9swap_rowsPdiii,@"STO_CUDA_ENTRY STV_DEFAULT"
_Z9swap_rowsPdiii:
.text._Z9swap_rowsPdiii:
[----:B------:R-:W-:Y:S01]  /*0000*/  LDC R1, c[0x0][0x37c] ;  /* 0x0000df00ff017b82 */ /* 0x000fe20000000800 */
[----:B------:R-:W0:Y:S07]  /*0010*/  S2R R5, SR_CTAID.X ;  /* 0x0000000000057919 */ /* 0x000e2e0000002500 */
[----:B------:R-:W1:Y:S01]  /*0020*/  LDC R0, c[0x0][0x388] ;  /* 0x0000e200ff007b82 */ /* 0x000e620000000800 */
[----:B------:R-:W0:Y:S01]  /*0030*/  LDCU UR4, c[0x0][0x360] ;  /* 0x00006c00ff0477ac */ /* 0x000e220008000800 */
[----:B------:R-:W0:Y:S01]  /*0040*/  S2R R2, SR_TID.X ;  /* 0x0000000000027919 */ /* 0x000e220000002100 */
[----:B------:R-:W2:Y:S01]  /*0050*/  LDCU UR5, c[0x0][0x370] ;  /* 0x00006e00ff0577ac */ /* 0x000ea20008000800 */
[----:B0-----:R-:W-:Y:S01]  /*0060*/  IMAD R5, R5, UR4, R2 ;  /* 0x0000000405057c24 */ /* 0x001fe2000f8e0202 */
[----:B--2---:R-:W-:-:S04]  /*0070*/  UIMAD UR4, UR4, UR5, URZ ;  /* 0x00000005040472a4 */ /* 0x004fc8000f8e02ff */
[----:B-1----:R-:W-:-:S13]  /*0080*/  ISETP.GE.AND P0, PT, R5, R0, PT ;  /* 0x000000000500720c */ /* 0x002fda0003f06270 */
[----:B------:R-:W-:Y:S05]  /*0090*/  @P0 EXIT ;  /* 0x000000000000094d */ /* 0x000fea0003800000 */
[----:B------:R-:W0:Y:S01]  /*00a0*/  I2F.U32.RP R8, UR4 ;  /* 0x0000000400087d06 */ /* 0x000e220008209000 */
[----:B------:R-:W-:Y:S01]  /*00b0*/  IADD3 R7, PT, PT, R5, UR4, RZ ;  /* 0x0000000405077c10 */ /* 0x000fe2000fffe0ff */
[----:B------:R-:W1:Y:S01]  /*00c0*/  LDCU UR9, c[0x0][0x38c] ;  /* 0x00007180ff0977ac */ /* 0x000e620008000800 */
[----:B------:R-:W-:Y:S01]  /*00d0*/  IADD3 R9, PT, PT, RZ, -UR4, RZ ;  /* 0x80000004ff097c10 */ /* 0x000fe2000fffe0ff */
[----:B------:R-:W-:Y:S01]  /*00e0*/  BSSY.RECONVERGENT B0, `(.L_x_726) ;  /* 0x0000031000007945 */ /* 0x000fe20003800200 */
[CC--:B------:R-:W-:Y:S01]  /*00f0*/  ISETP.GE.AND P0, PT, R7.reuse, R0.reuse, PT ;  /* 0x000000000700720c */ /* 0x0c0fe20003f06270 */
[----:B------:R-:W2:Y:S01]  /*0100*/  LDCU UR10, c[0x0][0x390] ;  /* 0x00007200ff0a77ac */ /* 0x000ea20008000800 */
[----:B------:R-:W-:Y:S02]  /*0110*/  VIMNMX R4, PT, PT, R7, R0, !PT ;  /* 0x0000000007047248 */ /* 0x000fe40007fe0100 */
[----:B------:R-:W-:Y:S01]  /*0120*/  SEL R6, RZ, 0x1, P0 ;  /* 0x00000001ff067807 */ /* 0x000fe20000000000 */
[----:B------:R-:W3:Y:S01]  /*0130*/  LDCU.64 UR6, c[0x0][0x358] ;  /* 0x00006b00ff0677ac */ /* 0x000ee20008000a00 */
[----:B------:R-:W-:-:S02]  /*0140*/  ISETP.NE.U32.AND P2, PT, RZ, UR4, PT ;  /* 0x00000004ff007c0c */ /* 0x000fc4000bf45070 */
[----:B------:R-:W-:Y:S01]  /*0150*/  IADD3 R4, PT, PT, R4, -R7, -R6 ;  /* 0x8000000704047210 */ /* 0x000fe20007ffe806 */
[----:B0-----:R-:W0:Y:S02]  /*0160*/  MUFU.RCP R8, R8 ;  /* 0x0000000800087308 */ /* 0x001e240000001000 */
[----:B0-----:R-:W-:-:S06]  /*0170*/  IADD3 R2, PT, PT, R8, 0xffffffe, RZ ;  /* 0x0ffffffe08027810 */ /* 0x001fcc0007ffe0ff */
[----:B------:R0:W4:Y:S02]  /*0180*/  F2I.FTZ.U32.TRUNC.NTZ R3, R2 ;  /* 0x0000000200037305 */ /* 0x000124000021f000 */
[----:B0-----:R-:W-:Y:S02]  /*0190*/  HFMA2 R2, -RZ, RZ, 0, 0 ;  /* 0x00000000ff027431 */ /* 0x001fe400000001ff */
[----:B----4-:R-:W-:-:S04]  /*01a0*/  IMAD R9, R9, R3, RZ ;  /* 0x0000000309097224 */ /* 0x010fc800078e02ff */
[----:B------:R-:W-:-:S06]  /*01b0*/  IMAD.HI.U32 R3, R3, R9, R2 ;  /* 0x0000000903037227 */ /* 0x000fcc00078e0002 */
[----:B------:R-:W-:-:S05]  /*01c0*/  IMAD.HI.U32 R7, R3, R4, RZ ;  /* 0x0000000403077227 */ /* 0x000fca00078e00ff */
[----:B------:R-:W-:-:S05]  /*01d0*/  IADD3 R3, PT, PT, -R7, RZ, RZ ;  /* 0x000000ff07037210 */ /* 0x000fca0007ffe1ff */
[----:B------:R-:W-:Y:S02]  /*01e0*/  IMAD R4, R3, UR4, R4 ;  /* 0x0000000403047c24 */ /* 0x000fe4000f8e0204 */
[----:B------:R-:W0:Y:S03]  /*01f0*/  LDC.64 R2, c[0x0][0x380] ;  /* 0x0000e000ff027b82 */ /* 0x000e260000000a00 */
[----:B------:R-:W-:-:S13]  /*0200*/  ISETP.GE.U32.AND P0, PT, R4, UR4, PT ;  /* 0x0000000404007c0c */ /* 0x000fda000bf06070 */
[----:B------:R-:W-:Y:S02]  /*0210*/  @P0 IADD3 R4, PT, PT, R4, -UR4, RZ ;  /* 0x8000000404040c10 */ /* 0x000fe4000fffe0ff */
[----:B------:R-:W-:Y:S02]  /*0220*/  @P0 IADD3 R7, PT, PT, R7, 0x1, RZ ;  /* 0x0000000107070810 */ /* 0x000fe40007ffe0ff */
[----:B------:R-:W-:-:S13]  /*0230*/  ISETP.GE.U32.AND P1, PT, R4, UR4, PT ;  /* 0x0000000404007c0c */ /* 0x000fda000bf26070 */
[----:B------:R-:W-:Y:S01]  /*0240*/  @P1 VIADD R7, R7, 0x1 ;  /* 0x0000000107071836 */ /* 0x000fe20000000000 */
[----:B------:R-:W-:-:S04]  /*0250*/  @!P2 LOP3.LUT R7, RZ, UR4, RZ, 0x33, !PT ;  /* 0x00000004ff07ac12 */ /* 0x000fc8000f8e33ff */
[----:B------:R-:W-:-:S04]  /*0260*/  IADD3 R4, PT, PT, R6, R7, RZ ;  /* 0x0000000706047210 */ /* 0x000fc80007ffe0ff */
[C---:B------:R-:W-:Y:S02]  /*0270*/  LOP3.LUT R6, R4.reuse, 0x3, RZ, 0xc0, !PT ;  /* 0x0000000304067812 */ /* 0x040fe400078ec0ff */
[----:B------:R-:W-:Y:S02]  /*0280*/  ISETP.GE.U32.AND P1, PT, R4, 0x3, PT ;  /* 0x000000030400780c */ /* 0x000fe40003f26070 */
[----:B------:R-:W-:-:S13]  /*0290*/  ISETP.NE.AND P0, PT, R6, 0x3, PT ;  /* 0x000000030600780c */ /* 0x000fda0003f05270 */
[----:B0123--:R-:W-:Y:S05]  /*02a0*/  @!P0 BRA `(.L_x_727) ;  /* 0x0000000000508947 */ /* 0x00ffea0003800000 */
[----:B------:R-:W0:Y:S01]  /*02b0*/  LDC.64 R14, c[0x0][0x380] ;  /* 0x0000e000ff0e7b82 */ /* 0x000e220000000a00 */
[----:B------:R-:W1:Y:S01]  /*02c0*/  LDCU UR5, c[0x0][0x390] ;  /* 0x00007200ff0577ac */ /* 0x000e620008000800 */
[----:B------:R-:W-:Y:S01]  /*02d0*/  IADD3 R4, PT, PT, R4, 0x1, RZ ;  /* 0x0000000104047810 */ /* 0x000fe20007ffe0ff */
[----:B------:R-:W2:Y:S03]  /*02e0*/  LDCU UR8, c[0x0][0x38c] ;  /* 0x00007180ff0877ac */ /* 0x000ea60008000800 */
[----:B------:R-:W-:-:S04]  /*02f0*/  LOP3.LUT R4, R4, 0x3, RZ, 0xc0, !PT ;  /* 0x0000000304047812 */ /* 0x000fc800078ec0ff */
[----:B------:R-:W-:Y:S01]  /*0300*/  IADD3 R4, PT, PT, -R4, RZ, RZ ;  /* 0x000000ff04047210 */ /* 0x000fe20007ffe1ff */
[CC--:B-1----:R-:W-:Y:S02]  /*0310*/  IMAD R17, R5.reuse, R0.reuse, UR5 ;  /* 0x0000000505117e24 */ /* 0x0c2fe4000f8e0200 */
[----:B--2---:R-:W-:-:S07]  /*0320*/  IMAD R19, R5, R0, UR8 ;  /* 0x0000000805137e24 */ /* 0x004fce000f8e0200 */
.L_x_728:
[----:B01----:R-:W-:-:S04]  /*0330*/  IMAD.WIDE R10, R17, 0x8, R14 ;  /* 0x00000008110a7825 */ /* 0x003fc800078e020e */
[----:B------:R-:W-:Y:S01]  /*0340*/  IMAD.WIDE R6, R19, 0x8, R14 ;  /* 0x0000000813067825 */ /* 0x000fe200078e020e */
[----:B------:R-:W2:Y:S04]  /*0350*/  LDG.E.64 R12, desc[UR6][R10.64] ;  /* 0x000000060a0c7981 */ /* 0x000ea8000c1e1b00 */
[----:B------:R-:W3:Y:S01]  /*0360*/  LDG.E.64 R8, desc[UR6][R6.64] ;  /* 0x0000000606087981 */ /* 0x000ee2000c1e1b00 */
[----:B------:R-:W-:Y:S01]  /*0370*/  IADD3 R4, PT, PT, R4, 0x1, RZ ;  /* 0x0000000104047810 */ /* 0x000fe20007ffe0ff */
[----:B------:R-:W-:Y:S02]  /*0380*/  VIADD R5, R5, UR4 ;  /* 0x0000000405057c36 */ /* 0x000fe40008000000 */
[----:B------:R-:W-:Y:S01]  /*0390*/  IMAD R17, R0, UR4, R17 ;  /* 0x0000000400117c24 */ /* 0x000fe2000f8e0211 */
[----:B------:R-:W-:Y:S01]  /*03a0*/  ISETP.NE.AND P0, PT, R4, RZ, PT ;  /* 0x000000ff0400720c */ /* 0x000fe20003f05270 */
[----:B------:R-:W-:Y:S01]  /*03b0*/  IMAD R19, R0, UR4, R19 ;  /* 0x0000000400137c24 */ /* 0x000fe2000f8e0213 */
[----:B--2---:R1:W-:Y:S04]  /*03c0*/  STG.E.64 desc[UR6][R6.64], R12 ;  /* 0x0000000c06007986 */ /* 0x0043e8000c101b06 */
[----:B---3--:R1:W-:Y:S07]  /*03d0*/  STG.E.64 desc[UR6][R10.64], R8 ;  /* 0x000000080a007986 */ /* 0x0083ee000c101b06 */
[----:B------:R-:W-:Y:S05]  /*03e0*/  @P0 BRA `(.L_x_728) ;  /* 0xfffffffc00d00947 */ /* 0x000fea000383ffff */
.L_x_727:
[----:B------:R-:W-:Y:S05]  /*03f0*/  BSYNC.RECONVERGENT B0 ;  /* 0x0000000000007941 */ /* 0x000fea0003800200 */
.L_x_726:
[----:B------:R-:W-:Y:S05]  /*0400*/  @!P1 EXIT ;  /* 0x000000000000994d */ /* 0x000fea0003800000 */
.L_x_729:
[CC--:B0-----:R-:W-:Y:S02]  /*0410*/  IMAD R17, R5.reuse, R0.reuse, UR10 ;  /* 0x0000000a05117e24 */ /* 0x0c1fe4000f8e0200 */
[----:B-1----:R-:W-:Y:S02]  /*0420*/  IMAD R13, R5, R0, UR9 ;  /* 0x00000009050d7e24 */ /* 0x002fe4000f8e0200 */
[----:B------:R-:W-:-:S04]  /*0430*/  IMAD.WIDE R16, R17, 0x8, R2 ;  /* 0x0000000811107825 */ /* 0x000fc800078e0202 */
[----:B------:R-:W-:Y:S01]  /*0440*/  IMAD.WIDE R12, R13, 0x8, R2 ;  /* 0x000000080d0c7825 */ /* 0x000fe200078e0202 */
[----:B------:R-:W2:Y:S04]  /*0450*/  LDG.E.64 R18, desc[UR6][R16.64] ;  /* 0x0000000610127981 */ /* 0x000ea8000c1e1b00 */
[----:B------:R-:W3:Y:S01]  /*0460*/  LDG.E.64 R14, desc[UR6][R12.64] ;  /* 0x000000060c0e7981 */ /* 0x000ee2000c1e1b00 */
[----:B------:R-:W-:-:S05]  /*0470*/  IADD3 R25, PT, PT, R5, UR4, RZ ;  /* 0x0000000405197c10 */ /* 0x000fca000fffe0ff */
[CC--:B------:R-:W-:Y:S02]  /*0480*/  IMAD R5, R25.reuse, R0.reuse, UR10 ;  /* 0x0000000a19057e24 */ /* 0x0c0fe4000f8e0200 */
[----:B------:R-:W-:Y:S02]  /*0490*/  IMAD R7, R25, R0, UR9 ;  /* 0x0000000919077e24 */ /* 0x000fe4000f8e0200 */
[----:B------:R-:W-:-:S04]  /*04a0*/  IMAD.WIDE R4, R5, 0x8, R2 ;  /* 0x0000000805047825 */ /* 0x000fc800078e0202 */
[----:B------:R-:W-:Y:S01]  /*04b0*/  IMAD.WIDE R6, R7, 0x8, R2 ;  /* 0x0000000807067825 */ /* 0x000fe200078e0202 */
[----:B--2---:R0:W-:Y:S04]  /*04c0*/  STG.E.64 desc[UR6][R12.64], R18 ;  /* 0x000000120c007986 */ /* 0x0041e8000c101b06 */
[----:B---3--:R1:W-:Y:S04]  /*04d0*/  STG.E.64 desc[UR6][R16.64], R14 ;  /* 0x0000000e10007986 */ /* 0x0083e8000c101b06 */
        /* <DEDUP_REMOVED lines=9> */
[----:B0-----:R-:W4:Y:S04]  /*0570*/  LDG.E.64 R18, desc[UR6][R8.64] ;  /* 0x0000000608127981 */ /* 0x001f28000c1e1b00 */
[----:B------:R-:W5:Y:S01]  /*0580*/  LDG.E.64 R12, desc[UR6][R10.64] ;  /* 0x000000060a0c7981 */ /* 0x000f62000c1e1b00 */
[----:B------:R-:W-:-:S05]  /*0590*/  IADD3 R25, PT, PT, R25, UR4, RZ ;  /* 0x0000000419197c10 */ /* 0x000fca000fffe0ff */
[CC--:B-1----:R-:W-:Y:S02]  /*05a0*/  IMAD R17, R25.reuse, R0.reuse, UR10 ;  /* 0x0000000a19117e24 */ /* 0x0c2fe4000f8e0200 */
[----:B------:R-:W-:Y:S02]  /*05b0*/  IMAD R15, R25, R0, UR9 ;  /* 0x00000009190f7e24 */ /* 0x000fe4000f8e0200 */
[----:B------:R-:W-:-:S04]  /*05c0*/  IMAD.WIDE R16, R17, 0x8, R2 ;  /* 0x0000000811107825 */ /* 0x000fc800078e0202 */
[----:B------:R-:W-:Y:S01]  /*05d0*/  IMAD.WIDE R14, R15, 0x8, R2 ;  /* 0x000000080f0e7825 */ /* 0x000fe200078e0202 */
[----:B----4-:R0:W-:Y:S04]  /*05e0*/  STG.E.64 desc[UR6][R10.64], R18 ;  /* 0x000000120a007986 */ /* 0x0101e8000c101b06 */
[----:B-----5:R0:W-:Y:S04]  /*05f0*/  STG.E.64 desc[UR6][R8.64], R12 ;  /* 0x0000000c08007986 */ /* 0x0201e8000c101b06 */
[----:B--2---:R-:W2:Y:S04]  /*0600*/  LDG.E.64 R22, desc[UR6][R16.64] ;  /* 0x0000000610167981 */ /* 0x004ea8000c1e1b00 */
[----:B------:R-:W4:Y:S01]  /*0610*/  LDG.E.64 R6, desc[UR6][R14.64] ;  /* 0x000000060e067981 */ /* 0x000f22000c1e1b00 */
[----:B---3--:R-:W-:-:S04]  /*0620*/  IADD3 R5, PT, PT, R25, UR4, RZ ;  /* 0x0000000419057c10 */ /* 0x008fc8000fffe0ff */
[----:B------:R-:W-:Y:S01]  /*0630*/  ISETP.GE.AND P0, PT, R5, R0, PT ;  /* 0x000000000500720c */ /* 0x000fe20003f06270 */
[----:B--2---:R0:W-:Y:S04]  /*0640*/  STG.E.64 desc[UR6][R14.64], R22 ;  /* 0x000000160e007986 */ /* 0x0041e8000c101b06 */
[----:B----4-:R0:W-:Y:S08]  /*0650*/  STG.E.64 desc[UR6][R16.64], R6 ;  /* 0x0000000610007986 */ /* 0x0101f0000c101b06 */
[----:B------:R-:W-:Y:S05]  /*0660*/  @!P0 BRA `(.L_x_729) ;  /* 0xfffffffc00688947 */ /* 0x000fea000383ffff */
[----:B------:R-:W-:Y:S05]  /*0670*/  EXIT ;  /* 0x000000000000794d */ /* 0x000fea0003800000 */
.L_x_730:
        /* <DEDUP_REMOVED lines=16> */
.L_x_743:


//--------------------- .nv.shared._ZN3cub18CUB_300001_SM_10006detail11EmptyKernelIvEEvv --------------------------
	.section	.nv.shared._ZN3cub18CUB_300001_SM_10006detail11EmptyKernelIvEEvv,"aw",@nobits
	.sectionflags	@""
	.align	16
	.zero		1024


//--------------------- .nv.shared.reserved.0     --------------------------
	.section	.nv.shared.reserved.0,"aw",@nobits
	.weak		__nv_reservedSMEM_offset_0_alias
	.size		__nv_reservedSMEM_offset_0_alias, 0, 64
	.other		__nv_reservedSMEM_offset_0_alias,@"STO_CUDA_RESERVED_SHARED STV_DEFAULT"
__nv_reservedSMEM_offset_0_alias:
	.zero		0
	.zero		64


//--------------------- .nv.global                --------------------------
	.section	.nv.global,"aw",@nobits
.nv.global:
	.type		_ZN34_INTERNAL_e380b37b_4_k_cu_b12e8d696thrust24THRUST_300001_SM_1000_NS12placeholders2_8E,@object
	.size		_ZN34_INTERNAL_e380b37b_4_k_cu_b12e8d696thrust24THRUST_300001_SM_1000_NS12placeholders2_8E,(_ZN34_INTERNAL_e380b37b_4_k_cu_b12e8d694cuda3std3__436_GLOBAL__N__e380b37b_4_k_cu_b12e8d696ignoreE - _ZN34_INTERNAL_e380b37b_4_k_cu_b12e8d696thrust24THRUST_300001_SM_1000_NS12placeholders2_8E)
_ZN34_INTERNAL_e380b37b_4_k_cu_b12e8d696thrust24THRUST_300001_SM_1000_NS12placeholders2_8E:
	.zero		1
	.type		_ZN34_INTERNAL_e380b37b_4_k_cu_b12e8d694cuda3std3__436_GLOBAL__N__e380b37b_4_k_cu_b12e8d696ignoreE,@object
	.size		_ZN34_INTERNAL_e380b37b_4_k_cu_b12e8d694cuda3std3__436_GLOBAL__N__e380b37b_4_k_cu_b12e8d696ignoreE,(_ZN34_INTERNAL_e380b37b_4_k_cu_b12e8d694cuda3std6ranges3__45__cpo4dataE - _ZN34_INTERNAL_e380b37b_4_k_cu_b12e8d694cuda3std3__436_GLOBAL__N__e380b37b_4_k_cu_b12e8d696ignoreE)
_ZN34_INTERNAL_e380b37b_4_k_cu_b12e8d694cuda3std3__436_GLOBAL__N__e380b37b_4_k_cu_b12e8d696ignoreE:
	.zero		1
	.type		_ZN34_INTERNAL_e380b37b_4_k_cu_b12e8d694cuda3std6ranges3__45__cpo4dataE,@object
	.size		_ZN34_INTERNAL_e380b37b_4_k_cu_b12e8d694cuda3std6ranges3__45__cpo4dataE,(_ZN34_INTERNAL_e380b37b_4_k_cu_b12e8d696thrust24THRUST_300001_SM_1000_NS6system3cpp3parE - _ZN34_INTERNAL_e380b37b_4_k_cu_b12e8d694cuda3std6ranges3__45__cpo4dataE)
_ZN34_INTERNAL_e380b37b_4_k_cu_b12e8d694cuda3std6ranges3__45__cpo4dataE:
	.zero		1
	.type		_ZN34_INTERNAL_e380b37b_4_k_cu_b12e8d696thrust24THRUST_300001_SM_1000_NS6system3cpp3parE,@object
	.size		_ZN34_INTERNAL_e380b37b_4_k_cu_b12e8d696thrust24THRUST_300001_SM_1000_NS6system3cpp3parE,(_ZN34_INTERNAL_e380b37b_4_k_cu_b12e8d694cuda3std3__45__cpo5beginE - _ZN34_INTERNAL_e380b37b_4_k_cu_b12e8d696thrust24THRUST_300001_SM_1000_NS6system3cpp3parE)
_ZN34_INTERNAL_e380b37b_4_k_cu_b12e8d696thrust24THRUST_300001_SM_1000_NS6system3cpp3parE:
	.zero		1
	.type		_ZN34_INTERNAL_e380b37b_4_k_cu_b12e8d694cuda3std3__45__cpo5beginE,@object
	.size		_ZN34_INTERNAL_e380b37b_4_k_cu_b12e8d694cuda3std3__45__cpo5beginE,(_ZN34_INTERNAL_e380b37b_4_k_cu_b12e8d694cuda3std6ranges3__45__cpo5beginE - _ZN34_INTERNAL_e380b37b_4_k_cu_b12e8d694cuda3std3__45__cpo5beginE)
_ZN34_INTERNAL_e380b37b_4_k_cu_b12e8d694cuda3std3__45__cpo5beginE:
	.zero		1
	.type		_ZN34_INTERNAL_e380b37b_4_k_cu_b12e8d694cuda3std6ranges3__45__cpo5beginE,@object
	.size		_ZN34_INTERNAL_e380b37b_4_k_cu_b12e8d694cuda3std6ranges3__45__cpo5beginE,(_ZN34_INTERNAL_e380b37b_4_k_cu_b12e8d696thrust24THRUST_300001_SM_1000_NS6deviceE - _ZN34_INTERNAL_e380b37b_4_k_cu_b12e8d694cuda3std6ranges3__45__cpo5beginE)
_ZN34_INTERNAL_e380b37b_4_k_cu_b12e8d694cuda3std6ranges3__45__cpo5beginE:
	.zero		1
	.type		_ZN34_INTERNAL_e380b37b_4_k_cu_b12e8d696thrust24THRUST_300001_SM_1000_NS6deviceE,@object
	.size		_ZN34_INTERNAL_e380b37b_4_k_cu_b12e8d696thrust24THRUST_300001_SM_1000_NS6deviceE,(_ZN34_INTERNAL_e380b37b_4_k_cu_b12e8d694cuda3std3__47nulloptE - _ZN34_INTERNAL_e380b37b_4_k_cu_b12e8d696thrust24THRUST_300001_SM_1000_NS6deviceE)
_ZN34_INTERNAL_e380b37b_4_k_cu_b12e8d696thrust24THRUST_300001_SM_1000_NS6deviceE:
	.zero		1
	.type		_ZN34_INTERNAL_e380b37b_4_k_cu_b12e8d694cuda3std3__47nulloptE,@object
	.size		_ZN34_INTERNAL_e380b37b_4_k_cu_b12e8d694cuda3std3__47nulloptE,(_ZN34_INTERNAL_e380b37b_4_k_cu_b12e8d694cuda3std6ranges3__45__cpo8distanceE - _ZN34_INTERNAL_e380b37b_4_k_cu_b12e8d694cuda3std3__47nulloptE)
_ZN34_INTERNAL_e380b37b_4_k_cu_b12e8d694cuda3std3__47nulloptE:
	.zero		1
	.type		_ZN34_INTERNAL_e380b37b_4_k_cu_b12e8d694cuda3std6ranges3__45__cpo8distanceE,@object
	.size		_ZN34_INTERNAL_e380b37b_4_k_cu_b12e8d694cuda3std6ranges3__45__cpo8distanceE,(_ZN34_INTERNAL_e380b37b_4_k_cu_b12e8d696thrust24THRUST_300001_SM_1000_NS12placeholders2_4E - _ZN34_INTERNAL_e380b37b_4_k_cu_b12e8d694cuda3std6ranges3__45__cpo8distanceE)
_ZN34_INTERNAL_e380b37b_4_k_cu_b12e8d694cuda3std6ranges3__45__cpo8distanceE:
	.zero		1
	.type		_ZN34_INTERNAL_e380b37b_4_k_cu_b12e8d696thrust24THRUST_300001_SM_1000_NS12placeholders2_4E,@object
	.size		_ZN34_INTERNAL_e380b37b_4_k_cu_b12e8d696thrust24THRUST_300001_SM_1000_NS12placeholders2_4E,(_ZN34_INTERNAL_e380b37b_4_k_cu_b12e8d694cuda3std3__45__cpo6rbeginE - _ZN34_INTERNAL_e380b37b_4_k_cu_b12e8d696thrust24THRUST_300001_SM_1000_NS12placeholders2_4E)
_ZN34_INTERNAL_e380b37b_4_k_cu_b12e8d696thrust24THRUST_300001_SM_1000_NS12placeholders2_4E:
	.zero		1
	.type		_ZN34_INTERNAL_e380b37b_4_k_cu_b12e8d694cuda3std3__45__cpo6rbeginE,@object
	.size		_ZN34_INTERNAL_e380b37b_4_k_cu_b12e8d694cuda3std3__45__cpo6rbeginE,(_ZN34_INTERNAL_e380b37b_4_k_cu_b12e8d694cuda3std6ranges3__45__cpo7advanceE - _ZN34_INTERNAL_e380b37b_4_k_cu_b12e8d694cuda3std3__45__cpo6rbeginE)
_ZN34_INTERNAL_e380b37b_4_k_cu_b12e8d694cuda3std3__45__cpo6rbeginE:
	.zero		1
	.type		_ZN34_INTERNAL_e380b37b_4_k_cu_b12e8d694cuda3std6ranges3__45__cpo7advanceE,@object
	.size		_ZN34_INTERNAL_e380b37b_4_k_cu_b12e8d694cuda3std6ranges3__45__cpo7advanceE,(_ZN34_INTERNAL_e380b37b_4_k_cu_b12e8d696thrust24THRUST_300001_SM_1000_NS12placeholders3_10E - _ZN34_INTERNAL_e380b37b_4_k_cu_b12e8d694cuda3std6ranges3__45__cpo7advanceE)
_ZN34_INTERNAL_e380b37b_4_k_cu_b12e8d694cuda3std6ranges3__45__cpo7advanceE:
	.zero		1
	.type		_ZN34_INTERNAL_e380b37b_4_k_cu_b12e8d696thrust24THRUST_300001_SM_1000_NS12placeholders3_10E,@object
	.size		_ZN34_INTERNAL_e380b37b_4_k_cu_b12e8d696thrust24THRUST_300001_SM_1000_NS12placeholders3_10E,(_ZN34_INTERNAL_e380b37b_4_k_cu_b12e8d694cuda3std3__48in_placeE - _ZN34_INTERNAL_e380b37b_4_k_cu_b12e8d696thrust24THRUST_300001_SM_1000_NS12placeholders3_10E)
_ZN34_INTERNAL_e380b37b_4_k_cu_b12e8d696thrust24THRUST_300001_SM_1000_NS12placeholders3_10E:
	.zero		1
	.type		_ZN34_INTERNAL_e380b37b_4_k_cu_b12e8d694cuda3std3__48in_placeE,@object
	.size		_ZN34_INTERNAL_e380b37b_4_k_cu_b12e8d694cuda3std3__48in_placeE,(_ZN34_INTERNAL_e380b37b_4_k_cu_b12e8d694cuda3std6ranges3__45__cpo4sizeE - _ZN34_INTERNAL_e380b37b_4_k_cu_b12e8d694cuda3std3__48in_placeE)
_ZN34_INTERNAL_e380b37b_4_k_cu_b12e8d694cuda3std3__48in_placeE:
	.zero		1
	.type		_ZN34_INTERNAL_e380b37b_4_k_cu_b12e8d694cuda3std6ranges3__45__cpo4sizeE,@object
	.size		_ZN34_INTERNAL_e380b37b_4_k_cu_b12e8d694cuda3std6ranges3__45__cpo4sizeE,(_ZN34_INTERNAL_e380b37b_4_k_cu_b12e8d696thrust24THRUST_300001_SM_1000_NS12placeholders2_2E - _ZN34_INTERNAL_e380b37b_4_k_cu_b12e8d694cuda3std6ranges3__45__cpo4sizeE)
_ZN34_INTERNAL_e380b37b_4_k_cu_b12e8d694cuda3std6ranges3__45__cpo4sizeE:
	.zero		1
	.type		_ZN34_INTERNAL_e380b37b_4_k_cu_b12e8d696thrust24THRUST_300001_SM_1000_NS12placeholders2_2E,@object
	.size		_ZN34_INTERNAL_e380b37b_4_k_cu_b12e8d696thrust24THRUST_300001_SM_1000_NS12placeholders2_2E,(_ZN34_INTERNAL_e380b37b_4_k_cu_b12e8d694cuda3std3__45__cpo6cbeginE - _ZN34_INTERNAL_e380b37b_4_k_cu_b12e8d696thrust24THRUST_300001_SM_1000_NS12placeholders2_2E)
_ZN34_INTERNAL_e380b37b_4_k_cu_b12e8d696thrust24THRUST_300001_SM_1000_NS12placeholders2_2E:
	.zero		1
	.type		_ZN34_INTERNAL_e380b37b_4_k_cu_b12e8d694cuda3std3__45__cpo6cbeginE,@object
	.size		_ZN34_INTERNAL_e380b37b_4_k_cu_b12e8d694cuda3std3__45__cpo6cbeginE,(_ZN34_INTERNAL_e380b37b_4_k_cu_b12e8d694cuda3std6ranges3__45__cpo6cbeginE - _ZN34_INTERNAL_e380b37b_4_k_cu_b12e8d694cuda3std3__45__cpo6cbeginE)
_ZN34_INTERNAL_e380b37b_4_k_cu_b12e8d694cuda3std3__45__cpo6cbeginE:
	.zero		1
	.type		_ZN34_INTERNAL_e380b37b_4_k_cu_b12e8d694cuda3std6ranges3__45__cpo6cbeginE,@object
	.size		_ZN34_INTERNAL_e380b37b_4_k_cu_b12e8d694cuda3std6ranges3__45__cpo6cbeginE,(_ZN34_INTERNAL_e380b37b_4_k_cu_b12e8d696thrust24THRUST_300001_SM_1000_NS12placeholders2_6E - _ZN34_INTERNAL_e380b37b_4_k_cu_b12e8d694cuda3std6ranges3__45__cpo6cbeginE)
_ZN34_INTERNAL_e380b37b_4_k_cu_b12e8d694cuda3std6ranges3__45__cpo6cbeginE:
	.zero		1
	.type		_ZN34_INTERNAL_e380b37b_4_k_cu_b12e8d696thrust24THRUST_300001_SM_1000_NS12placeholders2_6E,@object
	.size		_ZN34_INTERNAL_e380b37b_4_k_cu_b12e8d696thrust24THRUST_300001_SM_1000_NS12placeholders2_6E,(_ZN34_INTERNAL_e380b37b_4_k_cu_b12e8d694cuda3std3__45__cpo7crbeginE - _ZN34_INTERNAL_e380b37b_4_k_cu_b12e8d696thrust24THRUST_300001_SM_1000_NS12placeholders2_6E)
_ZN34_INTERNAL_e380b37b_4_k_cu_b12e8d696thrust24THRUST_300001_SM_1000_NS12placeholders2_6E:
	.zero		1
	.type		_ZN34_INTERNAL_e380b37b_4_k_cu_b12e8d694cuda3std3__45__cpo7crbeginE,@object
	.size		_ZN34_INTERNAL_e380b37b_4_k_cu_b12e8d694cuda3std3__45__cpo7crbeginE,(_ZN34_INTERNAL_e380b37b_4_k_cu_b12e8d694cuda3std6ranges3__45__cpo4nextE - _ZN34_INTERNAL_e380b37b_4_k_cu_b12e8d694cuda3std3__45__cpo7crbeginE)
_ZN34_INTERNAL_e380b37b_4_k_cu_b12e8d694cuda3std3__45__cpo7crbeginE:
	.zero		1
	.type		_ZN34_INTERNAL_e380b37b_4_k_cu_b12e8d694cuda3std6ranges3__45__cpo4nextE,@object
	.size		_ZN34_INTERNAL_e380b37b_4_k_cu_b12e8d694cuda3std6ranges3__45__cpo4nextE,(_ZN34_INTERNAL_e380b37b_4_k_cu_b12e8d694cuda3std6ranges3__45__cpo4swapE - _ZN34_INTERNAL_e380b37b_4_k_cu_b12e8d694cuda3std6ranges3__45__cpo4nextE)
_ZN34_INTERNAL_e380b37b_4_k_cu_b12e8d694cuda3std6ranges3__45__cpo4nextE:
	.zero		1
	.type		_ZN34_INTERNAL_e380b37b_4_k_cu_b12e8d694cuda3std6ranges3__45__cpo4swapE,@object
	.size		_ZN34_INTERNAL_e380b37b_4_k_cu_b12e8d694cuda3std6ranges3__45__cpo4swapE,(_ZN34_INTERNAL_e380b37b_4_k_cu_b12e8d696thrust24THRUST_300001_SM_1000_NS8cuda_cub10par_nosyncE - _ZN34_INTERNAL_e380b37b_4_k_cu_b12e8d694cuda3std6ranges3__45__cpo4swapE)
_ZN34_INTERNAL_e380b37b_4_k_cu_b12e8d694cuda3std6ranges3__45__cpo4swapE:
	.zero		1
	.type		_ZN34_INTERNAL_e380b37b_4_k_cu_b12e8d696thrust24THRUST_300001_SM_1000_NS8cuda_cub10par_nosyncE,@object
	.size		_ZN34_INTERNAL_e380b37b_4_k_cu_b12e8d696thrust24THRUST_300001_SM_1000_NS8cuda_cub10par_nosyncE,(_ZN34_INTERNAL_e380b37b_4_k_cu_b12e8d696thrust24THRUST_300001_SM_1000_NS3seqE - _ZN34_INTERNAL_e380b37b_4_k_cu_b12e8d696thrust24THRUST_300001_SM_1000_NS8cuda_cub10par_nosyncE)
_ZN34_INTERNAL_e380b37b_4_k_cu_b12e8d696thrust24THRUST_300001_SM_1000_NS8cuda_cub10par_nosyncE:
	.zero		1
	.type		_ZN34_INTERNAL_e380b37b_4_k_cu_b12e8d696thrust24THRUST_300001_SM_1000_NS3seqE,@object
	.size		_ZN34_INTERNAL_e380b37b_4_k_cu_b12e8d696thrust24THRUST_300001_SM_1000_NS3seqE,(_ZN34_INTERNAL_e380b37b_4_k_cu_b12e8d694cuda3std3__420unreachable_sentinelE - _ZN34_INTERNAL_e380b37b_4_k_cu_b12e8d696thrust24THRUST_300001_SM_1000_NS3seqE)
_ZN34_INTERNAL_e380b37b_4_k_cu_b12e8d696thrust24THRUST_300001_SM_1000_NS3seqE:
	.zero		1
	.type		_ZN34_INTERNAL_e380b37b_4_k_cu_b12e8d694cuda3std3__420unreachable_sentinelE,@object
	.size		_ZN34_INTERNAL_e380b37b_4_k_cu_b12e8d694cuda3std3__420unreachable_sentinelE,(_ZN34_INTERNAL_e380b37b_4_k_cu_b12e8d694cuda3std6ranges3__45__cpo5ssizeE - _ZN34_INTERNAL_e380b37b_4_k_cu_b12e8d694cuda3std3__420unreachable_sentinelE)
_ZN34_INTERNAL_e380b37b_4_k_cu_b12e8d694cuda3std3__420unreachable_sentinelE:
	.zero		1
	.type		_ZN34_INTERNAL_e380b37b_4_k_cu_b12e8d694cuda3std6ranges3__45__cpo5ssizeE,@object
	.size		_ZN34_INTERNAL_e380b37b_4_k_cu_b12e8d694cuda3std6ranges3__45__cpo5ssizeE,(_ZN34_INTERNAL_e380b37b_4_k_cu_b12e8d696thrust24THRUST_300001_SM_1000_NS12placeholders2_3E - _ZN34_INTERNAL_e380b37b_4_k_cu_b12e8d694cuda3std6ranges3__45__cpo5ssizeE)
_ZN34_INTERNAL_e380b37b_4_k_cu_b12e8d694cuda3std6ranges3__45__cpo5ssizeE:
	.zero		1
	.type		_ZN34_INTERNAL_e380b37b_4_k_cu_b12e8d696thrust24THRUST_300001_SM_1000_NS12placeholders2_3E,@object
	.size		_ZN34_INTERNAL_e380b37b_4_k_cu_b12e8d696thrust24THRUST_300001_SM_1000_NS12placeholders2_3E,(_ZN34_INTERNAL_e380b37b_4_k_cu_b12e8d694cuda3std3__45__cpo4cendE - _ZN34_INTERNAL_e380b37b_4_k_cu_b12e8d696thrust24THRUST_300001_SM_1000_NS12placeholders2_3E)
_ZN34_INTERNAL_e380b37b_4_k_cu_b12e8d696thrust24THRUST_300001_SM_1000_NS12placeholders2_3E:
	.zero		1
	.type		_ZN34_INTERNAL_e380b37b_4_k_cu_b12e8d694cuda3std3__45__cpo4cendE,@object
	.size		_ZN34_INTERNAL_e380b37b_4_k_cu_b12e8d694cuda3std3__45__cpo4cendE,(_ZN34_INTERNAL_e380b37b_4_k_cu_b12e8d694cuda3std6ranges3__45__cpo4cendE - _ZN34_INTERNAL_e380b37b_4_k_cu_b12e8d694cuda3std3__45__cpo4cendE)
_ZN34_INTERNAL_e380b37b_4_k_cu_b12e8d694cuda3std3__45__cpo4cendE:
	.zero		1
	.type		_ZN34_INTERNAL_e380b37b_4_k_cu_b12e8d694cuda3std6ranges3__45__cpo4cendE,@object
	.size		_ZN34_INTERNAL_e380b37b_4_k_cu_b12e8d694cuda3std6ranges3__45__cpo4cendE,(_ZN34_INTERNAL_e380b37b_4_k_cu_b12e8d696thrust24THRUST_300001_SM_1000_NS12placeholders2_7E - _ZN34_INTERNAL_e380b37b_4_k_cu_b12e8d694cuda3std6ranges3__45__cpo4cendE)
_ZN34_INTERNAL_e380b37b_4_k_cu_b12e8d694cuda3std6ranges3__45__cpo4cendE:
	.zero		1
	.type		_ZN34_INTERNAL_e380b37b_4_k_cu_b12e8d696thrust24THRUST_300001_SM_1000_NS12placeholders2_7E,@object
	.size		_ZN34_INTERNAL_e380b37b_4_k_cu_b12e8d696thrust24THRUST_300001_SM_1000_NS12placeholders2_7E,(_ZN34_INTERNAL_e380b37b_4_k_cu_b12e8d694cuda3std3__45__cpo5crendE - _ZN34_INTERNAL_e380b37b_4_k_cu_b12e8d696thrust24THRUST_300001_SM_1000_NS12placeholders2_7E)
_ZN34_INTERNAL_e380b37b_4_k_cu_b12e8d696thrust24THRUST_300001_SM_1000_NS12placeholders2_7E:
	.zero		1
	.type		_ZN34_INTERNAL_e380b37b_4_k_cu_b12e8d694cuda3std3__45__cpo5crendE,@object
	.size		_ZN34_INTERNAL_e380b37b_4_k_cu_b12e8d694cuda3std3__45__cpo5crendE,(_ZN34_INTERNAL_e380b37b_4_k_cu_b12e8d694cuda3std6ranges3__45__cpo4prevE - _ZN34_INTERNAL_e380b37b_4_k_cu_b12e8d694cuda3std3__45__cpo5crendE)
_ZN34_INTERNAL_e380b37b_4_k_cu_b12e8d694cuda3std3__45__cpo5crendE:
	.zero		1
	.type		_ZN34_INTERNAL_e380b37b_4_k_cu_b12e8d694cuda3std6ranges3__45__cpo4prevE,@object
	.size		_ZN34_INTERNAL_e380b37b_4_k_cu_b12e8d694cuda3std6ranges3__45__cpo4prevE,(_ZN34_INTERNAL_e380b37b_4_k_cu_b12e8d694cuda3std6ranges3__45__cpo9iter_moveE - _ZN34_INTERNAL_e380b37b_4_k_cu_b12e8d694cuda3std6ranges3__45__cpo4prevE)
_ZN34_INTERNAL_e380b37b_4_k_cu_b12e8d694cuda3std6ranges3__45__cpo4prevE:
	.zero		1
	.type		_ZN34_INTERNAL_e380b37b_4_k_cu_b12e8d694cuda3std6ranges3__45__cpo9iter_moveE,@object
	.size		_ZN34_INTERNAL_e380b37b_4_k_cu_b12e8d694cuda3std6ranges3__45__cpo9iter_moveE,(_ZN34_INTERNAL_e380b37b_4_k_cu_b12e8d696thrust24THRUST_300001_SM_1000_NS6system6detail10sequential3seqE - _ZN34_INTERNAL_e380b37b_4_k_cu_b12e8d694cuda3std6ranges3__45__cpo9iter_moveE)
_ZN34_INTERNAL_e380b37b_4_k_cu_b12e8d694cuda3std6ranges3__45__cpo9iter_moveE:
	.zero		1
	.type		_ZN34_INTERNAL_e380b37b_4_k_cu_b12e8d696thrust24THRUST_300001_SM_1000_NS6system6detail10sequential3seqE,@object
	.size		_ZN34_INTERNAL_e380b37b_4_k_cu_b12e8d696thrust24THRUST_300001_SM_1000_NS6system6detail10sequential3seqE,(_ZN34_INTERNAL_e380b37b_4_k_cu_b12e8d696thrust24THRUST_300001_SM_1000_NS12placeholders2_9E - _ZN34_INTERNAL_e380b37b_4_k_cu_b12e8d696thrust24THRUST_300001_SM_1000_NS6system6detail10sequential3seqE)
_ZN34_INTERNAL_e380b37b_4_k_cu_b12e8d696thrust24THRUST_300001_SM_1000_NS6system6detail10sequential3seqE:
	.zero		1
	.type		_ZN34_INTERNAL_e380b37b_4_k_cu_b12e8d696thrust24THRUST_300001_SM_1000_NS12placeholders2_9E,@object
	.size		_ZN34_INTERNAL_e380b37b_4_k_cu_b12e8d696thrust24THRUST_300001_SM_1000_NS12placeholders2_9E,(_ZN34_INTERNAL_e380b37b_4_k_cu_b12e8d694cuda3std3__419piecewise_constructE - _ZN34_INTERNAL_e380b37b_4_k_cu_b12e8d696thrust24THRUST_300001_SM_1000_NS12placeholders2_9E)
_ZN34_INTERNAL_e380b37b_4_k_cu_b12e8d696thrust24THRUST_300001_SM_1000_NS12placeholders2_9E:
	.zero		1
	.type		_ZN34_INTERNAL_e380b37b_4_k_cu_b12e8d694cuda3std3__419piecewise_constructE,@object
	.size		_ZN34_INTERNAL_e380b37b_4_k_cu_b12e8d694cuda3std3__419piecewise_constructE,(_ZN34_INTERNAL_e380b37b_4_k_cu_b12e8d694cuda3std6ranges3__45__cpo5cdataE - _ZN34_INTERNAL_e380b37b_4_k_cu_b12e8d694cuda3std3__419piecewise_constructE)
_ZN34_INTERNAL_e380b37b_4_k_cu_b12e8d694cuda3std3__419piecewise_constructE:
	.zero		1
	.type		_ZN34_INTERNAL_e380b37b_4_k_cu_b12e8d694cuda3std6ranges3__45__cpo5cdataE,@object
	.size		_ZN34_INTERNAL_e380b37b_4_k_cu_b12e8d694cuda3std6ranges3__45__cpo5cdataE,(_ZN34_INTERNAL_e380b37b_4_k_cu_b12e8d696thrust24THRUST_300001_SM_1000_NS12placeholders2_1E - _ZN34_INTERNAL_e380b37b_4_k_cu_b12e8d694cuda3std6ranges3__45__cpo5cdataE)
_ZN34_INTERNAL_e380b37b_4_k_cu_b12e8d694cuda3std6ranges3__45__cpo5cdataE:
	.zero		1
	.type		_ZN34_INTERNAL_e380b37b_4_k_cu_b12e8d696thrust24THRUST_300001_SM_1000_NS12placeholders2_1E,@object
	.size		_ZN34_INTERNAL_e380b37b_4_k_cu_b12e8d696thrust24THRUST_300001_SM_1000_NS12placeholders2_1E,(_ZN34_INTERNAL_e380b37b_4_k_cu_b12e8d694cuda3std3__45__cpo3endE - _ZN34_INTERNAL_e380b37b_4_k_cu_b12e8d696thrust24THRUST_300001_SM_1000_NS12placeholders2_1E)
_ZN34_INTERNAL_e380b37b_4_k_cu_b12e8d696thrust24THRUST_300001_SM_1000_NS12placeholders2_1E:
	.zero		1
	.type		_ZN34_INTERNAL_e380b37b_4_k_cu_b12e8d694cuda3std3__45__cpo3endE,@object
	.size		_ZN34_INTERNAL_e380b37b_4_k_cu_b12e8d694cuda3std3__45__cpo3endE,(_ZN34_INTERNAL_e380b37b_4_k_cu_b12e8d694cuda3std6ranges3__45__cpo3endE - _ZN34_INTERNAL_e380b37b_4_k_cu_b12e8d694cuda3std3__45__cpo3endE)
_ZN34_INTERNAL_e380b37b_4_k_cu_b12e8d694cuda3std3__45__cpo3endE:
	.zero		1
	.type		_ZN34_INTERNAL_e380b37b_4_k_cu_b12e8d694cuda3std6ranges3__45__cpo3endE,@object
	.size		_ZN34_INTERNAL_e380b37b_4_k_cu_b12e8d694cuda3std6ranges3__45__cpo3endE,(_ZN34_INTERNAL_e380b37b_4_k_cu_b12e8d696thrust24THRUST_300001_SM_1000_NS12placeholders2_5E - _ZN34_INTERNAL_e380b37b_4_k_cu_b12e8d694cuda3std6ranges3__45__cpo3endE)
_ZN34_INTERNAL_e380b37b_4_k_cu_b12e8d694cuda3std6ranges3__45__cpo3endE:
	.zero		1
	.type		_ZN34_INTERNAL_e380b37b_4_k_cu_b12e8d696thrust24THRUST_300001_SM_1000_NS12placeholders2_5E,@object
	.size		_ZN34_INTERNAL_e380b37b_4_k_cu_b12e8d696thrust24THRUST_300001_SM_1000_NS12placeholders2_5E,(_ZN34_INTERNAL_e380b37b_4_k_cu_b12e8d694cuda3std3__45__cpo4rendE - _ZN34_INTERNAL_e380b37b_4_k_cu_b12e8d696thrust24THRUST_300001_SM_1000_NS12placeholders2_5E)
_ZN34_INTERNAL_e380b37b_4_k_cu_b12e8d696thrust24THRUST_300001_SM_1000_NS12placeholders2_5E:
	.zero		1
	.type		_ZN34_INTERNAL_e380b37b_4_k_cu_b12e8d694cuda3std3__45__cpo4rendE,@object
	.size		_ZN34_INTERNAL_e380b37b_4_k_cu_b12e8d694cuda3std3__45__cpo4rendE,(_ZN34_INTERNAL_e380b37b_4_k_cu_b12e8d694cuda3std6ranges3__45__cpo9iter_swapE - _ZN34_INTERNAL_e380b37b_4_k_cu_b12e8d694cuda3std3__45__cpo4rendE)
_ZN34_INTERNAL_e380b37b_4_k_cu_b12e8d694cuda3std3__45__cpo4rendE:
	.zero		1
	.type		_ZN34_INTERNAL_e380b37b_4_k_cu_b12e8d694cuda3std6ranges3__45__cpo9iter_swapE,@object
	.size		_ZN34_INTERNAL_e380b37b_4_k_cu_b12e8d694cuda3std6ranges3__45__cpo9iter_swapE,(_ZN34_INTERNAL_e380b37b_4_k_cu_b12e8d694cuda3std3__48unexpectE - _ZN34_INTERNAL_e380b37b_4_k_cu_b12e8d694cuda3std6ranges3__45__cpo9iter_swapE)
_ZN34_INTERNAL_e380b37b_4_k_cu_b12e8d694cuda3std6ranges3__45__cpo9iter_swapE:
	.zero		1
	.type		_ZN34_INTERNAL_e380b37b_4_k_cu_b12e8d694cuda3std3__48unexpectE,@object
	.size		_ZN34_INTERNAL_e380b37b_4_k_cu_b12e8d694cuda3std3__48unexpectE,(_ZN34_INTERNAL_e380b37b_4_k_cu_b12e8d696thrust24THRUST_300001_SM_1000_NS8cuda_cub3parE - _ZN34_INTERNAL_e380b37b_4_k_cu_b12e8d694cuda3std3__48unexpectE)
_ZN34_INTERNAL_e380b37b_4_k_cu_b12e8d694cuda3std3__48unexpectE:
	.zero		1
	.type		_ZN34_INTERNAL_e380b37b_4_k_cu_b12e8d696thrust24THRUST_300001_SM_1000_NS8cuda_cub3parE,@object
	.size		_ZN34_INTERNAL_e380b37b_4_k_cu_b12e8d696thrust24THRUST_300001_SM_1000_NS8cuda_cub3parE,(.L_29 - _ZN34_INTERNAL_e380b37b_4_k_cu_b12e8d696thrust24THRUST_300001_SM_1000_NS8cuda_cub3parE)
_ZN34_INTERNAL_e380b37b_4_k_cu_b12e8d696thrust24THRUST_300001_SM_1000_NS8cuda_cub3parE:
	.zero		1
.L_29:


//--------------------- .nv.shared._ZN6thrust24THRUST_300001_SM_1000_NS8cuda_cub4core6detail13_kernel_agentINS1_8__reduce11ReduceAgentIPN4cuda3std3__45tupleIJdlEEESC_SB_lNS1_9__extrema9arg_max_fIdl13AbsComparatorEEEEJSC_SC_iSG_EEEvDpT0_ --------------------------
	.section	.nv.shared._ZN6thrust24THRUST_300001_SM_1000_NS8cuda_cub4core6detail13_kernel_agentINS1_8__reduce11ReduceAgentIPN4cuda3std3__45tupleIJdlEEESC_SB_lNS1_9__extrema9arg_max_fIdl13AbsComparatorEEEEJSC_SC_iSG_EEEvDpT0_,"aw",@nobits
	.sectionflags	@""
	.align	16
	.zero		1024


//--------------------- .nv.shared._ZN6thrust24THRUST_300001_SM_1000_NS8cuda_cub4core6detail13_kernel_agentINS1_8__reduce10DrainAgentIlEEJN3cub18CUB_300001_SM_10009GridQueueIyEElEEEvDpT0_ --------------------------
	.section	.nv.shared._ZN6thrust24THRUST_300001_SM_1000_NS8cuda_cub4core6detail13_kernel_agentINS1_8__reduce10DrainAgentIlEEJN3cub18CUB_300001_SM_10009GridQueueIyEElEEEvDpT0_,"aw",@nobits
	.sectionflags	@""
	.align	16
	.zero		1024


//--------------------- .nv.shared._ZN6thrust24THRUST_300001_SM_1000_NS8cuda_cub4core6detail13_kernel_agentINS1_8__reduce11ReduceAgentINS0_12zip_iteratorIN4cuda3std3__45tupleIJNS0_10device_ptrIdEENS0_17counting_iteratorIlNS0_11use_defaultESF_SF_EEEEEEEPNSB_IJdlEEESJ_lNS1_9__extrema9arg_max_fIdl13AbsComparatorEEEEJSI_SK_lN3cub18CUB_300001_SM_100013GridEvenShareIlEENSR_9GridQueueIyEESO_EEEvDpT0_ --------------------------
	.section	.nv.shared._ZN6thrust24THRUST_300001_SM_1000_NS8cuda_cub4core6detail13_kernel_agentINS1_8__reduce11ReduceAgentINS0_12zip_iteratorIN4cuda3std3__45tupleIJNS0_10device_ptrIdEENS0_17counting_iteratorIlNS0_11use_defaultESF_SF_EEEEEEEPNSB_IJdlEEESJ_lNS1_9__extrema9arg_max_fIdl13AbsComparatorEEEEJSI_SK_lN3cub18CUB_300001_SM_100013GridEvenShareIlEENSR_9GridQueueIyEESO_EEEvDpT0_,"aw",@nobits
	.sectionflags	@""
	.align	16
	.zero		1024


//--------------------- .nv.shared._ZN6thrust24THRUST_300001_SM_1000_NS8cuda_cub4core6detail13_kernel_agentINS1_8__reduce11ReduceAgentINS0_12zip_iteratorIN4cuda3std3__45tupleIJNS0_10device_ptrIdEENS0_17counting_iteratorIlNS0_11use_defaultESF_SF_EEEEEEEPNSB_IJdlEEESJ_lNS1_9__extrema9arg_max_fIdl13AbsComparatorEEEEJSI_SK_lSO_EEEvDpT0_ --------------------------
	.section	.nv.shared._ZN6thrust24THRUST_300001_SM_1000_NS8cuda_cub4core6detail13_kernel_agentINS1_8__reduce11ReduceAgentINS0_12zip_iteratorIN4cuda3std3__45tupleIJNS0_10device_ptrIdEENS0_17counting_iteratorIlNS0_11use_defaultESF_SF_EEEEEEEPNSB_IJdlEEESJ_lNS1_9__extrema9arg_max_fIdl13AbsComparatorEEEEJSI_SK_lSO_EEEvDpT0_,"aw",@nobits
	.sectionflags	@""
	.align	16
	.zero		1024


//--------------------- .nv.shared._ZN6thrust24THRUST_300001_SM_1000_NS8cuda_cub4core6detail13_kernel_agentINS1_8__reduce11ReduceAgentIPN4cuda3std3__45tupleIJdlEEESC_SB_iNS1_9__extrema9arg_max_fIdl13AbsComparatorEEEEJSC_SC_iSG_EEEvDpT0_ --------------------------
	.section	.nv.shared._ZN6thrust24THRUST_300001_SM_1000_NS8cuda_cub4core6detail13_kernel_agentINS1_8__reduce11ReduceAgentIPN4cuda3std3__45tupleIJdlEEESC_SB_iNS1_9__extrema9arg_max_fIdl13AbsComparatorEEEEJSC_SC_iSG_EEEvDpT0_,"aw",@nobits
	.sectionflags	@""
	.align	16
	.zero		1024


//--------------------- .nv.shared._ZN6thrust24THRUST_300001_SM_1000_NS8cuda_cub4core6detail13_kernel_agentINS1_8__reduce10DrainAgentIiEEJN3cub18CUB_300001_SM_10009GridQueueIjEEiEEEvDpT0_ --------------------------
	.section	.nv.shared._ZN6thrust24THRUST_300001_SM_1000_NS8cuda_cub4core6detail13_kernel_agentINS1_8__reduce10DrainAgentIiEEJN3cub18CUB_300001_SM_10009GridQueueIjEEiEEEvDpT0_,"aw",@nobits
	.sectionflags	@""
	.align	16
	.zero		1024


//--------------------- .nv.shared._ZN6thrust24THRUST_300001_SM_1000_NS8cuda_cub4core6detail13_kernel_agentINS1_8__reduce11ReduceAgentINS0_12zip_iteratorIN4cuda3std3__45tupleIJNS0_10device_ptrIdEENS0_17counting_iteratorIlNS0_11use_defaultESF_SF_EEEEEEEPNSB_IJdlEEESJ_iNS1_9__extrema9arg_max_fIdl13AbsComparatorEEEEJSI_SK_iN3cub18CUB_300001_SM_100013GridEvenShareIiEENSR_9GridQueueIjEESO_EEEvDpT0_ --------------------------
	.section	.nv.shared._ZN6thrust24THRUST_300001_SM_1000_NS8cuda_cub4core6detail13_kernel_agentINS1_8__reduce11ReduceAgentINS0_12zip_iteratorIN4cuda3std3__45tupleIJNS0_10device_ptrIdEENS0_17counting_iteratorIlNS0_11use_defaultESF_SF_EEEEEEEPNSB_IJdlEEESJ_iNS1_9__extrema9arg_max_fIdl13AbsComparatorEEEEJSI_SK_iN3cub18CUB_300001_SM_100013GridEvenShareIiEENSR_9GridQueueIjEESO_EEEvDpT0_,"aw",@nobits
	.sectionflags	@""
	.align	16
	.zero		1024


//--------------------- .nv.shared._ZN6thrust24THRUST_300001_SM_1000_NS8cuda_cub4core6detail13_kernel_agentINS1_8__reduce11ReduceAgentINS0_12zip_iteratorIN4cuda3std3__45tupleIJNS0_10device_ptrIdEENS0_17counting_iteratorIlNS0_11use_defaultESF_SF_EEEEEEEPNSB_IJdlEEESJ_iNS1_9__extrema9arg_max_fIdl13AbsComparatorEEEEJSI_SK_iSO_EEEvDpT0_ --------------------------
	.section	.nv.shared._ZN6thrust24THRUST_300001_SM_1000_NS8cuda_cub4core6detail13_kernel_agentINS1_8__reduce11ReduceAgentINS0_12zip_iteratorIN4cuda3std3__45tupleIJNS0_10device_ptrIdEENS0_17counting_iteratorIlNS0_11use_defaultESF_SF_EEEEEEEPNSB_IJdlEEESJ_iNS1_9__extrema9arg_max_fIdl13AbsComparatorEEEEJSI_SK_iSO_EEEvDpT0_,"aw",@nobits
	.sectionflags	@""
	.align	16
	.zero		1024


//--------------------- .nv.shared._Z6kernelPdii  --------------------------
	.section	.nv.shared._Z6kernelPdii,"aw",@nobits
	.sectionflags	@""
	.align	16
	.zero		1024


//--------------------- .nv.shared._Z6dividePdii  --------------------------
	.section	.nv.shared._Z6dividePdii,"aw",@nobits
	.sectionflags	@""
	.align	16
	.zero		1024


//--------------------- .nv.shared._Z9swap_rowsPdiii --------------------------
	.section	.nv.shared._Z9swap_rowsPdiii,"aw",@nobits
	.sectionflags	@""
	.align	16
	.zero		1024


//--------------------- .nv.constant0._ZN3cub18CUB_300001_SM_10006detail11EmptyKernelIvEEvv --------------------------
	.section	.nv.constant0._ZN3cub18CUB_300001_SM_10006detail11EmptyKernelIvEEvv,"a",@progbits
	.sectionflags	@""
	.align	4
.nv.constant0._ZN3cub18CUB_300001_SM_10006detail11EmptyKernelIvEEvv:
	.zero		896


//--------------------- .nv.constant0._ZN6thrust24THRUST_300001_SM_1000_NS8cuda_cub4core6detail13_kernel_agentINS1_8__reduce11ReduceAgentIPN4cuda3std3__45tupleIJdlEEESC_SB_lNS1_9__extrema9arg_max_fIdl13AbsComparatorEEEEJSC_SC_iSG_EEEvDpT0_ --------------------------
	.section	.nv.constant0._ZN6thrust24THRUST_300001_SM_1000_NS8cuda_cub4core6detail13_kernel_agentINS1_8__reduce11ReduceAgentIPN4cuda3std3__45tupleIJdlEEESC_SB_lNS1_9__extrema9arg_max_fIdl13AbsComparatorEEEEJSC_SC_iSG_EEEvDpT0_,"a",@progbits
	.sectionflags	@""
	.align	4
.nv.constant0._ZN6thrust24THRUST_300001_SM_1000_NS8cuda_cub4core6detail13_kernel_agentINS1_8__reduce11ReduceAgentIPN4cuda3std3__45tupleIJdlEEESC_SB_lNS1_9__extrema9arg_max_fIdl13AbsComparatorEEEEJSC_SC_iSG_EEEvDpT0_:
	.zero		917


//--------------------- .nv.constant0._ZN6thrust24THRUST_300001_SM_1000_NS8cuda_cub4core6detail13_kernel_agentINS1_8__reduce10DrainAgentIlEEJN3cub18CUB_300001_SM_10009GridQueueIyEElEEEvDpT0_ --------------------------
	.section	.nv.constant0._ZN6thrust24THRUST_300001_SM_1000_NS8cuda_cub4core6detail13_kernel_agentINS1_8__reduce10DrainAgentIlEEJN3cub18CUB_300001_SM_10009GridQueueIyEElEEEvDpT0_,"a",@progbits
	.sectionflags	@""
	.align	4
.nv.constant0._ZN6thrust24THRUST_300001_SM_1000_NS8cuda_cub4core6detail13_kernel_agentINS1_8__reduce10DrainAgentIlEEJN3cub18CUB_300001_SM_10009GridQueueIyEElEEEvDpT0_:
	.zero		912


//--------------------- .nv.constant0._ZN6thrust24THRUST_300001_SM_1000_NS8cuda_cub4core6detail13_kernel_agentINS1_8__reduce11ReduceAgentINS0_12zip_iteratorIN4cuda3std3__45tupleIJNS0_10device_ptrIdEENS0_17counting_iteratorIlNS0_11use_defaultESF_SF_EEEEEEEPNSB_IJdlEEESJ_lNS1_9__extrema9arg_max_fIdl13AbsComparatorEEEEJSI_SK_lN3cub18CUB_300001_SM_100013GridEvenShareIlEENSR_9GridQueueIyEESO_EEEvDpT0_ --------------------------
	.section	.nv.constant0._ZN6thrust24THRUST_300001_SM_1000_NS8cuda_cub4core6detail13_kernel_agentINS1_8__reduce11ReduceAgentINS0_12zip_iteratorIN4cuda3std3__45tupleIJNS0_10device_ptrIdEENS0_17counting_iteratorIlNS0_11use_defaultESF_SF_EEEEEEEPNSB_IJdlEEESJ_lNS1_9__extrema9arg_max_fIdl13AbsComparatorEEEEJSI_SK_lN3cub18CUB_300001_SM_100013GridEvenShareIlEENSR_9GridQueueIyEESO_EEEvDpT0_,"a",@progbits
	.sectionflags	@""
	.align	4
.nv.constant0._ZN6thrust24THRUST_300001_SM_1000_NS8cuda_cub4core6detail13_kernel_agentINS1_8__reduce11ReduceAgentINS0_12zip_iteratorIN4cuda3std3__45tupleIJNS0_10device_ptrIdEENS0_17counting_iteratorIlNS0_11use_defaultESF_SF_EEEEEEEPNSB_IJdlEEESJ_lNS1_9__extrema9arg_max_fIdl13AbsComparatorEEEEJSI_SK_lN3cub18CUB_300001_SM_100013GridEvenShareIlEENSR_9GridQueueIyEESO_EEEvDpT0_:
	.zero		1009


//--------------------- .nv.constant0._ZN6thrust24THRUST_300001_SM_1000_NS8cuda_cub4core6detail13_kernel_agentINS1_8__reduce11ReduceAgentINS0_12zip_iteratorIN4cuda3std3__45tupleIJNS0_10device_ptrIdEENS0_17counting_iteratorIlNS0_11use_defaultESF_SF_EEEEEEEPNSB_IJdlEEESJ_lNS1_9__extrema9arg_max_fIdl13AbsComparatorEEEEJSI_SK_lSO_EEEvDpT0_ --------------------------
	.section	.nv.constant0._ZN6thrust24THRUST_300001_SM_1000_NS8cuda_cub4core6detail13_kernel_agentINS1_8__reduce11ReduceAgentINS0_12zip_iteratorIN4cuda3std3__45tupleIJNS0_10device_ptrIdEENS0_17counting_iteratorIlNS0_11use_defaultESF_SF_EEEEEEEPNSB_IJdlEEESJ_lNS1_9__extrema9arg_max_fIdl13AbsComparatorEEEEJSI_SK_lSO_EEEvDpT0_,"a",@progbits
	.sectionflags	@""
	.align	4
.nv.constant0._ZN6thrust24THRUST_300001_SM_1000_NS8cuda_cub4core6detail13_kernel_agentINS1_8__reduce11ReduceAgentINS0_12zip_iteratorIN4cuda3std3__45tupleIJNS0_10device_ptrIdEENS0_17counting_iteratorIlNS0_11use_defaultESF_SF_EEEEEEEPNSB_IJdlEEESJ_lNS1_9__extrema9arg_max_fIdl13AbsComparatorEEEEJSI_SK_lSO_EEEvDpT0_:
	.zero		929


//--------------------- .nv.constant0._ZN6thrust24THRUST_300001_SM_1000_NS8cuda_cub4core6detail13_kernel_agentINS1_8__reduce11ReduceAgentIPN4cuda3std3__45tupleIJdlEEESC_SB_iNS1_9__extrema9arg_max_fIdl13AbsComparatorEEEEJSC_SC_iSG_EEEvDpT0_ --------------------------
	.section	.nv.constant0._ZN6thrust24THRUST_300001_SM_1000_NS8cuda_cub4core6detail13_kernel_agentINS1_8__reduce11ReduceAgentIPN4cuda3std3__45tupleIJdlEEESC_SB_iNS1_9__extrema9arg_max_fIdl13AbsComparatorEEEEJSC_SC_iSG_EEEvDpT0_,"a",@progbits
	.sectionflags	@""
	.align	4
.nv.constant0._ZN6thrust24THRUST_300001_SM_1000_NS8cuda_cub4core6detail13_kernel_agentINS1_8__reduce11ReduceAgentIPN4cuda3std3__45tupleIJdlEEESC_SB_iNS1_9__extrema9arg_max_fIdl13AbsComparatorEEEEJSC_SC_iSG_EEEvDpT0_:
	.zero		917


//--------------------- .nv.constant0._ZN6thrust24THRUST_300001_SM_1000_NS8cuda_cub4core6detail13_kernel_agentINS1_8__reduce10DrainAgentIiEEJN3cub18CUB_300001_SM_10009GridQueueIjEEiEEEvDpT0_ --------------------------
	.section	.nv.constant0._ZN6thrust24THRUST_300001_SM_1000_NS8cuda_cub4core6detail13_kernel_agentINS1_8__reduce10DrainAgentIiEEJN3cub18CUB_300001_SM_10009GridQueueIjEEiEEEvDpT0_,"a",@progbits
	.sectionflags	@""
	.align	4
.nv.constant0._ZN6thrust24THRUST_300001_SM_1000_NS8cuda_cub4core6detail13_kernel_agentINS1_8__reduce10DrainAgentIiEEJN3cub18CUB_300001_SM_10009GridQueueIjEEiEEEvDpT0_:
	.zero		908


//--------------------- .nv.constant0._ZN6thrust24THRUST_300001_SM_1000_NS8cuda_cub4core6detail13_kernel_agentINS1_8__reduce11ReduceAgentINS0_12zip_iteratorIN4cuda3std3__45tupleIJNS0_10device_ptrIdEENS0_17counting_iteratorIlNS0_11use_defaultESF_SF_EEEEEEEPNSB_IJdlEEESJ_iNS1_9__extrema9arg_max_fIdl13AbsComparatorEEEEJSI_SK_iN3cub18CUB_300001_SM_100013GridEvenShareIiEENSR_9GridQueueIjEESO_EEEvDpT0_ --------------------------
	.section	.nv.constant0._ZN6thrust24THRUST_300001_SM_1000_NS8cuda_cub4core6detail13_kernel_agentINS1_8__reduce11ReduceAgentINS0_12zip_iteratorIN4cuda3std3__45tupleIJNS0_10device_ptrIdEENS0_17counting_iteratorIlNS0_11use_defaultESF_SF_EEEEEEEPNSB_IJdlEEESJ_iNS1_9__extrema9arg_max_fIdl13AbsComparatorEEEEJSI_SK_iN3cub18CUB_300001_SM_100013GridEvenShareIiEENSR_9GridQueueIjEESO_EEEvDpT0_,"a",@progbits
	.sectionflags	@""
	.align	4
.nv.constant0._ZN6thrust24THRUST_300001_SM_1000_NS8cuda_cub4core6detail13_kernel_agentINS1_8__reduce11ReduceAgentINS0_12zip_iteratorIN4cuda3std3__45tupleIJNS0_10device_ptrIdEENS0_17counting_iteratorIlNS0_11use_defaultESF_SF_EEEEEEEPNSB_IJdlEEESJ_iNS1_9__extrema9arg_max_fIdl13AbsComparatorEEEEJSI_SK_iN3cub18CUB_300001_SM_100013GridEvenShareIiEENSR_9GridQueueIjEESO_EEEvDpT0_:
	.zero		977


//--------------------- .nv.constant0._ZN6thrust24THRUST_300001_SM_1000_NS8cuda_cub4core6detail13_kernel_agentINS1_8__reduce11ReduceAgentINS0_12zip_iteratorIN4cuda3std3__45tupleIJNS0_10device_ptrIdEENS0_17counting_iteratorIlNS0_11use_defaultESF_SF_EEEEEEEPNSB_IJdlEEESJ_iNS1_9__extrema9arg_max_fIdl13AbsComparatorEEEEJSI_SK_iSO_EEEvDpT0_ --------------------------
	.section	.nv.constant0._ZN6thrust24THRUST_300001_SM_1000_NS8cuda_cub4core6detail13_kernel_agentINS1_8__reduce11ReduceAgentINS0_12zip_iteratorIN4cuda3std3__45tupleIJNS0_10device_ptrIdEENS0_17counting_iteratorIlNS0_11use_defaultESF_SF_EEEEEEEPNSB_IJdlEEESJ_iNS1_9__extrema9arg_max_fIdl13AbsComparatorEEEEJSI_SK_iSO_EEEvDpT0_,"a",@progbits
	.sectionflags	@""
	.align	4
.nv.constant0._ZN6thrust24THRUST_300001_SM_1000_NS8cuda_cub4core6detail13_kernel_agentINS1_8__reduce11ReduceAgentINS0_12zip_iteratorIN4cuda3std3__45tupleIJNS0_10device_ptrIdEENS0_17counting_iteratorIlNS0_11use_defaultESF_SF_EEEEEEEPNSB_IJdlEEESJ_iNS1_9__extrema9arg_max_fIdl13AbsComparatorEEEEJSI_SK_iSO_EEEvDpT0_:
	.zero		925


//--------------------- .nv.constant0._Z6kernelPdii --------------------------
	.section	.nv.constant0._Z6kernelPdii,"a",@progbits
	.sectionflags	@""
	.align	4
.nv.constant0._Z6kernelPdii:
	.zero		912


//--------------------- .nv.constant0._Z6dividePdii --------------------------
	.section	.nv.constant0._Z6dividePdii,"a",@progbits
	.sectionflags	@""
	.align	4
.nv.constant0._Z6dividePdii:
	.zero		912


//--------------------- .nv.constant0._Z9swap_rowsPdiii --------------------------
	.section	.nv.constant0._Z9swap_rowsPdiii,"a",@progbits
	.sectionflags	@""
	.align	4
.nv.constant0._Z9swap_rowsPdiii:
	.zero		916


//--------------------- SYMBOLS --------------------------

	.type		.nv.reservedSmem.offset0,@object
	.size		.nv.reservedSmem.offset0,0x4
	.type		.nv.reservedSmem.cap,@object
	.size		.nv.reservedSmem.cap,0x4
